def matmul_kernel(
    a_ptr,
    b_ptr,
    c_ptr,
    M,
    N,
    K,
    stride_am,
    stride_ak,
    stride_bk,
    stride_bn,
    stride_cm,
    stride_cn,
    BLOCK_M: tl.constexpr,
    BLOCK_N: tl.constexpr,
    BLOCK_K: tl.constexpr,
    GROUP_M: tl.constexpr,
):
    pid = tl.program_id(axis=0)
    num_pid_m = tl.cdiv(M, BLOCK_M)
    num_pid_n = tl.cdiv(N, BLOCK_N)
    num_pid_in_group = GROUP_M * num_pid_n
    group_id = pid // num_pid_in_group
    first_pid_m = group_id * GROUP_M
    group_size_m = min(num_pid_m - first_pid_m, GROUP_M)
    pid_m = first_pid_m + ((pid % num_pid_in_group) % group_size_m)
    pid_n = (pid % num_pid_in_group) // group_size_m

    offs_am = (pid_m * BLOCK_M + tl.arange(0, BLOCK_M)) % M
    offs_bn = (pid_n * BLOCK_N + tl.arange(0, BLOCK_N)) % N
    offs_k = tl.arange(0, BLOCK_K)
    a_ptrs = a_ptr + offs_am[:, None] * stride_am + offs_k[None, :] * stride_ak
    b_ptrs = b_ptr + offs_k[:, None] * stride_bk + offs_bn[None, :] * stride_bn

    acc = tl.zeros((BLOCK_M, BLOCK_N), dtype=tl.float32)
    for kk in range(0, tl.cdiv(K, BLOCK_K)):
        a = tl.load(a_ptrs, mask=offs_k[None, :] < K - kk * BLOCK_K, other=0.0)
        b = tl.load(b_ptrs, mask=offs_k[:, None] < K - kk * BLOCK_K, other=0.0)
        acc = tl.dot(a, b, acc)
        a_ptrs += BLOCK_K * stride_ak
        b_ptrs += BLOCK_K * stride_bk

    c = acc.to(c_ptr.dtype.element_ty)
    offs_cm = pid_m * BLOCK_M + tl.arange(0, BLOCK_M)
    offs_cn = pid_n * BLOCK_N + tl.arange(0, BLOCK_N)
    c_ptrs = c_ptr + offs_cm[:, None] * stride_cm + offs_cn[None, :] * stride_cn
    mask = (offs_cm[:, None] < M) & (offs_cn[None, :] < N)
    tl.store(c_ptrs, c, mask=mask)

# config = {"BLOCK_K": 32, "BLOCK_M": 64, "BLOCK_N": 512, "GROUP_M": 8, "arch": "sm_90", "dtype": "fp16", "num_ctas": 1, "num_stages": 3, "num_warps": 1}
# arch = sm_90


// ===== COMPILED SASS (sm_90a) =====

	.target	sm_90a

	.elftype	@"ET_EXEC"


//--------------------- .note.nv.tkinfo           --------------------------
	.section	.note.nv.tkinfo,"",@"SHT_NOTE"
	.sectionflags	@"SHF_NOTE_NV_TKINFO"
	.tkinfo
        /*0018*/ 	.word	0x00000002
        /*0030*/ 	.string	""
        /*0030*/ 	.string	"ptxas"
        /*0030*/ 	.string	"Cuda compilation tools, release 13.0, V13.0.88"
        /*0030*/ 	.string	"Build cuda_13.0.r13.0/compiler.36424714_0"
        /*0030*/ 	.string	"-v  -suppress-debug-info  -lineinfo  -arch sm_90a "



//--------------------- .note.nv.cuinfo           --------------------------
	.section	.note.nv.cuinfo,"",@"SHT_NOTE"
	.sectionflags	@"SHF_NOTE_NV_CUINFO"
        /*0018*/ 	.short	0x0002
        /*001a*/ 	.short	0x005a
        /*001c*/ 	.short	0x0082
	.zero		2


//--------------------- .nv.info                  --------------------------
	.section	.nv.info,"",@"SHT_CUDA_INFO"
	.align	4


	//----- nvinfo : EIATTR_REGCOUNT
	.align		4
        /*0000*/ 	.byte	0x04, 0x2f
        /*0002*/ 	.short	(.L_1 - .L_0)
	.align		4
.L_0:
        /*0004*/ 	.word	index@(matmul_kernel)
        /*0008*/ 	.word	0x00000040


	//----- nvinfo : EIATTR_FRAME_SIZE
	.align		4
.L_1:
        /*000c*/ 	.byte	0x04, 0x11
        /*000e*/ 	.short	(.L_3 - .L_2)
	.align		4
.L_2:
        /*0010*/ 	.word	index@(matmul_kernel)
        /*0014*/ 	.word	0x00004520


	//----- nvinfo : EIATTR_MIN_STACK_SIZE
	.align		4
.L_3:
        /*0018*/ 	.byte	0x04, 0x12
        /*001a*/ 	.short	(.L_5 - .L_4)
	.align		4
.L_4:
        /*001c*/ 	.word	index@(matmul_kernel)
        /*0020*/ 	.word	0x00004520
.L_5:


//--------------------- .nv.compat                --------------------------
	.section	.nv.compat,"",@"SHT_CUDA_COMPAT_INFO"
	.align	4
        /*0000*/ 	.byte	0x02, 0x09, 0x01, 0x00, 0x02, 0x02, 0x01, 0x00, 0x02, 0x05, 0x05, 0x00, 0x03, 0x07, 0x01, 0x01
        /*0010*/ 	.byte	0x02, 0x03, 0x00, 0x00, 0x02, 0x06, 0x01, 0x00, 0x04, 0x0b, 0x08, 0x00, 0x00, 0x00, 0x00, 0x00
        /*0020*/ 	.byte	0x00, 0x00, 0x00, 0x00


//--------------------- .nv.info.matmul_kernel    --------------------------
	.section	.nv.info.matmul_kernel,"",@"SHT_CUDA_INFO"
	.sectionflags	@""
	.align	4


	//----- nvinfo : EIATTR_CUDA_API_VERSION
	.align		4
        /*0000*/ 	.byte	0x04, 0x37
        /*0002*/ 	.short	(.L_7 - .L_6)
.L_6:
        /*0004*/ 	.word	0x00000082


	//----- nvinfo : EIATTR_KPARAM_INFO
	.align		4
.L_7:
        /*0008*/ 	.byte	0x04, 0x17
        /*000a*/ 	.short	(.L_9 - .L_8)
.L_8:
        /*000c*/ 	.word	0x00000000
        /*0010*/ 	.short	0x000d
        /*0012*/ 	.short	0x0048
        /*0014*/ 	.byte	0x00, 0xf4, 0x21, 0x00


	//----- nvinfo : EIATTR_KPARAM_INFO
	.align		4
.L_9:
        /*0018*/ 	.byte	0x04, 0x17
        /*001a*/ 	.short	(.L_11 - .L_10)
.L_10:
        /*001c*/ 	.word	0x00000000
        /*0020*/ 	.short	0x000c
        /*0022*/ 	.short	0x0040
        /*0024*/ 	.byte	0x00, 0xf4, 0x21, 0x00


	//----- nvinfo : EIATTR_KPARAM_INFO
	.align		4
.L_11:
        /*0028*/ 	.byte	0x04, 0x17
        /*002a*/ 	.short	(.L_13 - .L_12)
.L_12:
        /*002c*/ 	.word	0x00000000
        /*0030*/ 	.short	0x000b
        /*0032*/ 	.short	0x0038
        /*0034*/ 	.byte	0x00, 0xf0, 0x11, 0x00


	//----- nvinfo : EIATTR_KPARAM_INFO
	.align		4
.L_13:
        /*0038*/ 	.byte	0x04, 0x17
        /*003a*/ 	.short	(.L_15 - .L_14)
.L_14:
        /*003c*/ 	.word	0x00000000
        /*0040*/ 	.short	0x000a
        /*0042*/ 	.short	0x0034
        /*0044*/ 	.byte	0x00, 0xf0, 0x11, 0x00


	//----- nvinfo : EIATTR_KPARAM_INFO
	.align		4
.L_15:
        /*0048*/ 	.byte	0x04, 0x17
        /*004a*/ 	.short	(.L_17 - .L_16)
.L_16:
        /*004c*/ 	.word	0x00000000
        /*0050*/ 	.short	0x0009
        /*0052*/ 	.short	0x0030
        /*0054*/ 	.byte	0x00, 0xf0, 0x11, 0x00


	//----- nvinfo : EIATTR_KPARAM_INFO
	.align		4
.L_17:
        /*0058*/ 	.byte	0x04, 0x17
        /*005a*/ 	.short	(.L_19 - .L_18)
.L_18:
        /*005c*/ 	.word	0x00000000
        /*0060*/ 	.short	0x0008
        /*0062*/ 	.short	0x002c
        /*0064*/ 	.byte	0x00, 0xf0, 0x11, 0x00


	//----- nvinfo : EIATTR_KPARAM_INFO
	.align		4
.L_19:
        /*0068*/ 	.byte	0x04, 0x17
        /*006a*/ 	.short	(.L_21 - .L_20)
.L_20:
        /*006c*/ 	.word	0x00000000
        /*0070*/ 	.short	0x0007
        /*0072*/ 	.short	0x0028
        /*0074*/ 	.byte	0x00, 0xf0, 0x11, 0x00


	//----- nvinfo : EIATTR_KPARAM_INFO
	.align		4
.L_21:
        /*0078*/ 	.byte	0x04, 0x17
        /*007a*/ 	.short	(.L_23 - .L_22)
.L_22:
        /*007c*/ 	.word	0x00000000
        /*0080*/ 	.short	0x0006
        /*0082*/ 	.short	0x0024
        /*0084*/ 	.byte	0x00, 0xf0, 0x11, 0x00


	//----- nvinfo : EIATTR_KPARAM_INFO
	.align		4
.L_23:
        /*0088*/ 	.byte	0x04, 0x17
        /*008a*/ 	.short	(.L_25 - .L_24)
.L_24:
        /*008c*/ 	.word	0x00000000
        /*0090*/ 	.short	0x0005
        /*0092*/ 	.short	0x0020
        /*0094*/ 	.byte	0x00, 0xf0, 0x11, 0x00


	//----- nvinfo : EIATTR_KPARAM_INFO
	.align		4
.L_25:
        /*0098*/ 	.byte	0x04, 0x17
        /*009a*/ 	.short	(.L_27 - .L_26)
.L_26:
        /*009c*/ 	.word	0x00000000
        /*00a0*/ 	.short	0x0004
        /*00a2*/ 	.short	0x001c
        /*00a4*/ 	.byte	0x00, 0xf0, 0x11, 0x00


	//----- nvinfo : EIATTR_KPARAM_INFO
	.align		4
.L_27:
        /*00a8*/ 	.byte	0x04, 0x17
        /*00aa*/ 	.short	(.L_29 - .L_28)
.L_28:
        /*00ac*/ 	.word	0x00000000
        /*00b0*/ 	.short	0x0003
        /*00b2*/ 	.short	0x0018
        /*00b4*/ 	.byte	0x00, 0xf0, 0x11, 0x00


	//----- nvinfo : EIATTR_KPARAM_INFO
	.align		4
.L_29:
        /*00b8*/ 	.byte	0x04, 0x17
        /*00ba*/ 	.short	(.L_31 - .L_30)
.L_30:
        /*00bc*/ 	.word	0x00000000
        /*00c0*/ 	.short	0x0002
        /*00c2*/ 	.short	0x0010
        /*00c4*/ 	.byte	0x00, 0xf4, 0x21, 0x00


	//----- nvinfo : EIATTR_KPARAM_INFO
	.align		4
.L_31:
        /*00c8*/ 	.byte	0x04, 0x17
        /*00ca*/ 	.short	(.L_33 - .L_32)
.L_32:
        /*00cc*/ 	.word	0x00000000
        /*00d0*/ 	.short	0x0001
        /*00d2*/ 	.short	0x0008
        /*00d4*/ 	.byte	0x00, 0xf4, 0x21, 0x00


	//----- nvinfo : EIATTR_KPARAM_INFO
	.align		4
.L_33:
        /*00d8*/ 	.byte	0x04, 0x17
        /*00da*/ 	.short	(.L_35 - .L_34)
.L_34:
        /*00dc*/ 	.word	0x00000000
        /*00e0*/ 	.short	0x0000
        /*00e2*/ 	.short	0x0000
        /*00e4*/ 	.byte	0x00, 0xf4, 0x21, 0x00


	//----- nvinfo : EIATTR_SPARSE_MMA_MASK
	.align		4
.L_35:
        /*00e8*/ 	.byte	0x03, 0x50
        /*00ea*/ 	.short	0x0000


	//----- nvinfo : EIATTR_MAXREG_COUNT
	.align		4
        /*00ec*/ 	.byte	0x03, 0x1b
        /*00ee*/ 	.short	0x00ff


	//----- nvinfo : EIATTR_NUM_BARRIERS
	.align		4
        /*00f0*/ 	.byte	0x02, 0x4c
        /*00f2*/ 	.byte	0x01
	.zero		1


	//----- nvinfo : EIATTR_ANNOTATIONS
	.align		4
        /*00f4*/ 	.byte	0x04, 0x55
        /*00f6*/ 	.short	(.L_37 - .L_36)


	//   ....[0]....
.L_36:
        /*00f8*/ 	.word	0x00000001
        /*00fc*/ 	.byte	0x70, 0x00, 0x00, 0x00, 0x01, 0x00, 0x00, 0x00, 0xb0, 0x00, 0x00, 0x00, 0x01, 0x00, 0x00, 0x00
        /* <DEDUP_REMOVED lines=1807> */
        /*71fc*/ 	.byte	0x70, 0xde, 0x02, 0x00


	//----- nvinfo : EIATTR_MERCURY_ISA_VERSION
	.align		4
.L_37:
        /*7200*/ 	.byte	0x03, 0x5f
        /*7202*/ 	.short	0x0101


	//----- nvinfo : EIATTR_COOP_GROUP_MASK_REGIDS
	.align		4
        /*7204*/ 	.byte	0x04, 0x29
        /*7206*/ 	.short	(.L_39 - .L_38)


	//   ....[0]....
.L_38:
        /*7208*/ 	.word	0xffffffff


	//   ....[1]....
        /*720c*/ 	.word	0xffffffff


	//   ....[2]....
        /*7210*/ 	.word	0xffffffff


	//   ....[3]....
        /*7214*/ 	.word	0xffffffff


	//   ....[4]....
        /*7218*/ 	.word	0xffffffff


	//   ....[5]....
        /*721c*/ 	.word	0xffffffff


	//   ....[6]....
        /*7220*/ 	.word	0xffffffff


	//   ....[7]....
        /*7224*/ 	.word	0xffffffff


	//   ....[8]....
        /*7228*/ 	.word	0xffffffff


	//   ....[9]....
        /*722c*/ 	.word	0xffffffff


	//   ....[10]....
        /*7230*/ 	.word	0xffffffff


	//   ....[11]....
        /*7234*/ 	.word	0xffffffff


	//   ....[12]....
        /*7238*/ 	.word	0xffffffff


	//   ....[13]....
        /*723c*/ 	.word	0xffffffff


	//   ....[14]....
        /*7240*/ 	.word	0xffffffff


	//   ....[15]....
        /*7244*/ 	.word	0xffffffff


	//   ....[16]....
        /*7248*/ 	.word	0xffffffff


	//   ....[17]....
        /*724c*/ 	.word	0xffffffff


	//   ....[18]....
        /*7250*/ 	.word	0xffffffff


	//   ....[19]....
        /*7254*/ 	.word	0xffffffff


	//   ....[20]....
        /*7258*/ 	.word	0xffffffff


	//   ....[21]....
        /*725c*/ 	.word	0xffffffff


	//   ....[22]....
        /*7260*/ 	.word	0xffffffff


	//   ....[23]....
        /*7264*/ 	.word	0xffffffff


	//   ....[24]....
        /*7268*/ 	.word	0xffffffff


	//   ....[25]....
        /*726c*/ 	.word	0xffffffff


	//   ....[26]....
        /*7270*/ 	.word	0xffffffff


	//   ....[27]....
        /*7274*/ 	.word	0xffffffff


	//   ....[28]....
        /*7278*/ 	.word	0xffffffff


	//   ....[29]....
        /*727c*/ 	.word	0xffffffff


	//   ....[30]....
        /*7280*/ 	.word	0xffffffff


	//   ....[31]....
        /*7284*/ 	.word	0xffffffff


	//   ....[32]....
        /*7288*/ 	.word	0xffffffff


	//   ....[33]....
        /*728c*/ 	.word	0xffffffff


	//   ....[34]....
        /*7290*/ 	.word	0xffffffff


	//   ....[35]....
        /*7294*/ 	.word	0xffffffff


	//   ....[36]....
        /*7298*/ 	.word	0xffffffff


	//   ....[37]....
        /*729c*/ 	.word	0xffffffff


	//   ....[38]....
        /*72a0*/ 	.word	0xffffffff


	//   ....[39]....
        /*72a4*/ 	.word	0xffffffff


	//   ....[40]....
        /*72a8*/ 	.word	0xffffffff


	//   ....[41]....
        /*72ac*/ 	.word	0xffffffff


	//   ....[42]....
        /*72b0*/ 	.word	0xffffffff


	//   ....[43]....
        /*72b4*/ 	.word	0xffffffff


	//   ....[44]....
        /*72b8*/ 	.word	0xffffffff


	//   ....[45]....
        /*72bc*/ 	.word	0xffffffff


	//   ....[46]....
        /*72c0*/ 	.word	0xffffffff


	//   ....[47]....
        /*72c4*/ 	.word	0xffffffff


	//   ....[48]....
        /*72c8*/ 	.word	0xffffffff


	//   ....[49]....
        /*72cc*/ 	.word	0xffffffff


	//   ....[50]....
        /*72d0*/ 	.word	0xffffffff


	//   ....[51]....
        /*72d4*/ 	.word	0xffffffff


	//   ....[52]....
        /*72d8*/ 	.word	0xffffffff


	//   ....[53]....
        /*72dc*/ 	.word	0xffffffff


	//   ....[54]....
        /*72e0*/ 	.word	0xffffffff


	//   ....[55]....
        /*72e4*/ 	.word	0xffffffff


	//   ....[56]....
        /*72e8*/ 	.word	0xffffffff


	//   ....[57]....
        /*72ec*/ 	.word	0xffffffff


	//   ....[58]....
        /*72f0*/ 	.word	0xffffffff


	//   ....[59]....
        /*72f4*/ 	.word	0xffffffff


	//   ....[60]....
        /*72f8*/ 	.word	0xffffffff


	//   ....[61]....
        /*72fc*/ 	.word	0xffffffff


	//   ....[62]....
        /*7300*/ 	.word	0xffffffff


	//   ....[63]....
        /*7304*/ 	.word	0xffffffff


	//   ....[64]....
        /*7308*/ 	.word	0xffffffff


	//   ....[65]....
        /*730c*/ 	.word	0xffffffff


	//   ....[66]....
        /*7310*/ 	.word	0xffffffff


	//   ....[67]....
        /*7314*/ 	.word	0xffffffff


	//   ....[68]....
        /*7318*/ 	.word	0xffffffff


	//   ....[69]....
        /*731c*/ 	.word	0xffffffff


	//   ....[70]....
        /*7320*/ 	.word	0xffffffff


	//   ....[71]....
        /*7324*/ 	.word	0xffffffff


	//   ....[72]....
        /*7328*/ 	.word	0xffffffff


	//   ....[73]....
        /*732c*/ 	.word	0xffffffff


	//   ....[74]....
        /*7330*/ 	.word	0xffffffff


	//   ....[75]....
        /*7334*/ 	.word	0xffffffff


	//   ....[76]....
        /*7338*/ 	.word	0xffffffff


	//   ....[77]....
        /*733c*/ 	.word	0xffffffff


	//   ....[78]....
        /*7340*/ 	.word	0xffffffff


	//   ....[79]....
        /*7344*/ 	.word	0xffffffff


	//   ....[80]....
        /*7348*/ 	.word	0xffffffff


	//   ....[81]....
        /*734c*/ 	.word	0xffffffff


	//   ....[82]....
        /*7350*/ 	.word	0xffffffff


	//   ....[83]....
        /*7354*/ 	.word	0xffffffff


	//   ....[84]....
        /*7358*/ 	.word	0xffffffff


	//   ....[85]....
        /*735c*/ 	.word	0xffffffff


	//   ....[86]....
        /*7360*/ 	.word	0xffffffff


	//   ....[87]....
        /*7364*/ 	.word	0xffffffff


	//   ....[88]....
        /*7368*/ 	.word	0xffffffff


	//   ....[89]....
        /*736c*/ 	.word	0xffffffff


	//   ....[90]....
        /*7370*/ 	.word	0xffffffff


	//   ....[91]....
        /*7374*/ 	.word	0xffffffff


	//   ....[92]....
        /*7378*/ 	.word	0xffffffff


	//   ....[93]....
        /*737c*/ 	.word	0xffffffff


	//   ....[94]....
        /*7380*/ 	.word	0xffffffff


	//   ....[95]....
        /*7384*/ 	.word	0xffffffff


	//   ....[96]....
        /*7388*/ 	.word	0xffffffff


	//   ....[97]....
        /*738c*/ 	.word	0xffffffff


	//   ....[98]....
        /*7390*/ 	.word	0xffffffff


	//   ....[99]....
        /*7394*/ 	.word	0xffffffff


	//   ....[100]....
        /*7398*/ 	.word	0xffffffff


	//   ....[101]....
        /*739c*/ 	.word	0xffffffff


	//   ....[102]....
        /*73a0*/ 	.word	0xffffffff


	//   ....[103]....
        /*73a4*/ 	.word	0xffffffff


	//   ....[104]....
        /*73a8*/ 	.word	0xffffffff


	//   ....[105]....
        /*73ac*/ 	.word	0xffffffff


	//   ....[106]....
        /*73b0*/ 	.word	0xffffffff


	//   ....[107]....
        /*73b4*/ 	.word	0xffffffff


	//   ....[108]....
        /*73b8*/ 	.word	0xffffffff


	//   ....[109]....
        /*73bc*/ 	.word	0xffffffff


	//   ....[110]....
        /*73c0*/ 	.word	0xffffffff


	//   ....[111]....
        /*73c4*/ 	.word	0xffffffff


	//   ....[112]....
        /*73c8*/ 	.word	0xffffffff


	//   ....[113]....
        /*73cc*/ 	.word	0xffffffff


	//   ....[114]....
        /*73d0*/ 	.word	0xffffffff


	//   ....[115]....
        /*73d4*/ 	.word	0xffffffff


	//   ....[116]....
        /*73d8*/ 	.word	0xffffffff


	//   ....[117]....
        /*73dc*/ 	.word	0xffffffff


	//   ....[118]....
        /*73e0*/ 	.word	0xffffffff


	//   ....[119]....
        /*73e4*/ 	.word	0xffffffff


	//   ....[120]....
        /*73e8*/ 	.word	0xffffffff


	//   ....[121]....
        /*73ec*/ 	.word	0xffffffff


	//   ....[122]....
        /*73f0*/ 	.word	0xffffffff


	//   ....[123]....
        /*73f4*/ 	.word	0xffffffff


	//   ....[124]....
        /*73f8*/ 	.word	0xffffffff


	//   ....[125]....
        /*73fc*/ 	.word	0xffffffff


	//   ....[126]....
        /*7400*/ 	.word	0xffffffff


	//   ....[127]....
        /*7404*/ 	.word	0xffffffff


	//   ....[128]....
        /*7408*/ 	.word	0xffffffff


	//   ....[129]....
        /*740c*/ 	.word	0xffffffff


	//   ....[130]....
        /*7410*/ 	.word	0xffffffff


	//   ....[131]....
        /*7414*/ 	.word	0xffffffff


	//   ....[132]....
        /*7418*/ 	.word	0xffffffff


	//   ....[133]....
        /*741c*/ 	.word	0xffffffff


	//   ....[134]....
        /*7420*/ 	.word	0xffffffff


	//   ....[135]....
        /*7424*/ 	.word	0xffffffff


	//   ....[136]....
        /*7428*/ 	.word	0xffffffff


	//   ....[137]....
        /*742c*/ 	.word	0xffffffff


	//   ....[138]....
        /*7430*/ 	.word	0xffffffff


	//   ....[139]....
        /*7434*/ 	.word	0xffffffff


	//   ....[140]....
        /*7438*/ 	.word	0xffffffff


	//   ....[141]....
        /*743c*/ 	.word	0xffffffff


	//   ....[142]....
        /*7440*/ 	.word	0xffffffff


	//   ....[143]....
        /*7444*/ 	.word	0xffffffff


	//   ....[144]....
        /*7448*/ 	.word	0xffffffff


	//   ....[145]....
        /*744c*/ 	.word	0xffffffff


	//   ....[146]....
        /*7450*/ 	.word	0xffffffff


	//   ....[147]....
        /*7454*/ 	.word	0xffffffff


	//   ....[148]....
        /*7458*/ 	.word	0xffffffff


	//   ....[149]....
        /*745c*/ 	.word	0xffffffff


	//   ....[150]....
        /*7460*/ 	.word	0xffffffff


	//   ....[151]....
        /*7464*/ 	.word	0xffffffff


	//   ....[152]....
        /*7468*/ 	.word	0xffffffff


	//   ....[153]....
        /*746c*/ 	.word	0xffffffff


	//   ....[154]....
        /*7470*/ 	.word	0xffffffff


	//   ....[155]....
        /*7474*/ 	.word	0xffffffff


	//   ....[156]....
        /*7478*/ 	.word	0xffffffff


	//   ....[157]....
        /*747c*/ 	.word	0xffffffff


	//   ....[158]....
        /*7480*/ 	.word	0xffffffff


	//   ....[159]....
        /*7484*/ 	.word	0xffffffff


	//   ....[160]....
        /*7488*/ 	.word	0xffffffff


	//   ....[161]....
        /*748c*/ 	.word	0xffffffff


	//   ....[162]....
        /*7490*/ 	.word	0xffffffff


	//   ....[163]....
        /*7494*/ 	.word	0xffffffff


	//   ....[164]....
        /*7498*/ 	.word	0xffffffff


	//   ....[165]....
        /*749c*/ 	.word	0xffffffff


	//   ....[166]....
        /*74a0*/ 	.word	0xffffffff


	//   ....[167]....
        /*74a4*/ 	.word	0xffffffff


	//   ....[168]....
        /*74a8*/ 	.word	0xffffffff


	//   ....[169]....
        /*74ac*/ 	.word	0xffffffff


	//   ....[170]....
        /*74b0*/ 	.word	0xffffffff


	//   ....[171]....
        /*74b4*/ 	.word	0xffffffff


	//   ....[172]....
        /*74b8*/ 	.word	0xffffffff


	//   ....[173]....
        /*74bc*/ 	.word	0xffffffff


	//   ....[174]....
        /*74c0*/ 	.word	0xffffffff


	//   ....[175]....
        /*74c4*/ 	.word	0xffffffff


	//   ....[176]....
        /*74c8*/ 	.word	0xffffffff


	//   ....[177]....
        /*74cc*/ 	.word	0xffffffff


	//   ....[178]....
        /*74d0*/ 	.word	0xffffffff


	//   ....[179]....
        /*74d4*/ 	.word	0xffffffff


	//   ....[180]....
        /*74d8*/ 	.word	0xffffffff


	//   ....[181]....
        /*74dc*/ 	.word	0xffffffff


	//   ....[182]....
        /*74e0*/ 	.word	0xffffffff


	//   ....[183]....
        /*74e4*/ 	.word	0xffffffff


	//   ....[184]....
        /*74e8*/ 	.word	0xffffffff


	//   ....[185]....
        /*74ec*/ 	.word	0xffffffff


	//   ....[186]....
        /*74f0*/ 	.word	0xffffffff


	//   ....[187]....
        /*74f4*/ 	.word	0xffffffff


	//   ....[188]....
        /*74f8*/ 	.word	0xffffffff


	//   ....[189]....
        /*74fc*/ 	.word	0xffffffff


	//   ....[190]....
        /*7500*/ 	.word	0xffffffff


	//   ....[191]....
        /*7504*/ 	.word	0xffffffff


	//   ....[192]....
        /*7508*/ 	.word	0xffffffff


	//   ....[193]....
        /*750c*/ 	.word	0xffffffff


	//   ....[194]....
        /*7510*/ 	.word	0xffffffff


	//   ....[195]....
        /*7514*/ 	.word	0xffffffff


	//   ....[196]....
        /*7518*/ 	.word	0xffffffff


	//   ....[197]....
        /*751c*/ 	.word	0xffffffff


	//   ....[198]....
        /*7520*/ 	.word	0xffffffff


	//   ....[199]....
        /*7524*/ 	.word	0xffffffff


	//   ....[200]....
        /*7528*/ 	.word	0xffffffff


	//   ....[201]....
        /*752c*/ 	.word	0xffffffff


	//   ....[202]....
        /*7530*/ 	.word	0xffffffff


	//   ....[203]....
        /*7534*/ 	.word	0xffffffff


	//   ....[204]....
        /*7538*/ 	.word	0xffffffff


	//   ....[205]....
        /*753c*/ 	.word	0xffffffff


	//   ....[206]....
        /*7540*/ 	.word	0xffffffff


	//   ....[207]....
        /*7544*/ 	.word	0xffffffff


	//   ....[208]....
        /*7548*/ 	.word	0xffffffff


	//   ....[209]....
        /*754c*/ 	.word	0xffffffff


	//   ....[210]....
        /*7550*/ 	.word	0xffffffff


	//   ....[211]....
        /*7554*/ 	.word	0xffffffff


	//   ....[212]....
        /*7558*/ 	.word	0xffffffff


	//   ....[213]....
        /*755c*/ 	.word	0xffffffff


	//   ....[214]....
        /*7560*/ 	.word	0xffffffff


	//   ....[215]....
        /*7564*/ 	.word	0xffffffff


	//   ....[216]....
        /*7568*/ 	.word	0xffffffff


	//   ....[217]....
        /*756c*/ 	.word	0xffffffff


	//   ....[218]....
        /*7570*/ 	.word	0xffffffff


	//   ....[219]....
        /*7574*/ 	.word	0xffffffff


	//   ....[220]....
        /*7578*/ 	.word	0xffffffff


	//   ....[221]....
        /*757c*/ 	.word	0xffffffff


	//   ....[222]....
        /*7580*/ 	.word	0xffffffff


	//   ....[223]....
        /*7584*/ 	.word	0xffffffff


	//   ....[224]....
        /*7588*/ 	.word	0xffffffff


	//   ....[225]....
        /*758c*/ 	.word	0xffffffff


	//   ....[226]....
        /*7590*/ 	.word	0xffffffff


	//   ....[227]....
        /*7594*/ 	.word	0xffffffff


	//   ....[228]....
        /*7598*/ 	.word	0xffffffff


	//   ....[229]....
        /*759c*/ 	.word	0xffffffff


	//   ....[230]....
        /*75a0*/ 	.word	0xffffffff


	//   ....[231]....
        /*75a4*/ 	.word	0xffffffff


	//   ....[232]....
        /*75a8*/ 	.word	0xffffffff


	//   ....[233]....
        /*75ac*/ 	.word	0xffffffff


	//   ....[234]....
        /*75b0*/ 	.word	0xffffffff


	//   ....[235]....
        /*75b4*/ 	.word	0xffffffff


	//   ....[236]....
        /*75b8*/ 	.word	0xffffffff


	//   ....[237]....
        /*75bc*/ 	.word	0xffffffff


	//   ....[238]....
        /*75c0*/ 	.word	0xffffffff


	//   ....[239]....
        /*75c4*/ 	.word	0xffffffff


	//   ....[240]....
        /*75c8*/ 	.word	0xffffffff


	//   ....[241]....
        /*75cc*/ 	.word	0xffffffff


	//   ....[242]....
        /*75d0*/ 	.word	0xffffffff


	//   ....[243]....
        /*75d4*/ 	.word	0xffffffff


	//   ....[244]....
        /*75d8*/ 	.word	0xffffffff


	//   ....[245]....
        /*75dc*/ 	.word	0xffffffff


	//   ....[246]....
        /*75e0*/ 	.word	0xffffffff


	//   ....[247]....
        /*75e4*/ 	.word	0xffffffff


	//   ....[248]....
        /*75e8*/ 	.word	0xffffffff


	//   ....[249]....
        /*75ec*/ 	.word	0xffffffff


	//   ....[250]....
        /*75f0*/ 	.word	0xffffffff


	//   ....[251]....
        /*75f4*/ 	.word	0xffffffff


	//   ....[252]....
        /*75f8*/ 	.word	0xffffffff


	//   ....[253]....
        /*75fc*/ 	.word	0xffffffff


	//   ....[254]....
        /*7600*/ 	.word	0xffffffff


	//----- nvinfo : EIATTR_COOP_GROUP_INSTR_OFFSETS
	.align		4
.L_39:
        /*7604*/ 	.byte	0x04, 0x28
        /*7606*/ 	.short	(.L_41 - .L_40)


	//   ....[0]....
.L_40:
        /*7608*/ 	.word	0x00096ce0


	//   ....[1]....
        /*760c*/ 	.word	0x00096d00


	//   ....[2]....
        /*7610*/ 	.word	0x00096d20


	//   ....[3]....
        /*7614*/ 	.word	0x00096d40


	//   ....[4]....
        /*7618*/ 	.word	0x00096e10


	//   ....[5]....
        /*761c*/ 	.word	0x00096e30


	//   ....[6]....
        /*7620*/ 	.word	0x00096e70


	//   ....[7]....
        /*7624*/ 	.word	0x00096ed0


	//   ....[8]....
        /*7628*/ 	.word	0x00096f10


	//   ....[9]....
        /*762c*/ 	.word	0x00096f30


	//   ....[10]....
        /*7630*/ 	.word	0x00096f70


	//   ....[11]....
        /*7634*/ 	.word	0x00096f90


	//   ....[12]....
        /*7638*/ 	.word	0x00096fd0


	//   ....[13]....
        /*763c*/ 	.word	0x00096ff0


	//   ....[14]....
        /*7640*/ 	.word	0x00097080


	//   ....[15]....
        /*7644*/ 	.word	0x000970c0


	//   ....[16]....
        /*7648*/ 	.word	0x000971b0


	//   ....[17]....
        /*764c*/ 	.word	0x000971e0


	//   ....[18]....
        /*7650*/ 	.word	0x000972b0


	//   ....[19]....
        /*7654*/ 	.word	0x000972d0


	//   ....[20]....
        /*7658*/ 	.word	0x00097330


	//   ....[21]....
        /*765c*/ 	.word	0x00097350


	//   ....[22]....
        /*7660*/ 	.word	0x000973a0


	//   ....[23]....
        /*7664*/ 	.word	0x000973c0


	//   ....[24]....
        /*7668*/ 	.word	0x00097490


	//   ....[25]....
        /*766c*/ 	.word	0x000974b0


	//   ....[26]....
        /*7670*/ 	.word	0x00097540


	//   ....[27]....
        /*7674*/ 	.word	0x000975b0


	//   ....[28]....
        /*7678*/ 	.word	0x00097690


	//   ....[29]....
        /*767c*/ 	.word	0x000976b0


	//   ....[30]....
        /*7680*/ 	.word	0x000976d0


	//   ....[31]....
        /*7684*/ 	.word	0x000976f0


	//   ....[32]....
        /*7688*/ 	.word	0x00097780


	//   ....[33]....
        /*768c*/ 	.word	0x000977a0


	//   ....[34]....
        /*7690*/ 	.word	0x00097820


	//   ....[35]....
        /*7694*/ 	.word	0x00097880


	//   ....[36]....
        /*7698*/ 	.word	0x000978a0


	//   ....[37]....
        /*769c*/ 	.word	0x000978f0


	//   ....[38]....
        /*76a0*/ 	.word	0x00097950


	//   ....[39]....
        /*76a4*/ 	.word	0x00097970


	//   ....[40]....
        /*76a8*/ 	.word	0x00097a30


	//   ....[41]....
        /*76ac*/ 	.word	0x00097a50


	//   ....[42]....
        /*76b0*/ 	.word	0x00097ab0


	//   ....[43]....
        /*76b4*/ 	.word	0x00097b30


	//   ....[44]....
        /*76b8*/ 	.word	0x00097c10


	//   ....[45]....
        /*76bc*/ 	.word	0x00097c30


	//   ....[46]....
        /*76c0*/ 	.word	0x00097c50


	//   ....[47]....
        /*76c4*/ 	.word	0x00097c70


	//   ....[48]....
        /*76c8*/ 	.word	0x00097c90


	//   ....[49]....
        /*76cc*/ 	.word	0x00097cb0


	//   ....[50]....
        /*76d0*/ 	.word	0x00097d40


	//   ....[51]....
        /*76d4*/ 	.word	0x00097d60


	//   ....[52]....
        /*76d8*/ 	.word	0x00097dd0


	//   ....[53]....
        /*76dc*/ 	.word	0x00097df0


	//   ....[54]....
        /*76e0*/ 	.word	0x00097e50


	//   ....[55]....
        /*76e4*/ 	.word	0x00097e70


	//   ....[56]....
        /*76e8*/ 	.word	0x00097e90


	//   ....[57]....
        /*76ec*/ 	.word	0x00097eb0


	//   ....[58]....
        /*76f0*/ 	.word	0x00097ed0


	//   ....[59]....
        /*76f4*/ 	.word	0x00097ef0


	//   ....[60]....
        /*76f8*/ 	.word	0x00097f10


	//   ....[61]....
        /*76fc*/ 	.word	0x00097f30


	//   ....[62]....
        /*7700*/ 	.word	0x00097f50


	//   ....[63]....
        /*7704*/ 	.word	0x00097f70


	//   ....[64]....
        /*7708*/ 	.word	0x00097fc0


	//   ....[65]....
        /*770c*/ 	.word	0x00097ff0


	//   ....[66]....
        /*7710*/ 	.word	0x00098190


	//   ....[67]....
        /*7714*/ 	.word	0x000981d0


	//   ....[68]....
        /*7718*/ 	.word	0x000982e0


	//   ....[69]....
        /*771c*/ 	.word	0x00098300


	//   ....[70]....
        /*7720*/ 	.word	0x00098350


	//   ....[71]....
        /*7724*/ 	.word	0x00098370


	//   ....[72]....
        /*7728*/ 	.word	0x000983c0


	//   ....[73]....
        /*772c*/ 	.word	0x000983e0


	//   ....[74]....
        /*7730*/ 	.word	0x00098420


	//   ....[75]....
        /*7734*/ 	.word	0x00098440


	//   ....[76]....
        /*7738*/ 	.word	0x00098480


	//   ....[77]....
        /*773c*/ 	.word	0x000984a0


	//   ....[78]....
        /*7740*/ 	.word	0x000984d0


	//   ....[79]....
        /*7744*/ 	.word	0x000984f0


	//   ....[80]....
        /*7748*/ 	.word	0x000985c0


	//   ....[81]....
        /*774c*/ 	.word	0x000985e0


	//   ....[82]....
        /*7750*/ 	.word	0x00098740


	//   ....[83]....
        /*7754*/ 	.word	0x00098760


	//   ....[84]....
        /*7758*/ 	.word	0x000987f0


	//   ....[85]....
        /*775c*/ 	.word	0x00098810


	//   ....[86]....
        /*7760*/ 	.word	0x00098850


	//   ....[87]....
        /*7764*/ 	.word	0x000988b0


	//   ....[88]....
        /*7768*/ 	.word	0x000988f0


	//   ....[89]....
        /*776c*/ 	.word	0x00098910


	//   ....[90]....
        /*7770*/ 	.word	0x00098950


	//   ....[91]....
        /*7774*/ 	.word	0x00098970


	//   ....[92]....
        /*7778*/ 	.word	0x000989b0


	//   ....[93]....
        /*777c*/ 	.word	0x000989d0


	//   ....[94]....
        /*7780*/ 	.word	0x00098a60


	//   ....[95]....
        /*7784*/ 	.word	0x00098a80


	//   ....[96]....
        /*7788*/ 	.word	0x00098b40


	//   ....[97]....
        /*778c*/ 	.word	0x00098b60


	//   ....[98]....
        /*7790*/ 	.word	0x00098c50


	//   ....[99]....
        /*7794*/ 	.word	0x00098c70


	//   ....[100]....
        /*7798*/ 	.word	0x00098d00


	//   ....[101]....
        /*779c*/ 	.word	0x00098d20


	//   ....[102]....
        /*77a0*/ 	.word	0x00098d60


	//   ....[103]....
        /*77a4*/ 	.word	0x00098d80


	//   ....[104]....
        /*77a8*/ 	.word	0x00098dd0


	//   ....[105]....
        /*77ac*/ 	.word	0x00098df0


	//   ....[106]....
        /*77b0*/ 	.word	0x00098e60


	//   ....[107]....
        /*77b4*/ 	.word	0x00098e80


	//   ....[108]....
        /*77b8*/ 	.word	0x00098ed0


	//   ....[109]....
        /*77bc*/ 	.word	0x00098ef0


	//   ....[110]....
        /*77c0*/ 	.word	0x00098fb0


	//   ....[111]....
        /*77c4*/ 	.word	0x00098fd0


	//   ....[112]....
        /*77c8*/ 	.word	0x000990d0


	//   ....[113]....
        /*77cc*/ 	.word	0x000990f0


	//   ....[114]....
        /*77d0*/ 	.word	0x00099190


	//   ....[115]....
        /*77d4*/ 	.word	0x000991b0


	//   ....[116]....
        /*77d8*/ 	.word	0x00099200


	//   ....[117]....
        /*77dc*/ 	.word	0x00099220


	//   ....[118]....
        /*77e0*/ 	.word	0x00099260


	//   ....[119]....
        /*77e4*/ 	.word	0x00099280


	//   ....[120]....
        /*77e8*/ 	.word	0x00099300


	//   ....[121]....
        /*77ec*/ 	.word	0x00099320


	//   ....[122]....
        /*77f0*/ 	.word	0x00099370


	//   ....[123]....
        /*77f4*/ 	.word	0x00099390


	//   ....[124]....
        /*77f8*/ 	.word	0x000994a0


	//   ....[125]....
        /*77fc*/ 	.word	0x000994c0


	//   ....[126]....
        /*7800*/ 	.word	0x00099590


	//   ....[127]....
        /*7804*/ 	.word	0x000995b0


	//   ....[128]....
        /*7808*/ 	.word	0x00099660


	//   ....[129]....
        /*780c*/ 	.word	0x00099680


	//   ....[130]....
        /*7810*/ 	.word	0x000996c0


	//   ....[131]....
        /*7814*/ 	.word	0x000996e0


	//   ....[132]....
        /*7818*/ 	.word	0x00099720


	//   ....[133]....
        /*781c*/ 	.word	0x00099740


	//   ....[134]....
        /*7820*/ 	.word	0x00099780


	//   ....[135]....
        /*7824*/ 	.word	0x000997a0


	//   ....[136]....
        /*7828*/ 	.word	0x000997f0


	//   ....[137]....
        /*782c*/ 	.word	0x00099810


	//   ....[138]....
        /*7830*/ 	.word	0x00099890


	//   ....[139]....
        /*7834*/ 	.word	0x000998b0


	//   ....[140]....
        /*7838*/ 	.word	0x00099a00


	//   ....[141]....
        /*783c*/ 	.word	0x00099a20


	//   ....[142]....
        /*7840*/ 	.word	0x00099ae0


	//   ....[143]....
        /*7844*/ 	.word	0x00099b00


	//   ....[144]....
        /*7848*/ 	.word	0x00099b80


	//   ....[145]....
        /*784c*/ 	.word	0x00099ba0


	//   ....[146]....
        /*7850*/ 	.word	0x00099be0


	//   ....[147]....
        /*7854*/ 	.word	0x00099c00


	//   ....[148]....
        /*7858*/ 	.word	0x00099c40


	//   ....[149]....
        /*785c*/ 	.word	0x00099c60


	//   ....[150]....
        /*7860*/ 	.word	0x00099ca0


	//   ....[151]....
        /*7864*/ 	.word	0x00099d00


	//   ....[152]....
        /*7868*/ 	.word	0x00099d40


	//   ....[153]....
        /*786c*/ 	.word	0x00099d60


	//   ....[154]....
        /*7870*/ 	.word	0x00099da0


	//   ....[155]....
        /*7874*/ 	.word	0x00099dc0


	//   ....[156]....
        /*7878*/ 	.word	0x00099ec0


	//   ....[157]....
        /*787c*/ 	.word	0x00099ee0


	//   ....[158]....
        /*7880*/ 	.word	0x00099f70


	//   ....[159]....
        /*7884*/ 	.word	0x00099f90


	//   ....[160]....
        /*7888*/ 	.word	0x0009a080


	//   ....[161]....
        /*788c*/ 	.word	0x0009a0a0


	//   ....[162]....
        /*7890*/ 	.word	0x0009a0e0


	//   ....[163]....
        /*7894*/ 	.word	0x0009a100


	//   ....[164]....
        /*7898*/ 	.word	0x0009a140


	//   ....[165]....
        /*789c*/ 	.word	0x0009a160


	//   ....[166]....
        /*78a0*/ 	.word	0x0009a1a0


	//   ....[167]....
        /*78a4*/ 	.word	0x0009a1c0


	//   ....[168]....
        /*78a8*/ 	.word	0x0009a250


	//   ....[169]....
        /*78ac*/ 	.word	0x0009a270


	//   ....[170]....
        /*78b0*/ 	.word	0x0009a2b0


	//   ....[171]....
        /*78b4*/ 	.word	0x0009a2d0


	//   ....[172]....
        /*78b8*/ 	.word	0x0009a3d0


	//   ....[173]....
        /*78bc*/ 	.word	0x0009a3f0


	//   ....[174]....
        /*78c0*/ 	.word	0x0009a4f0


	//   ....[175]....
        /*78c4*/ 	.word	0x0009a510


	//   ....[176]....
        /*78c8*/ 	.word	0x0009a590


	//   ....[177]....
        /*78cc*/ 	.word	0x0009a5b0


	//   ....[178]....
        /*78d0*/ 	.word	0x0009a5f0


	//   ....[179]....
        /*78d4*/ 	.word	0x0009a610


	//   ....[180]....
        /*78d8*/ 	.word	0x0009a650


	//   ....[181]....
        /*78dc*/ 	.word	0x0009a670


	//   ....[182]....
        /*78e0*/ 	.word	0x0009a6b0


	//   ....[183]....
        /*78e4*/ 	.word	0x0009a6d0


	//   ....[184]....
        /*78e8*/ 	.word	0x0009a750


	//   ....[185]....
        /*78ec*/ 	.word	0x0009a770


	//   ....[186]....
        /*78f0*/ 	.word	0x0009a7b0


	//   ....[187]....
        /*78f4*/ 	.word	0x0009a7d0


	//   ....[188]....
        /*78f8*/ 	.word	0x0009a8d0


	//   ....[189]....
        /*78fc*/ 	.word	0x0009a8f0


	//   ....[190]....
        /*7900*/ 	.word	0x0009a9f0


	//   ....[191]....
        /*7904*/ 	.word	0x0009aa10


	//   ....[192]....
        /*7908*/ 	.word	0x0009aa90


	//   ....[193]....
        /*790c*/ 	.word	0x0009aab0


	//   ....[194]....
        /*7910*/ 	.word	0x0009aaf0


	//   ....[195]....
        /*7914*/ 	.word	0x0009ab10


	//   ....[196]....
        /*7918*/ 	.word	0x0009ab50


	//   ....[197]....
        /*791c*/ 	.word	0x0009ab70


	//   ....[198]....
        /*7920*/ 	.word	0x0009abb0


	//   ....[199]....
        /*7924*/ 	.word	0x0009abd0


	//   ....[200]....
        /*7928*/ 	.word	0x0009ac50


	//   ....[201]....
        /*792c*/ 	.word	0x0009ac70


	//   ....[202]....
        /*7930*/ 	.word	0x0009acb0


	//   ....[203]....
        /*7934*/ 	.word	0x0009acd0


	//   ....[204]....
        /*7938*/ 	.word	0x0009acf0


	//   ....[205]....
        /*793c*/ 	.word	0x0009ad10


	//   ....[206]....
        /*7940*/ 	.word	0x0009af10


	//   ....[207]....
        /*7944*/ 	.word	0x0009af30


	//   ....[208]....
        /*7948*/ 	.word	0x0009afc0


	//   ....[209]....
        /*794c*/ 	.word	0x0009afe0


	//   ....[210]....
        /*7950*/ 	.word	0x0009b000


	//   ....[211]....
        /*7954*/ 	.word	0x0009b040


	//   ....[212]....
        /*7958*/ 	.word	0x0009b080


	//   ....[213]....
        /*795c*/ 	.word	0x0009b0a0


	//   ....[214]....
        /*7960*/ 	.word	0x0009b0e0


	//   ....[215]....
        /*7964*/ 	.word	0x0009b100


	//   ....[216]....
        /*7968*/ 	.word	0x0009b180


	//   ....[217]....
        /*796c*/ 	.word	0x0009b1a0


	//   ....[218]....
        /*7970*/ 	.word	0x0009b1c0


	//   ....[219]....
        /*7974*/ 	.word	0x0009b1e0


	//   ....[220]....
        /*7978*/ 	.word	0x0009b300


	//   ....[221]....
        /*797c*/ 	.word	0x0009b320


	//   ....[222]....
        /*7980*/ 	.word	0x0009b460


	//   ....[223]....
        /*7984*/ 	.word	0x0009b480


	//   ....[224]....
        /*7988*/ 	.word	0x0009b4e0


	//   ....[225]....
        /*798c*/ 	.word	0x0009b500


	//   ....[226]....
        /*7990*/ 	.word	0x0009b520


	//   ....[227]....
        /*7994*/ 	.word	0x0009b540


	//   ....[228]....
        /*7998*/ 	.word	0x0009b5b0


	//   ....[229]....
        /*799c*/ 	.word	0x0009b5d0


	//   ....[230]....
        /*79a0*/ 	.word	0x0009b610


	//   ....[231]....
        /*79a4*/ 	.word	0x0009b630


	//   ....[232]....
        /*79a8*/ 	.word	0x0009b6b0


	//   ....[233]....
        /*79ac*/ 	.word	0x0009b6d0


	//   ....[234]....
        /*79b0*/ 	.word	0x0009b710


	//   ....[235]....
        /*79b4*/ 	.word	0x0009b730


	//   ....[236]....
        /*79b8*/ 	.word	0x0009b770


	//   ....[237]....
        /*79bc*/ 	.word	0x0009b790


	//   ....[238]....
        /*79c0*/ 	.word	0x0009b920


	//   ....[239]....
        /*79c4*/ 	.word	0x0009b940


	//   ....[240]....
        /*79c8*/ 	.word	0x0009ba00


	//   ....[241]....
        /*79cc*/ 	.word	0x0009ba20


	//   ....[242]....
        /*79d0*/ 	.word	0x0009ba40


	//   ....[243]....
        /*79d4*/ 	.word	0x0009ba60


	//   ....[244]....
        /*79d8*/ 	.word	0x0009bae0


	//   ....[245]....
        /*79dc*/ 	.word	0x0009bb00


	//   ....[246]....
        /*79e0*/ 	.word	0x0009bb50


	//   ....[247]....
        /*79e4*/ 	.word	0x0009bb70


	//   ....[248]....
        /*79e8*/ 	.word	0x0009bb90


	//   ....[249]....
        /*79ec*/ 	.word	0x0009bbb0


	//   ....[250]....
        /*79f0*/ 	.word	0x0009bbe0


	//   ....[251]....
        /*79f4*/ 	.word	0x0009bc00


	//   ....[252]....
        /*79f8*/ 	.word	0x0009bc60


	//   ....[253]....
        /*79fc*/ 	.word	0x0009bdc0


	//   ....[254]....
        /*7a00*/ 	.word	0x0009be30


	//----- nvinfo : EIATTR_EXIT_INSTR_OFFSETS
	.align		4
.L_41:
        /*7a04*/ 	.byte	0x04, 0x1c
        /*7a06*/ 	.short	(.L_43 - .L_42)


	//   ....[0]....
.L_42:
        /*7a08*/ 	.word	0x000b1600


	//   ....[1]....
        /*7a0c*/ 	.word	0x000b1630


	//----- nvinfo : EIATTR_REQNTID
	.align		4
.L_43:
        /*7a10*/ 	.byte	0x04, 0x10
        /*7a12*/ 	.short	(.L_45 - .L_44)
.L_44:
        /*7a14*/ 	.word	0x00000020
        /*7a18*/ 	.word	0x00000001
        /*7a1c*/ 	.word	0x00000001


	//----- nvinfo : EIATTR_CBANK_PARAM_SIZE
	.align		4
.L_45:
        /*7a20*/ 	.byte	0x03, 0x19
        /*7a22*/ 	.short	0x0050


	//----- nvinfo : EIATTR_PARAM_CBANK
	.align		4
        /*7a24*/ 	.byte	0x04, 0x0a
        /*7a26*/ 	.short	(.L_47 - .L_46)
	.align		4
.L_46:
        /*7a28*/ 	.word	index@(.nv.constant0.matmul_kernel)
        /*7a2c*/ 	.short	0x0210
        /*7a2e*/ 	.short	0x0050


	//----- nvinfo : EIATTR_SW_WAR
	.align		4
.L_47:
        /*7a30*/ 	.byte	0x04, 0x36
        /*7a32*/ 	.short	(.L_49 - .L_48)
.L_48:
        /*7a34*/ 	.word	0x00000008
.L_49:


//--------------------- .nv.callgraph             --------------------------
	.section	.nv.callgraph,"",@"SHT_CUDA_CALLGRAPH"
	.align	4
	.sectionentsize	8
	.align		4
        /*0000*/ 	.word	0x00000000
	.align		4
        /*0004*/ 	.word	0xffffffff
	.align		4
        /*0008*/ 	.word	0x00000000
	.align		4
        /*000c*/ 	.word	0xfffffffe
	.align		4
        /*0010*/ 	.word	0x00000000
	.align		4
        /*0014*/ 	.word	0xfffffffd
	.align		4
        /*0018*/ 	.word	0x00000000
	.align		4
        /*001c*/ 	.word	0xfffffffc


//--------------------- .text.matmul_kernel       --------------------------
	.section	.text.matmul_kernel,"ax",@progbits
	.align	128
        .global         matmul_kernel
        .type           matmul_kernel,@function
        .size           matmul_kernel,(.L_x_3 - matmul_kernel)
        .other          matmul_kernel,@"STO_CUDA_ENTRY STV_DEFAULT"
matmul_kernel:
.text.matmul_kernel:
[----:B------:R-:W0:Y:S02]  /*0000*/  LDC R1, c[0x0][0x28] ;  /* 0x00000a00ff017b82 */ /* 0x000e240000000800 */
[----:B0-----:R-:W-:-:S06]  /*0010*/  VIADD R1, R1, 0xffffbae0 ;  /* 0xffffbae001017836 */ /* 0x001fcc0000000000 */
[----:B------:R-:W0:Y:S01]  /*0020*/  LDC.64 R2, c[0x0][0x228] ;  /* 0x00008a00ff027b82 */ /* 0x000e220000000a00 */
[----:B------:R-:W1:Y:S01]  /*0030*/  S2R R7, SR_CTAID.X ;  /* 0x0000000000077919 */ /* 0x000e620000002500 */
[----:B------:R-:W-:Y:S01]  /*0040*/  UMOV UR4, 0x400 ;  /* 0x0000040000047882 */ /* 0x000fe20000000000 */
[----:B------:R-:W-:Y:S01]  /*0050*/  ULDC.64 UR60, c[0x0][0x208] ;  /* 0x00008200003c7ab9 */ /* 0x000fe20000000a00 */
[----:B------:R-:W-:Y:S01]  /*0060*/  CS2R R32, SRZ ;  /* 0x0000000000207805 */ /* 0x000fe2000001ff00 */
[----:B------:R2:W-:Y:S01]  /*0070*/  STL [R1+0x1b0], RZ ;  /* 0x0001b0ff01007387 */ /* 0x0005e20000100800 */
[----:B------:R-:W-:Y:S02]  /*0080*/  CS2R R34, SRZ ;  /* 0x0000000000227805 */ /* 0x000fe4000001ff00 */
[----:B------:R-:W-:Y:S01]  /*0090*/  CS2R R28, SRZ ;  /* 0x00000000001c7805 */ /* 0x000fe2000001ff00 */
[----:B------:R-:W3:Y:S01]  /*00a0*/  S2UR UR5, SR_CgaCtaId ;  /* 0x00000000000579c3 */ /* 0x000ee20000008800 */
[----:B------:R2:W-:Y:S01]  /*00b0*/  STL [R1+0x1b4], RZ ;  /* 0x0001b4ff01007387 */ /* 0x0005e20000100800 */
[----:B------:R-:W-:-:S02]  /*00c0*/  CS2R R30, SRZ ;  /* 0x00000000001e7805 */ /* 0x000fc4000001ff00 */
[----:B------:R-:W-:Y:S02]  /*00d0*/  CS2R R24, SRZ ;  /* 0x0000000000187805 */ /* 0x000fe4000001ff00 */
[----:B------:R-:W-:Y:S01]  /*00e0*/  CS2R R26, SRZ ;  /* 0x00000000001a7805 */ /* 0x000fe2000001ff00 */
[----:B------:R2:W-:Y:S01]  /*00f0*/  STL [R1+0x1b8], RZ ;  /* 0x0001b8ff01007387 */ /* 0x0005e20000100800 */
[----:B------:R-:W-:Y:S02]  /*0100*/  CS2R R20, SRZ ;  /* 0x0000000000147805 */ /* 0x000fe4000001ff00 */
[----:B------:R-:W-:Y:S02]  /*0110*/  CS2R R22, SRZ ;  /* 0x0000000000167805 */ /* 0x000fe4000001ff00 */
[----:B------:R-:W-:Y:S01]  /*0120*/  CS2R R16, SRZ ;  /* 0x0000000000107805 */ /* 0x000fe2000001ff00 */
[----:B------:R2:W-:Y:S01]  /*0130*/  STL [R1+0x1bc], RZ ;  /* 0x0001bcff01007387 */ /* 0x0005e20000100800 */
[----:B------:R-:W-:-:S02]  /*0140*/  CS2R R18, SRZ ;  /* 0x0000000000127805 */ /* 0x000fc4000001ff00 */
[----:B------:R-:W-:Y:S01]  /*0150*/  CS2R R14, SRZ ;  /* 0x00000000000e7805 */ /* 0x000fe2000001ff00 */
[----:B------:R2:W-:Y:S01]  /*0160*/  STL [R1+0x1a0], RZ ;  /* 0x0001a0ff01007387 */ /* 0x0005e20000100800 */
[----:B0-----:R-:W-:-:S03]  /*0170*/  VIADD R0, R3, 0x1ff ;  /* 0x000001ff03007836 */ /* 0x001fc60000000000 */
[----:B------:R2:W-:Y:S04]  /*0180*/  STL [R1+0x1a4], RZ ;  /* 0x0001a4ff01007387 */ /* 0x0005e80000100800 */
[----:B------:R2:W-:Y:S01]  /*0190*/  STL [R1+0x1a8], RZ ;  /* 0x0001a8ff01007387 */ /* 0x0005e20000100800 */
[----:B------:R-:W-:Y:S01]  /*01a0*/  SHF.R.S32.HI R5, RZ, 0x1f, R0 ;  /* 0x0000001fff057819 */ /* 0x000fe20000011400 */
[----:B---3--:R-:W-:Y:S02]  /*01b0*/  ULEA UR4, UR5, UR4, 0x18 ;  /* 0x0000000405047291 */ /* 0x008fe4000f8ec03f */
[----:B------:R2:W-:Y:S01]  /*01c0*/  STL [R1+0x1ac], RZ ;  /* 0x0001acff01007387 */ /* 0x0005e20000100800 */
[----:B------:R-:W-:Y:S02]  /*01d0*/  LEA.HI R5, R5, R0, RZ, 0x9 ;  /* 0x0000000005057211 */ /* 0x000fe400078f48ff */
[----:B-1----:R-:W-:Y:S01]  /*01e0*/  IABS R10, R7 ;  /* 0x00000007000a7213 */ /* 0x002fe20000000000 */
[----:B------:R2:W-:Y:S01]  /*01f0*/  STL [R1+0x190], RZ ;  /* 0x000190ff01007387 */ /* 0x0005e20000100800 */
[----:B------:R-:W-:-:S03]  /*0200*/  SHF.R.S32.HI R5, RZ, 0x9, R5 ;  /* 0x00000009ff057819 */ /* 0x000fc60000011405 */
[----:B------:R2:W-:Y:S02]  /*0210*/  STL [R1+0x194], RZ ;  /* 0x000194ff01007387 */ /* 0x0005e40000100800 */
[----:B------:R-:W-:Y:S02]  /*0220*/  IMAD.SHL.U32 R6, R5, 0x8, RZ ;  /* 0x0000000805067824 */ /* 0x000fe400078e00ff */
[----:B------:R2:W-:Y:S03]  /*0230*/  STL [R1+0x198], RZ ;  /* 0x000198ff01007387 */ /* 0x0005e60000100800 */
[-C--:B------:R-:W-:Y:S01]  /*0240*/  IABS R9, R6.reuse ;  /* 0x0000000600097213 */ /* 0x080fe20000000000 */
[----:B------:R2:W-:Y:S01]  /*0250*/  STL [R1+0x19c], RZ ;  /* 0x00019cff01007387 */ /* 0x0005e20000100800 */
[----:B------:R-:W-:Y:S02]  /*0260*/  IABS R12, R6 ;  /* 0x00000006000c7213 */ /* 0x000fe40000000000 */
[----:B------:R-:W0:Y:S01]  /*0270*/  I2F.RP R0, R9 ;  /* 0x0000000900007306 */ /* 0x000e220000209400 */
[----:B------:R2:W-:Y:S04]  /*0280*/  STL [R1+0x180], RZ ;  /* 0x000180ff01007387 */ /* 0x0005e80000100800 */
[----:B------:R2:W-:Y:S04]  /*0290*/  STL [R1+0x184], RZ ;  /* 0x000184ff01007387 */ /* 0x0005e80000100800 */
[----:B------:R2:W-:Y:S04]  /*02a0*/  STL [R1+0x188], RZ ;  /* 0x000188ff01007387 */ /* 0x0005e80000100800 */
[----:B------:R2:W-:Y:S01]  /*02b0*/  STL [R1+0x18c], RZ ;  /* 0x00018cff01007387 */ /* 0x0005e20000100800 */
[----:B0-----:R-:W0:Y:S03]  /*02c0*/  MUFU.RCP R0, R0 ;  /* 0x0000000000007308 */ /* 0x001e260000001000 */
[----:B------:R2:W-:Y:S04]  /*02d0*/  STL [R1+0x170], RZ ;  /* 0x000170ff01007387 */ /* 0x0005e80000100800 */
[----:B------:R2:W-:Y:S04]  /*02e0*/  STL [R1+0x174], RZ ;  /* 0x000174ff01007387 */ /* 0x0005e80000100800 */
[----:B------:R2:W-:Y:S04]  /*02f0*/  STL [R1+0x178], RZ ;  /* 0x000178ff01007387 */ /* 0x0005e80000100800 */
[----:B------:R2:W-:Y:S01]  /*0300*/  STL [R1+0x17c], RZ ;  /* 0x00017cff01007387 */ /* 0x0005e20000100800 */
[----:B0-----:R-:W-:-:S03]  /*0310*/  VIADD R4, R0, 0xffffffe ;  /* 0x0ffffffe00047836 */ /* 0x001fc60000000000 */
[----:B------:R2:W-:Y:S01]  /*0320*/  STL [R1+0x160], RZ ;  /* 0x000160ff01007387 */ /* 0x0005e20000100800 */
[----:B------:R-:W-:Y:S01]  /*0330*/  IMAD.MOV R0, RZ, RZ, -R12 ;  /* 0x000000ffff007224 */ /* 0x000fe200078e0a0c */
[----:B------:R0:W1:Y:S02]  /*0340*/  F2I.FTZ.U32.TRUNC.NTZ R5, R4 ;  /* 0x0000000400057305 */ /* 0x000064000021f000 */
[----:B------:R2:W-:Y:S04]  /*0350*/  STL [R1+0x164], RZ ;  /* 0x000164ff01007387 */ /* 0x0005e80000100800 */
[----:B------:R2:W-:Y:S04]  /*0360*/  STL [R1+0x168], RZ ;  /* 0x000168ff01007387 */ /* 0x0005e80000100800 */
[----:B------:R2:W-:Y:S01]  /*0370*/  STL [R1+0x16c], RZ ;  /* 0x00016cff01007387 */ /* 0x0005e20000100800 */
[----:B0-----:R-:W-:-:S03]  /*0380*/  IMAD.MOV.U32 R4, RZ, RZ, RZ ;  /* 0x000000ffff047224 */ /* 0x001fc600078e00ff */
[----:B------:R2:W-:Y:S01]  /*0390*/  STL [R1+0x150], RZ ;  /* 0x000150ff01007387 */ /* 0x0005e20000100800 */
[----:B-1----:R-:W-:-:S03]  /*03a0*/  IMAD.MOV R8, RZ, RZ, -R5 ;  /* 0x000000ffff087224 */ /* 0x002fc600078e0a05 */
[----:B------:R2:W-:Y:S01]  /*03b0*/  STL [R1+0x154], RZ ;  /* 0x000154ff01007387 */ /* 0x0005e20000100800 */
[----:B------:R-:W-:-:S03]  /*03c0*/  IMAD R11, R8, R9, RZ ;  /* 0x00000009080b7224 */ /* 0x000fc600078e02ff */
[----:B------:R2:W-:Y:S01]  /*03d0*/  STL [R1+0x158], RZ ;  /* 0x000158ff01007387 */ /* 0x0005e20000100800 */
[----:B------:R-:W-:Y:S02]  /*03e0*/  IMAD.MOV.U32 R8, RZ, RZ, R10 ;  /* 0x000000ffff087224 */ /* 0x000fe400078e000a */
[----:B------:R-:W-:Y:S01]  /*03f0*/  IMAD.HI.U32 R5, R5, R11, R4 ;  /* 0x0000000b05057227 */ /* 0x000fe200078e0004 */
[----:B------:R2:W-:Y:S04]  /*0400*/  STL [R1+0x15c], RZ ;  /* 0x00015cff01007387 */ /* 0x0005e80000100800 */
[----:B------:R2:W-:Y:S01]  /*0410*/  STL [R1+0x140], RZ ;  /* 0x000140ff01007387 */ /* 0x0005e20000100800 */
[----:B------:R-:W-:-:S03]  /*0420*/  IMAD.HI.U32 R5, R5, R8, RZ ;  /* 0x0000000805057227 */ /* 0x000fc600078e00ff */
[----:B------:R2:W-:Y:S01]  /*0430*/  STL [R1+0x144], RZ ;  /* 0x000144ff01007387 */ /* 0x0005e20000100800 */
[----:B------:R-:W-:-:S03]  /*0440*/  IMAD R0, R5, R0, R8 ;  /* 0x0000000005007224 */ /* 0x000fc600078e0208 */
[----:B------:R2:W-:Y:S02]  /*0450*/  STL [R1+0x148], RZ ;  /* 0x000148ff01007387 */ /* 0x0005e40000100800 */
[----:B------:R-:W-:Y:S02]  /*0460*/  ISETP.GT.U32.AND P1, PT, R9, R0, PT ;  /* 0x000000000900720c */ /* 0x000fe40003f24070 */
[----:B------:R2:W-:Y:S04]  /*0470*/  STL [R1+0x14c], RZ ;  /* 0x00014cff01007387 */ /* 0x0005e80000100800 */
[----:B------:R2:W-:Y:S04]  /*0480*/  STL [R1+0x130], RZ ;  /* 0x000130ff01007387 */ /* 0x0005e80000100800 */
[----:B------:R2:W-:Y:S03]  /*0490*/  STL [R1+0x134], RZ ;  /* 0x000134ff01007387 */ /* 0x0005e60000100800 */
[----:B------:R-:W-:Y:S01]  /*04a0*/  @!P1 IMAD.IADD R0, R0, 0x1, -R9 ;  /* 0x0000000100009824 */ /* 0x000fe200078e0a09 */
[----:B------:R2:W-:Y:S01]  /*04b0*/  STL [R1+0x138], RZ ;  /* 0x000138ff01007387 */ /* 0x0005e20000100800 */
[----:B------:R-:W-:Y:S01]  /*04c0*/  @!P1 VIADD R5, R5, 0x1 ;  /* 0x0000000105059836 */ /* 0x000fe20000000000 */
[----:B------:R-:W-:-:S02]  /*04d0*/  ISETP.NE.AND P1, PT, R6, RZ, PT ;  /* 0x000000ff0600720c */ /* 0x000fc40003f25270 */
[----:B------:R2:W-:Y:S01]  /*04e0*/  STL [R1+0x13c], RZ ;  /* 0x00013cff01007387 */ /* 0x0005e20000100800 */
[----:B------:R-:W-:Y:S02]  /*04f0*/  ISETP.GE.U32.AND P0, PT, R0, R9, PT ;  /* 0x000000090000720c */ /* 0x000fe40003f06070 */
[----:B------:R-:W-:Y:S01]  /*0500*/  LOP3.LUT R0, R7, R6, RZ, 0x3c, !PT ;  /* 0x0000000607007212 */ /* 0x000fe200078e3cff */
[----:B------:R2:W-:Y:S03]  /*0510*/  STL [R1+0x120], RZ ;  /* 0x000120ff01007387 */ /* 0x0005e60000100800 */
[----:B------:R-:W-:Y:S01]  /*0520*/  ISETP.GE.AND P2, PT, R0, RZ, PT ;  /* 0x000000ff0000720c */ /* 0x000fe20003f46270 */
[----:B------:R2:W-:Y:S01]  /*0530*/  STL [R1+0x124], RZ ;  /* 0x000124ff01007387 */ /* 0x0005e20000100800 */
[----:B------:R-:W-:-:S03]  /*0540*/  VIADD R0, R2, 0x3f ;  /* 0x0000003f02007836 */ /* 0x000fc60000000000 */
[----:B------:R2:W-:Y:S02]  /*0550*/  STL [R1+0x128], RZ ;  /* 0x000128ff01007387 */ /* 0x0005e40000100800 */
[----:B------:R-:W-:Y:S02]  /*0560*/  @P0 VIADD R5, R5, 0x1 ;  /* 0x0000000105050836 */ /* 0x000fe40000000000 */
[----:B------:R2:W-:Y:S02]  /*0570*/  STL [R1+0x12c], RZ ;  /* 0x00012cff01007387 */ /* 0x0005e40000100800 */
[----:B------:R-:W-:Y:S01]  /*0580*/  IMAD.MOV.U32 R4, RZ, RZ, R5 ;  /* 0x000000ffff047224 */ /* 0x000fe200078e0005 */
[----:B------:R-:W-:Y:S01]  /*0590*/  SHF.R.S32.HI R5, RZ, 0x1f, R0 ;  /* 0x0000001fff057819 */ /* 0x000fe20000011400 */
[----:B------:R2:W-:Y:S02]  /*05a0*/  STL [R1+0x110], RZ ;  /* 0x000110ff01007387 */ /* 0x0005e40000100800 */
[----:B------:R-:W-:Y:S01]  /*05b0*/  @!P2 IMAD.MOV R4, RZ, RZ, -R4 ;  /* 0x000000ffff04a224 */ /* 0x000fe200078e0a04 */
[----:B------:R-:W-:Y:S01]  /*05c0*/  @!P1 LOP3.LUT R4, RZ, R6, RZ, 0x33, !PT ;  /* 0x00000006ff049212 */ /* 0x000fe200078e33ff */
[----:B------:R2:W-:Y:S01]  /*05d0*/  STL [R1+0x114], RZ ;  /* 0x000114ff01007387 */ /* 0x0005e20000100800 */
[----:B------:R-:W-:-:S03]  /*05e0*/  LEA.HI R5, R5, R0, RZ, 0x6 ;  /* 0x0000000005057211 */ /* 0x000fc600078f30ff */
[----:B------:R2:W-:Y:S01]  /*05f0*/  STL [R1+0x118], RZ ;  /* 0x000118ff01007387 */ /* 0x0005e20000100800 */
[----:B------:R-:W-:Y:S02]  /*0600*/  IMAD.SHL.U32 R8, R4, 0x8, RZ ;  /* 0x0000000804087824 */ /* 0x000fe400078e00ff */
[----:B------:R-:W-:Y:S01]  /*0610*/  IMAD.MOV R4, RZ, RZ, -R4 ;  /* 0x000000ffff047224 */ /* 0x000fe200078e0a04 */
[----:B------:R2:W-:Y:S02]  /*0620*/  STL [R1+0x11c], RZ ;  /* 0x00011cff01007387 */ /* 0x0005e40000100800 */
[----:B------:R-:W-:Y:S01]  /*0630*/  LEA.HI.SX32 R5, R5, -R8, 0x1a ;  /* 0x8000000805057211 */ /* 0x000fe200078fd2ff */
[----:B------:R-:W-:Y:S01]  /*0640*/  IMAD R13, R6, R4, R7 ;  /* 0x00000004060d7224 */ /* 0x000fe200078e0207 */
[----:B------:R2:W-:Y:S02]  /*0650*/  STL [R1+0x100], RZ ;  /* 0x000100ff01007387 */ /* 0x0005e40000100800 */
[----:B------:R-:W-:-:S02]  /*0660*/  VIMNMX R10, R5, 0x8, PT ;  /* 0x00000008050a7848 */ /* 0x000fc40003fe0100 */
[----:B------:R2:W-:Y:S02]  /*0670*/  STL [R1+0x104], RZ ;  /* 0x000104ff01007387 */ /* 0x0005e40000100800 */
[-C--:B------:R-:W-:Y:S02]  /*0680*/  IABS R9, R10.reuse ;  /* 0x0000000a00097213 */ /* 0x080fe40000000000 */
[----:B------:R2:W-:Y:S01]  /*0690*/  STL [R1+0x108], RZ ;  /* 0x000108ff01007387 */ /* 0x0005e20000100800 */
[----:B------:R-:W-:Y:S01]  /*06a0*/  IABS R6, R10 ;  /* 0x0000000a00067213 */ /* 0x000fe20000000000 */
[----:B------:R-:W0:Y:S02]  /*06b0*/  I2F.RP R0, R9 ;  /* 0x0000000900007306 */ /* 0x000e240000209400 */
        /* <DEDUP_REMOVED lines=10> */
[----:B------:R2:W-:Y:S04]  /*0760*/  STL [R1+0xec], RZ ;  /* 0x0000ecff01007387 */ /* 0x0005e80000100800 */
[----:B------:R2:W-:Y:S01]  /*0770*/  STL [R1+0xd0], RZ ;  /* 0x0000d0ff01007387 */ /* 0x0005e20000100800 */
[----:B------:R-:W0:Y:S03]  /*0780*/  F2I.FTZ.U32.TRUNC.NTZ R5, R5 ;  /* 0x0000000500057305 */ /* 0x000e26000021f000 */
[----:B------:R2:W-:Y:S04]  /*0790*/  STL [R1+0xd4], RZ ;  /* 0x0000d4ff01007387 */ /* 0x0005e80000100800 */
[----:B------:R2:W-:Y:S04]  /*07a0*/  STL [R1+0xd8], RZ ;  /* 0x0000d8ff01007387 */ /* 0x0005e80000100800 */
[----:B------:R2:W-:Y:S04]  /*07b0*/  STL [R1+0xdc], RZ ;  /* 0x0000dcff01007387 */ /* 0x0005e80000100800 */
[----:B------:R2:W-:Y:S01]  /*07c0*/  STL [R1+0xc0], RZ ;  /* 0x0000c0ff01007387 */ /* 0x0005e20000100800 */
[----:B0-----:R-:W-:-:S03]  /*07d0*/  IMAD.MOV R11, RZ, RZ, -R5 ;  /* 0x000000ffff0b7224 */ /* 0x001fc600078e0a05 */
[----:B------:R2:W-:Y:S01]  /*07e0*/  STL [R1+0xc4], RZ ;  /* 0x0000c4ff01007387 */ /* 0x0005e20000100800 */
[----:B------:R-:W-:Y:S01]  /*07f0*/  IMAD.MOV.U32 R4, RZ, RZ, R11 ;  /* 0x000000ffff047224 */ /* 0x000fe200078e000b */
[----:B------:R-:W-:Y:S02]  /*0800*/  IABS R11, R13 ;  /* 0x0000000d000b7213 */ /* 0x000fe40000000000 */
[----:B------:R2:W-:Y:S01]  /*0810*/  STL [R1+0xc8], RZ ;  /* 0x0000c8ff01007387 */ /* 0x0005e20000100800 */
[----:B------:R-:W-:Y:S02]  /*0820*/  IMAD R7, R4, R9, RZ ;  /* 0x0000000904077224 */ /* 0x000fe400078e02ff */
[----:B------:R-:W-:Y:S01]  /*0830*/  IMAD.MOV.U32 R4, RZ, RZ, RZ ;  /* 0x000000ffff047224 */ /* 0x000fe200078e00ff */
[----:B------:R2:W-:Y:S03]  /*0840*/  STL [R1+0xcc], RZ ;  /* 0x0000ccff01007387 */ /* 0x0005e60000100800 */
[----:B------:R-:W-:Y:S01]  /*0850*/  IMAD.HI.U32 R4, R5, R7, R4 ;  /* 0x0000000705047227 */ /* 0x000fe200078e0004 */
[----:B------:R2:W-:Y:S03]  /*0860*/  STL [R1+0xb0], RZ ;  /* 0x0000b0ff01007387 */ /* 0x0005e60000100800 */
[----:B------:R-:W-:Y:S01]  /*0870*/  IMAD.MOV R5, RZ, RZ, -R6 ;  /* 0x000000ffff057224 */ /* 0x000fe200078e0a06 */
        /* <DEDUP_REMOVED lines=19> */
[----:B------:R-:W0:Y:S03]  /*09b0*/  LDC R4, c[0x0][0x230] ;  /* 0x00008c00ff047b82 */ /* 0x000e260000000800 */
[----:B------:R2:W-:Y:S02]  /*09c0*/  STL [R1+0x9c], RZ ;  /* 0x00009cff01007387 */ /* 0x0005e40000100800 */
[----:B------:R-:W-:-:S02]  /*09d0*/  @P0 VIADD R0, R0, 0x1 ;  /* 0x0000000100000836 */ /* 0x000fc40000000000 */
[----:B------:R2:W-:Y:S04]  /*09e0*/  STL [R1+0x80], RZ ;  /* 0x000080ff01007387 */ /* 0x0005e80000100800 */
[----:B------:R2:W-:Y:S01]  /*09f0*/  STL [R1+0x84], RZ ;  /* 0x000084ff01007387 */ /* 0x0005e20000100800 */
[----:B------:R-:W-:Y:S01]  /*0a00*/  @!P2 IMAD.MOV R0, RZ, RZ, -R0 ;  /* 0x000000ffff00a224 */ /* 0x000fe200078e0a00 */
[----:B------:R-:W-:Y:S02]  /*0a10*/  @!P1 LOP3.LUT R0, RZ, R10, RZ, 0x33, !PT ;  /* 0x0000000aff009212 */ /* 0x000fe400078e33ff */
[----:B------:R2:W-:Y:S03]  /*0a20*/  STL [R1+0x88], RZ ;  /* 0x000088ff01007387 */ /* 0x0005e60000100800 */
[----:B------:R-:W-:Y:S01]  /*0a30*/  IMAD.MOV R5, RZ, RZ, -R0 ;  /* 0x000000ffff057224 */ /* 0x000fe200078e0a00 */
[----:B------:R2:W-:Y:S01]  /*0a40*/  STL [R1+0x8c], RZ ;  /* 0x00008cff01007387 */ /* 0x0005e20000100800 */
[----:B------:R-:W-:-:S02]  /*0a50*/  IMAD.SHL.U32 R0, R0, 0x200, RZ ;  /* 0x0000020000007824 */ /* 0x000fc400078e00ff */
[----:B------:R-:W-:Y:S01]  /*0a60*/  IMAD R5, R10, R5, R13 ;  /* 0x000000050a057224 */ /* 0x000fe200078e020d */
[----:B------:R2:W-:Y:S01]  /*0a70*/  STL [R1+0x70], RZ ;  /* 0x000070ff01007387 */ /* 0x0005e20000100800 */
[----:B0-----:R-:W-:Y:S01]  /*0a80*/  VIADD R4, R4, 0x1f ;  /* 0x0000001f04047836 */ /* 0x001fe20000000000 */
[----:B------:R-:W-:Y:S01]  /*0a90*/  CS2R R12, SRZ ;  /* 0x00000000000c7805 */ /* 0x000fe2000001ff00 */
[C---:B------:R-:W-:Y:S01]  /*0aa0*/  VIADD R7, R0.reuse, 0x2 ;  /* 0x0000000200077836 */ /* 0x040fe20000000000 */
[----:B------:R2:W-:Y:S01]  /*0ab0*/  STL [R1+0x74], RZ ;  /* 0x000074ff01007387 */ /* 0x0005e20000100800 */
[----:B------:R-:W-:Y:S01]  /*0ac0*/  VIADD R7, R0, 0x5 ;  /* 0x0000000500077836 */ /* 0x000fe20000000000 */
[----:B------:R-:W-:Y:S01]  /*0ad0*/  ISETP.GE.AND P0, PT, R4, 0x20, PT ;  /* 0x000000200400780c */ /* 0x000fe20003f06270 */
[C---:B------:R-:W-:Y:S01]  /*0ae0*/  VIADD R4, R0.reuse, 0x3 ;  /* 0x0000000300047836 */ /* 0x040fe20000000000 */
[----:B------:R2:W-:Y:S01]  /*0af0*/  STL [R1+0x78], RZ ;  /* 0x000078ff01007387 */ /* 0x0005e20000100800 */
[C---:B------:R-:W-:Y:S01]  /*0b00*/  VIADD R4, R0.reuse, 0x6 ;  /* 0x0000000600047836 */ /* 0x040fe20000000000 */
[----:B------:R-:W-:Y:S01]  /*0b10*/  CS2R R10, SRZ ;  /* 0x00000000000a7805 */ /* 0x000fe2000001ff00 */
[C---:B------:R-:W-:Y:S01]  /*0b20*/  VIADD R4, R0.reuse, 0x9 ;  /* 0x0000000900047836 */ /* 0x040fe20000000000 */
[----:B------:R2:W-:Y:S01]  /*0b30*/  STL [R1+0x7c], RZ ;  /* 0x00007cff01007387 */ /* 0x0005e20000100800 */
[----:B------:R-:W-:-:S02]  /*0b40*/  VIADD R7, R0, 0x8 ;  /* 0x0000000800077836 */ /* 0x000fc40000000000 */
[C---:B------:R-:W-:Y:S01]  /*0b50*/  VIADD R4, R0.reuse, 0xc ;  /* 0x0000000c00047836 */ /* 0x040fe20000000000 */
[----:B------:R2:W-:Y:S01]  /*0b60*/  STL [R1+0x60], RZ ;  /* 0x000060ff01007387 */ /* 0x0005e20000100800 */
[C---:B------:R-:W-:Y:S02]  /*0b70*/  VIADD R7, R0.reuse, 0xb ;  /* 0x0000000b00077836 */ /* 0x040fe40000000000 */
[C---:B------:R-:W-:Y:S01]  /*0b80*/  VIADD R4, R0.reuse, 0xf ;  /* 0x0000000f00047836 */ /* 0x040fe20000000000 */
[----:B------:R2:W-:Y:S01]  /*0b90*/  STL [R1+0x64], RZ ;  /* 0x000064ff01007387 */ /* 0x0005e20000100800 */
[C---:B------:R-:W-:Y:S02]  /*0ba0*/  VIADD R7, R0.reuse, 0xe ;  /* 0x0000000e00077836 */ /* 0x040fe40000000000 */
        /* <DEDUP_REMOVED lines=67> */
[----:B------:R2:W-:Y:S01]  /*0fe0*/  STL [R1], RZ ;  /* 0x000000ff01007387 */ /* 0x0005e20000100800 */
        /* <DEDUP_REMOVED lines=352> */
[----:B------:R-:W-:Y:S01]  /*25f0*/  VIADD R4, R0, 0x1b6 ;  /* 0x000001b600047836 */ /* 0x000fe20000000000 */
[----:B------:R2:W-:Y:S01]  /*2600*/  STL [R1+0x428], RZ ;  /* 0x000428ff01007387 */ /* 0x0005e20000100800 */
[----:B------:R-:W-:Y:S01]  /*2610*/  IMAD.IADD R5, R8, 0x1, R5 ;  /* 0x0000000108057824 */ /* 0x000fe200078e0205 */
        /* <DEDUP_REMOVED lines=85> */
[----:B------:R-:W-:Y:S01]  /*2b70*/  VIADD R4, R0, 0x1ff ;  /* 0x000001ff00047836 */ /* 0x000fe20000000000 */
[----:B------:R2:W-:Y:S04]  /*2b80*/  STL [R1+0x49c], RZ ;  /* 0x00049cff01007387 */ /* 0x0005e80000100800 */
        /* <DEDUP_REMOVED lines=62> */
[----:B------:R2:W-:Y:S01]  /*2f70*/  STL [R1+0xcf8], RZ ;  /* 0x000cf8ff01007387 */ /* 0x0005e20000100800 */
[----:B------:R-:W0:Y:S03]  /*2f80*/  S2R R36, SR_TID.X ;  /* 0x0000000000247919 */ /* 0x000e260000002100 */
        /* <DEDUP_REMOVED lines=8> */
[----:B0-----:R-:W-:Y:S01]  /*3010*/  LOP3.LUT R6, R36, 0x1f, RZ, 0xc0, !PT ;  /* 0x0000001f24067812 */ /* 0x001fe200078ec0ff */
[----:B------:R-:W-:-:S02]  /*3020*/  VIADD R36, R0, 0x1 ;  /* 0x0000000100247836 */ /* 0x000fc40000000000 */
[----:B------:R2:W-:Y:S01]  /*3030*/  STL [R1+0xd1c], RZ ;  /* 0x000d1cff01007387 */ /* 0x0005e20000100800 */
[C---:B------:R-:W-:Y:S02]  /*3040*/  VIADD R36, R0.reuse, 0x4 ;  /* 0x0000000400247836 */ /* 0x040fe40000000000 */
        /* <DEDUP_REMOVED lines=207> */
[----:B------:R-:W-:Y:S01]  /*3d40*/  IMAD R5, R5, 0x40, R6 ;  /* 0x0000004005057824 */ /* 0x000fe200078e0206 */
        /* <DEDUP_REMOVED lines=111> */
[----:B------:R-:W-:Y:S05]  /*4440*/  @!P0 BRA `(.L_x_0) ;  /* 0x000007b0003c8947 */ /* 0x000fea0003800000 */
[----:B------:R-:W-:Y:S01]  /*4450*/  IABS R46, R3 ;  /* 0x00000003002e7213 */ /* 0x000fe20000000000 */
[C---:B------:R-:W-:Y:S01]  /*4460*/  VIADD R23, R0.reuse, 0x1e5 ;  /* 0x000001e500177836 */ /* 0x040fe20000000000 */
[----:B------:R-:W-:Y:S01]  /*4470*/  IABS R11, R4 ;  /* 0x00000004000b7213 */ /* 0x000fe20000000000 */
[C---:B------:R-:W-:Y:S01]  /*4480*/  VIADD R22, R0.reuse, 0x1e3 ;  /* 0x000001e300167836 */ /* 0x040fe20000000000 */
[----:B------:R-:W0:Y:S01]  /*4490*/  I2F.RP R8, R46 ;  /* 0x0000002e00087306 */ /* 0x000e220000209400 */
[----:B------:R-:W-:Y:S01]  /*44a0*/  IABS R15, R7 ;  /* 0x00000007000f7213 */ /* 0x000fe20000000000 */
[----:B------:R-:W-:Y:S01]  /*44b0*/  VIADD R21, R0, 0x1e0 ;  /* 0x000001e000157836 */ /* 0x000fe20000000000 */
[----:B------:R-:W-:Y:S01]  /*44c0*/  ISETP.GE.AND P0, PT, R4, RZ, PT ;  /* 0x000000ff0400720c */ /* 0x000fe20003f06270 */
[C---:B------:R-:W-:Y:S01]  /*44d0*/  VIADD R20, R0.reuse, 0x1e1 ;  /* 0x000001e100147836 */ /* 0x040fe20000000000 */
[----:B------:R-:W-:Y:S01]  /*44e0*/  IABS R10, R38 ;  /* 0x00000026000a7213 */ /* 0x000fe20000000000 */
[C---:B------:R-:W-:Y:S01]  /*44f0*/  VIADD R27, R0.reuse, 0x146 ;  /* 0x00000146001b7836 */ /* 0x040fe20000000000 */
[----:B------:R-:W-:Y:S01]  /*4500*/  IABS R13, R39 ;  /* 0x00000027000d7213 */ /* 0x000fe20000000000 */
[C---:B------:R-:W-:Y:S01]  /*4510*/  VIADD R25, R0.reuse, 0x144 ;  /* 0x0000014400197836 */ /* 0x040fe20000000000 */
[----:B------:R-:W-:Y:S01]  /*4520*/  ISETP.GE.AND P5, PT, R7, RZ, PT ;  /* 0x000000ff0700720c */ /* 0x000fe20003fa6270 */
[C---:B------:R-:W-:Y:S01]  /*4530*/  VIADD R26, R0.reuse, 0x142 ;  /* 0x00000142001a7836 */ /* 0x040fe20000000000 */
[----:B------:R-:W-:Y:S01]  /*4540*/  ULDC UR5, c[0x0][0x23c] ;  /* 0x00008f0000057ab9 */ /* 0x000fe20000000800 */
[----:B------:R-:W-:Y:S01]  /*4550*/  VIADD R35, R0, 0x13b ;  /* 0x0000013b00237836 */ /* 0x000fe20000000000 */
[----:B------:R-:W-:Y:S01]  /*4560*/  ULDC.64 UR6, c[0x0][0x218] ;  /* 0x0000860000067ab9 */ /* 0x000fe20000000a00 */
[----:B------:R-:W-:Y:S01]  /*4570*/  ULDC UR8, c[0x0][0x234] ;  /* 0x00008d0000087ab9 */ /* 0x000fe20000000800 */
[----:B0-----:R-:W0:Y:S01]  /*4580*/  MUFU.RCP R8, R8 ;  /* 0x0000000800087308 */ /* 0x001e220000001000 */
[----:B------:R-:W-:Y:S01]  /*4590*/  ULDC.64 UR10, c[0x0][0x210] ;  /* 0x00008400000a7ab9 */ /* 0x000fe20000000a00 */
[----:B0-----:R-:W-:-:S06]  /*45a0*/  VIADD R8, R8, 0xffffffe ;  /* 0x0ffffffe08087836 */ /* 0x001fcc0000000000 */
[----:B------:R-:W0:Y:S02]  /*45b0*/  F2I.FTZ.U32.TRUNC.NTZ R9, R8 ;  /* 0x0000000800097305 */ /* 0x000e24000021f000 */
[----:B0-----:R-:W-:-:S04]  /*45c0*/  IMAD.MOV R8, RZ, RZ, -R9 ;  /* 0x000000ffff087224 */ /* 0x001fc800078e0a09 */
[----:B------:R-:W-:Y:S02]  /*45d0*/  IMAD R49, R8, R46, RZ ;  /* 0x0000002e08317224 */ /* 0x000fe400078e02ff */
[----:B------:R-:W-:-:S04]  /*45e0*/  IMAD.MOV.U32 R8, RZ, RZ, RZ ;  /* 0x000000ffff087224 */ /* 0x000fc800078e00ff */
[----:B------:R-:W-:Y:S01]  /*45f0*/  IMAD.HI.U32 R49, R9, R49, R8 ;  /* 0x0000003109317227 */ /* 0x000fe200078e0008 */
[----:B------:R-:W-:Y:S02]  /*4600*/  IABS R8, R36 ;  /* 0x0000002400087213 */ /* 0x000fe40000000000 */
[----:B------:R-:W-:-:S03]  /*4610*/  IABS R9, R37 ;  /* 0x0000002500097213 */ /* 0x000fc60000000000 */
[----:B------:R-:W-:-:S04]  /*4620*/  IMAD.HI.U32 R4, R49, R11, RZ ;  /* 0x0000000b31047227 */ /* 0x000fc800078e00ff */
[----:B------:R-:W-:-:S04]  /*4630*/  IMAD.HI.U32 R16, R49, R15, RZ ;  /* 0x0000000f31107227 */ /* 0x000fc800078e00ff */
[----:B------:R-:W-:Y:S02]  /*4640*/  IMAD.MOV R4, RZ, RZ, -R4 ;  /* 0x000000ffff047224 */ /* 0x000fe400078e0a04 */
[----:B------:R-:W-:Y:S02]  /*4650*/  IMAD.MOV R16, RZ, RZ, -R16 ;  /* 0x000000ffff107224 */ /* 0x000fe400078e0a10 */
[C---:B------:R-:W-:Y:S02]  /*4660*/  IMAD R4, R46.reuse, R4, R11 ;  /* 0x000000042e047224 */ /* 0x040fe400078e020b */
[C---:B------:R-:W-:Y:S02]  /*4670*/  IMAD R15, R46.reuse, R16, R15 ;  /* 0x000000102e0f7224 */ /* 0x040fe400078e020f */
[C---:B------:R-:W-:Y:S01]  /*4680*/  IMAD.HI.U32 R11, R49.reuse, R8, RZ ;  /* 0x00000008310b7227 */ /* 0x040fe200078e00ff */
[C---:B------:R-:W-:Y:S02]  /*4690*/  ISETP.GT.U32.AND P1, PT, R46.reuse, R4, PT ;  /* 0x000000042e00720c */ /* 0x040fe40003f24070 */
[----:B------:R-:W-:Y:S01]  /*46a0*/  ISETP.GT.U32.AND P6, PT, R46, R15, PT ;  /* 0x0000000f2e00720c */ /* 0x000fe20003fc4070 */
[----:B------:R-:W-:-:S04]  /*46b0*/  IMAD.HI.U32 R12, R49, R9, RZ ;  /* 0x00000009310c7227 */ /* 0x000fc800078e00ff */
[----:B------:R-:W-:-:S04]  /*46c0*/  IMAD.HI.U32 R14, R49, R10, RZ ;  /* 0x0000000a310e7227 */ /* 0x000fc800078e00ff */
[----:B------:R-:W-:Y:S02]  /*46d0*/  IMAD.MOV R11, RZ, RZ, -R11 ;  /* 0x000000ffff0b7224 */ /* 0x000fe400078e0a0b */
[----:B------:R-:W-:Y:S02]  /*46e0*/  IMAD.MOV R12, RZ, RZ, -R12 ;  /* 0x000000ffff0c7224 */ /* 0x000fe400078e0a0c */
[----:B------:R-:W-:Y:S02]  /*46f0*/  @!P1 IMAD.IADD R4, R4, 0x1, -R46 ;  /* 0x0000000104049824 */ /* 0x000fe400078e0a2e */
[----:B------:R-:W-:Y:S02]  /*4700*/  IMAD.MOV R14, RZ, RZ, -R14 ;  /* 0x000000ffff0e7224 */ /* 0x000fe400078e0a0e */
[C---:B------:R-:W-:Y:S01]  /*4710*/  IMAD R8, R46.reuse, R11, R8 ;  /* 0x0000000b2e087224 */ /* 0x040fe200078e0208 */
[----:B------:R-:W-:Y:S01]  /*4720*/  ISETP.GT.U32.AND P4, PT, R46, R4, PT ;  /* 0x000000042e00720c */ /* 0x000fe20003f84070 */
[----:B------:R-:W-:-:S02]  /*4730*/  @!P6 IMAD.IADD R15, R15, 0x1, -R46 ;  /* 0x000000010f0fe824 */ /* 0x000fc400078e0a2e */
[C---:B------:R-:W-:Y:S01]  /*4740*/  IMAD R9, R46.reuse, R12, R9 ;  /* 0x0000000c2e097224 */ /* 0x040fe200078e0209 */
[C---:B------:R-:W-:Y:S01]  /*4750*/  ISETP.GT.U32.AND P3, PT, R46.reuse, R8, PT ;  /* 0x000000082e00720c */ /* 0x040fe20003f64070 */
[C---:B------:R-:W-:Y:S01]  /*4760*/  IMAD R16, R46.reuse, R14, R10 ;  /* 0x0000000e2e107224 */ /* 0x040fe200078e020a */
[C---:B------:R-:W-:Y:S01]  /*4770*/  ISETP.GT.U32.AND P6, PT, R46.reuse, R15, PT ;  /* 0x0000000f2e00720c */ /* 0x040fe20003fc4070 */
[C---:B------:R-:W-:Y:S01]  /*4780*/  IMAD.HI.U32 R11, R49.reuse, R13, RZ ;  /* 0x0000000d310b7227 */ /* 0x040fe200078e00ff */
[C---:B------:R-:W-:Y:S02]  /*4790*/  ISETP.GT.U32.AND P2, PT, R46.reuse, R9, PT ;  /* 0x000000092e00720c */ /* 0x040fe40003f44070 */
[----:B------:R-:W-:Y:S01]  /*47a0*/  ISETP.GT.U32.AND P1, PT, R46, R16, PT ;  /* 0x000000102e00720c */ /* 0x000fe20003f24070 */
[----:B------:R-:W-:Y:S01]  /*47b0*/  IMAD.MOV R11, RZ, RZ, -R11 ;  /* 0x000000ffff0b7224 */ /* 0x000fe200078e0a0b */
[----:B------:R-:W-:Y:S01]  /*47c0*/  IABS R12, R41 ;  /* 0x00000029000c7213 */ /* 0x000fe20000000000 */
[----:B------:R-:W-:Y:S01]  /*47d0*/  @!P4 IMAD.IADD R4, R4, 0x1, -R46 ;  /* 0x000000010404c824 */ /* 0x000fe200078e0a2e */
[----:B------:R-:W-:Y:S01]  /*47e0*/  IABS R14, R40 ;  /* 0x00000028000e7213 */ /* 0x000fe20000000000 */
[----:B------:R-:W-:Y:S01]  /*47f0*/  IMAD R11, R46, R11, R13 ;  /* 0x0000000b2e0b7224 */ /* 0x000fe200078e020d */
[----:B------:R-:W-:Y:S01]  /*4800*/  IABS R13, R43 ;  /* 0x0000002b000d7213 */ /* 0x000fe20000000000 */
[----:B------:R-:W-:-:S03]  /*4810*/  IMAD.HI.U32 R7, R49, R12, RZ ;  /* 0x0000000c31077227 */ /* 0x000fc600078e00ff */
[----:B------:R-:W-:Y:S01]  /*4820*/  ISETP.GT.U32.AND P4, PT, R46, R11, PT ;  /* 0x0000000b2e00720c */ /* 0x000fe20003f84070 */
[--C-:B------:R-:W-:Y:S01]  /*4830*/  @!P3 IMAD.IADD R8, R8, 0x1, -R46.reuse ;  /* 0x000000010808b824 */ /* 0x100fe200078e0a2e */
[----:B------:R-:W-:Y:S01]  /*4840*/  ISETP.GE.AND P3, PT, R36, RZ, PT ;  /* 0x000000ff2400720c */ /* 0x000fe20003f66270 */
[--C-:B------:R-:W-:Y:S02]  /*4850*/  @!P6 IMAD.IADD R15, R15, 0x1, -R46.reuse ;  /* 0x000000010f0fe824 */ /* 0x100fe400078e0a2e */
[----:B------:R-:W-:Y:S01]  /*4860*/  @!P2 IMAD.IADD R9, R9, 0x1, -R46 ;  /* 0x000000010909a824 */ /* 0x000fe200078e0a2e */
[----:B------:R-:W-:Y:S01]  /*4870*/  ISETP.GE.AND P2, PT, R37, RZ, PT ;  /* 0x000000ff2500720c */ /* 0x000fe20003f46270 */
[----:B------:R-:W-:Y:S02]  /*4880*/  IMAD.MOV.U32 R17, RZ, RZ, R4 ;  /* 0x000000ffff117224 */ /* 0x000fe400078e0004 */
[----:B------:R-:W-:Y:S01]  /*4890*/  IMAD.HI.U32 R10, R49, R14, RZ ;  /* 0x0000000e310a7227 */ /* 0x000fe200078e00ff */
[----:B------:R-:W-:-:S03]  /*48a0*/  ISETP.GT.U32.AND P6, PT, R46, R9, PT ;  /* 0x000000092e00720c */ /* 0x000fc60003fc4070 */
[----:B------:R-:W-:Y:S02]  /*48b0*/  IMAD.MOV R7, RZ, RZ, -R7 ;  /* 0x000000ffff077224 */ /* 0x000fe400078e0a07 */
[----:B------:R-:W-:Y:S01]  /*48c0*/  @!P1 IMAD.IADD R16, R16, 0x1, -R46 ;  /* 0x0000000110109824 */ /* 0x000fe200078e0a2e */
[C---:B------:R-:W-:Y:S01]  /*48d0*/  ISETP.GT.U32.AND P1, PT, R46.reuse, R8, PT ;  /* 0x000000082e00720c */ /* 0x040fe20003f24070 */
[----:B------:R-:W-:Y:S02]  /*48e0*/  IMAD.MOV.U32 R4, RZ, RZ, R15 ;  /* 0x000000ffff047224 */ /* 0x000fe400078e000f */
[----:B------:R-:W-:Y:S02]  /*48f0*/  @!P0 IMAD.MOV R17, RZ, RZ, -R17 ;  /* 0x000000ffff118224 */ /* 0x000fe400078e0a11 */
[----:B------:R-:W-:Y:S02]  /*4900*/  IMAD.MOV R10, RZ, RZ, -R10 ;  /* 0x000000ffff0a7224 */ /* 0x000fe400078e0a0a */
[C---:B------:R-:W-:Y:S01]  /*4910*/  IMAD R7, R46.reuse, R7, R12 ;  /* 0x000000072e077224 */ /* 0x040fe200078e020c */
[----:B------:R-:W-:Y:S01]  /*4920*/  IABS R12, R42 ;  /* 0x0000002a000c7213 */ /* 0x000fe20000000000 */
[----:B------:R-:W-:Y:S01]  /*4930*/  @!P5 IMAD.MOV R4, RZ, RZ, -R4 ;  /* 0x000000ffff04d224 */ /* 0x000fe200078e0a04 */
[----:B------:R0:W-:Y:S01]  /*4940*/  STL [R1+0x964], R17 ;  /* 0x0009641101007387 */ /* 0x0001e20000100800 */
[----:B------:R-:W-:-:S02]  /*4950*/  IMAD R10, R46, R10, R14 ;  /* 0x0000000a2e0a7224 */ /* 0x000fc400078e020e */
[--C-:B------:R-:W-:Y:S01]  /*4960*/  @!P4 IMAD.IADD R11, R11, 0x1, -R46.reuse ;  /* 0x000000010b0bc824 */ /* 0x100fe200078e0a2e */
[----:B------:R1:W-:Y:S01]  /*4970*/  STL [R1+0x34c], R4 ;  /* 0x00034c0401007387 */ /* 0x0003e20000100800 */
[--C-:B------:R-:W-:Y:S01]  /*4980*/  @!P1 IMAD.IADD R8, R8, 0x1, -R46.reuse ;  /* 0x0000000108089824 */ /* 0x100fe200078e0a2e */
[C---:B------:R-:W-:Y:S01]  /*4990*/  ISETP.GT.U32.AND P5, PT, R46.reuse, R10, PT ;  /* 0x0000000a2e00720c */ /* 0x040fe20003fa4070 */
[----:B------:R-:W-:Y:S01]  /*49a0*/  @!P6 IMAD.IADD R9, R9, 0x1, -R46 ;  /* 0x000000010909e824 */ /* 0x000fe200078e0a2e */
[C---:B------:R-:W-:Y:S01]  /*49b0*/  ISETP.GT.U32.AND P4, PT, R46.reuse, R16, PT ;  /* 0x000000102e00720c */ /* 0x040fe20003f84070 */
[C---:B------:R-:W-:Y:S01]  /*49c0*/  IMAD.HI.U32 R14, R49.reuse, R13, RZ ;  /* 0x0000000d310e7227 */ /* 0x040fe200078e00ff */
[C---:B------:R-:W-:Y:S02]  /*49d0*/  ISETP.GT.U32.AND P6, PT, R46.reuse, R7, PT ;  /* 0x000000072e00720c */ /* 0x040fe40003fc4070 */
[----:B------:R-:W-:Y:S01]  /*49e0*/  ISETP.GT.U32.AND P0, PT, R46, R11, PT ;  /* 0x0000000b2e00720c */ /* 0x000fe20003f04070 */
[----:B0-----:R-:W-:Y:S01]  /*49f0*/  IMAD.MOV.U32 R17, RZ, RZ, R8 ;  /* 0x000000ffff117224 */ /* 0x001fe200078e0008 */
[----:B------:R-:W-:Y:S01]  /*4a00*/  ISETP.GE.AND P1, PT, R38, RZ, PT ;  /* 0x000000ff2600720c */ /* 0x000fe20003f26270 */
[----:B-1----:R-:W-:Y:S01]  /*4a10*/  IMAD.HI.U32 R4, R49, R12, RZ ;  /* 0x0000000c31047227 */ /* 0x002fe200078e00ff */
[----:B------:R-:W-:-:S03]  /*4a20*/  IABS R8, R44 ;  /* 0x0000002c00087213 */ /* 0x000fc60000000000 */
[----:B------:R-:W-:Y:S02]  /*4a30*/  IMAD.MOV R4, RZ, RZ, -R4 ;  /* 0x000000ffff047224 */ /* 0x000fe400078e0a04 */
[----:B------:R-:W-:Y:S02]  /*4a40*/  @!P3 IMAD.MOV R17, RZ, RZ, -R17 ;  /* 0x000000ffff11b224 */ /* 0x000fe400078e0a11 */
[----:B------:R-:W-:Y:S02]  /*4a50*/  IMAD R4, R46, R4, R12 ;  /* 0x000000042e047224 */ /* 0x000fe400078e020c */
[--C-:B------:R-:W-:Y:S01]  /*4a60*/  @!P5 IMAD.IADD R10, R10, 0x1, -R46.reuse ;  /* 0x000000010a0ad824 */ /* 0x100fe200078e0a2e */
[----:B------:R-:W-:Y:S01]  /*4a70*/  STL [R1+0x350], R17 ;  /* 0x0003501101007387 */ /* 0x000fe20000100800 */
[--C-:B------:R-:W-:Y:S01]  /*4a80*/  @!P4 IMAD.IADD R16, R16, 0x1, -R46.reuse ;  /* 0x000000011010c824 */ /* 0x100fe200078e0a2e */
[C---:B------:R-:W-:Y:S01]  /*4a90*/  ISETP.GT.U32.AND P3, PT, R46.reuse, R4, PT ;  /* 0x000000042e00720c */ /* 0x040fe20003f64070 */
[----:B------:R-:W-:Y:S01]  /*4aa0*/  @!P6 IMAD.IADD R7, R7, 0x1, -R46 ;  /* 0x000000010707e824 */ /* 0x000fe200078e0a2e */
[----:B------:R-:W-:Y:S01]  /*4ab0*/  ISETP.GE.AND P4, PT, R39, RZ, PT ;  /* 0x000000ff2700720c */ /* 0x000fe20003f86270 */
[----:B------:R-:W-:Y:S01]  /*4ac0*/  IMAD.MOV R14, RZ, RZ, -R14 ;  /* 0x000000ffff0e7224 */ /* 0x000fe200078e0a0e */
[----:B------:R-:W-:Y:S01]  /*4ad0*/  ISETP.GT.U32.AND P6, PT, R46, R10, PT ;  /* 0x0000000a2e00720c */ /* 0x000fe20003fc4070 */
[----:B------:R-:W-:Y:S01]  /*4ae0*/  IMAD.MOV.U32 R15, RZ, RZ, R9 ;  /* 0x000000ffff0f7224 */ /* 0x000fe200078e0009 */
[----:B------:R-:W-:Y:S01]  /*4af0*/  ISETP.GE.AND P5, PT, R41, RZ, PT ;  /* 0x000000ff2900720c */ /* 0x000fe20003fa6270 */
[----:B------:R-:W-:-:S02]  /*4b00*/  IMAD.MOV.U32 R9, RZ, RZ, R16 ;  /* 0x000000ffff097224 */ /* 0x000fc400078e0010 */
[--C-:B------:R-:W-:Y:S01]  /*4b10*/  @!P0 IMAD.IADD R11, R11, 0x1, -R46.reuse ;  /* 0x000000010b0b8824 */ /* 0x100fe200078e0a2e */
[----:B------:R-:W-:Y:S01]  /*4b20*/  ISETP.GE.AND P0, PT, R40, RZ, PT ;  /* 0x000000ff2800720c */ /* 0x000fe20003f06270 */
[----:B------:R-:W-:Y:S02]  /*4b30*/  IMAD R13, R46, R14, R13 ;  /* 0x0000000e2e0d7224 */ /* 0x000fe400078e020d */
[--C-:B------:R-:W-:Y:S02]  /*4b40*/  @!P3 IMAD.IADD R4, R4, 0x1, -R46.reuse ;  /* 0x000000010404b824 */ /* 0x100fe400078e0a2e */
[----:B------:R-:W-:Y:S01]  /*4b50*/  @!P2 IMAD.MOV R15, RZ, RZ, -R15 ;  /* 0x000000ffff0fa224 */ /* 0x000fe200078e0a0f */
[C---:B------:R-:W-:Y:S01]  /*4b60*/  ISETP.GT.U32.AND P2, PT, R46.reuse, R7, PT ;  /* 0x000000072e00720c */ /* 0x040fe20003f44070 */
[----:B------:R-:W-:Y:S01]  /*4b70*/  @!P1 IMAD.MOV R9, RZ, RZ, -R9 ;  /* 0x000000ffff099224 */ /* 0x000fe200078e0a09 */
[C---:B------:R-:W-:Y:S01]  /*4b80*/  ISETP.GT.U32.AND P3, PT, R46.reuse, R4, PT ;  /* 0x000000042e00720c */ /* 0x040fe20003f64070 */
[----:B------:R-:W-:Y:S01]  /*4b90*/  @!P4 IMAD.MOV R11, RZ, RZ, -R11 ;  /* 0x000000ffff0bc224 */ /* 0x000fe200078e0a0b */
[----:B------:R0:W-:Y:S01]  /*4ba0*/  STL [R1+0x354], R15 ;  /* 0x0003540f01007387 */ /* 0x0001e20000100800 */
[----:B------:R-:W-:Y:S01]  /*4bb0*/  ISETP.GT.U32.AND P4, PT, R46, R13, PT ;  /* 0x0000000d2e00720c */ /* 0x000fe20003f84070 */
[----:B------:R-:W-:Y:S01]  /*4bc0*/  @!P6 IMAD.IADD R10, R10, 0x1, -R46 ;  /* 0x000000010a0ae824 */ /* 0x000fe200078e0a2e */
[----:B------:R-:W-:Y:S01]  /*4bd0*/  ISETP.GE.AND P1, PT, R42, RZ, PT ;  /* 0x000000ff2a00720c */ /* 0x000fe20003f26270 */
[----:B------:R1:W-:Y:S01]  /*4be0*/  STL [R1+0x358], R9 ;  /* 0x0003580901007387 */ /* 0x0003e20000100800 */
[----:B------:R-:W-:Y:S01]  /*4bf0*/  IMAD.HI.U32 R12, R49, R8, RZ ;  /* 0x00000008310c7227 */ /* 0x000fe200078e00ff */
[----:B------:R-:W-:-:S02]  /*4c00*/  ISETP.GE.AND P6, PT, R43, RZ, PT ;  /* 0x000000ff2b00720c */ /* 0x000fc40003fc6270 */
[----:B------:R3:W-:Y:S01]  /*4c10*/  STL [R1+0x35c], R11 ;  /* 0x00035c0b01007387 */ /* 0x0007e20000100800 */
[----:B------:R-:W-:Y:S01]  /*4c20*/  IMAD.MOV.U32 R14, RZ, RZ, R10 ;  /* 0x000000ffff0e7224 */ /* 0x000fe200078e000a */
[----:B0-----:R-:W-:Y:S01]  /*4c30*/  IABS R15, R48 ;  /* 0x00000030000f7213 */ /* 0x001fe20000000000 */
[----:B------:R-:W-:Y:S02]  /*4c40*/  @!P3 IMAD.IADD R4, R4, 0x1, -R46 ;  /* 0x000000010404b824 */ /* 0x000fe400078e0a2e */
[----:B------:R-:W-:Y:S01]  /*4c50*/  @!P0 IMAD.MOV R14, RZ, RZ, -R14 ;  /* 0x000000ffff0e8224 */ /* 0x000fe200078e0a0e */
[----:B-1----:R-:W-:Y:S01]  /*4c60*/  IABS R9, R45 ;  /* 0x0000002d00097213 */ /* 0x002fe20000000000 */
[----:B------:R-:W-:Y:S01]  /*4c70*/  @!P4 IMAD.IADD R13, R13, 0x1, -R46 ;  /* 0x000000010d0dc824 */ /* 0x000fe200078e0a2e */
[----:B------:R-:W-:Y:S01]  /*4c80*/  ISETP.GE.AND P4, PT, R45, RZ, PT ;  /* 0x000000ff2d00720c */ /* 0x000fe20003f86270 */
[----:B------:R-:W-:Y:S01]  /*4c90*/  IMAD.MOV R12, RZ, RZ, -R12 ;  /* 0x000000ffff0c7224 */ /* 0x000fe200078e0a0c */
[----:B------:R0:W-:Y:S01]  /*4ca0*/  STL [R1+0x93c], R14 ;  /* 0x00093c0e01007387 */ /* 0x0001e20000100800 */
[----:B------:R-:W-:Y:S01]  /*4cb0*/  IMAD.HI.U32 R10, R49, R9, RZ ;  /* 0x00000009310a7227 */ /* 0x000fe200078e00ff */
[----:B------:R-:W-:-:S02]  /*4cc0*/  ISETP.GT.U32.AND P0, PT, R46, R13, PT ;  /* 0x0000000d2e00720c */ /* 0x000fc40003f04070 */
[----:B---3--:R-:W-:Y:S01]  /*4cd0*/  IABS R11, R47 ;  /* 0x0000002f000b7213 */ /* 0x008fe20000000000 */
[----:B------:R-:W-:Y:S02]  /*4ce0*/  IMAD.MOV R10, RZ, RZ, -R10 ;  /* 0x000000ffff0a7224 */ /* 0x000fe400078e0a0a */
[----:B------:R-:W-:Y:S01]  /*4cf0*/  @!P2 IMAD.IADD R7, R7, 0x1, -R46 ;  /* 0x000000010707a824 */ /* 0x000fe200078e0a2e */
[----:B------:R-:W-:Y:S01]  /*4d00*/  ISETP.GE.AND P2, PT, R44, RZ, PT ;  /* 0x000000ff2c00720c */ /* 0x000fe20003f46270 */
[C---:B------:R-:W-:Y:S01]  /*4d10*/  IMAD R9, R46.reuse, R10, R9 ;  /* 0x0000000a2e097224 */ /* 0x040fe200078e0209 */
[----:B------:R-:W-:Y:S01]  /*4d20*/  IABS R10, R52 ;  /* 0x00000034000a7213 */ /* 0x000fe20000000000 */
[----:B0-----:R-:W-:Y:S02]  /*4d30*/  IMAD.MOV.U32 R14, RZ, RZ, R4 ;  /* 0x000000ffff0e7224 */ /* 0x001fe400078e0004 */
[C---:B------:R-:W-:Y:S02]  /*4d40*/  IMAD R8, R46.reuse, R12, R8 ;  /* 0x0000000c2e087224 */ /* 0x040fe400078e0208 */
[----:B------:R-:W-:Y:S01]  /*4d50*/  @!P1 IMAD.MOV R14, RZ, RZ, -R14 ;  /* 0x000000ffff0e9224 */ /* 0x000fe200078e0a0e */
[C---:B------:R-:W-:Y:S01]  /*4d60*/  ISETP.GT.U32.AND P1, PT, R46.reuse, R9, PT ;  /* 0x000000092e00720c */ /* 0x040fe20003f24070 */
[----:B------:R-:W-:Y:S01]  /*4d70*/  IMAD.HI.U32 R12, R49, R11, RZ ;  /* 0x0000000b310c7227 */ /* 0x000fe200078e00ff */
[----:B------:R-:W-:-:S03]  /*4d80*/  ISETP.GT.U32.AND P3, PT, R46, R8, PT ;  /* 0x000000082e00720c */ /* 0x000fc60003f64070 */
[----:B------:R-:W-:Y:S01]  /*4d90*/  @!P5 IMAD.MOV R7, RZ, RZ, -R7 ;  /* 0x000000ffff07d224 */ /* 0x000fe200078e0a07 */
[----:B------:R-:W-:Y:S01]  /*4da0*/  ISETP.GE.AND P5, PT, R47, RZ, PT ;  /* 0x000000ff2f00720c */ /* 0x000fe20003fa6270 */
[----:B------:R-:W-:Y:S02]  /*4db0*/  IMAD.MOV R12, RZ, RZ, -R12 ;  /* 0x000000ffff0c7224 */ /* 0x000fe400078e0a0c */
[--C-:B------:R-:W-:Y:S01]  /*4dc0*/  @!P0 IMAD.IADD R13, R13, 0x1, -R46.reuse ;  /* 0x000000010d0d8824 */ /* 0x100fe200078e0a2e */
[----:B------:R0:W-:Y:S01]  /*4dd0*/  STL [R1+0x938], R7 ;  /* 0x0009380701007387 */ /* 0x0001e20000100800 */
[----:B------:R-:W-:Y:S01]  /*4de0*/  IMAD R11, R46, R12, R11 ;  /* 0x0000000c2e0b7224 */ /* 0x000fe200078e020b */
[----:B------:R-:W-:Y:S01]  /*4df0*/  IABS R12, R51 ;  /* 0x00000033000c7213 */ /* 0x000fe20000000000 */
[--C-:B------:R-:W-:Y:S01]  /*4e00*/  @!P1 IMAD.IADD R9, R9, 0x1, -R46.reuse ;  /* 0x0000000109099824 */ /* 0x100fe200078e0a2e */
[----:B------:R1:W-:Y:S01]  /*4e10*/  STL [R1+0x934], R14 ;  /* 0x0009340e01007387 */ /* 0x0003e20000100800 */
[----:B------:R-:W-:Y:S01]  /*4e20*/  IMAD.MOV.U32 R17, RZ, RZ, R13 ;  /* 0x000000ffff117224 */ /* 0x000fe200078e000d */
[----:B------:R-:W-:Y:S01]  /*4e30*/  ISETP.GE.AND P0, PT, R48, RZ, PT ;  /* 0x000000ff3000720c */ /* 0x000fe20003f06270 */
[----:B------:R-:W-:Y:S01]  /*4e40*/  @!P3 IMAD.IADD R8, R8, 0x1, -R46 ;  /* 0x000000010808b824 */ /* 0x000fe200078e0a2e */
[C---:B------:R-:W-:Y:S01]  /*4e50*/  ISETP.GT.U32.AND P1, PT, R46.reuse, R9, PT ;  /* 0x000000092e00720c */ /* 0x040fe20003f24070 */
[----:B------:R-:W-:Y:S01]  /*4e60*/  @!P6 IMAD.MOV R17, RZ, RZ, -R17 ;  /* 0x000000ffff11e224 */ /* 0x000fe200078e0a11 */
[C---:B------:R-:W-:Y:S01]  /*4e70*/  ISETP.GT.U32.AND P6, PT, R46.reuse, R11, PT ;  /* 0x0000000b2e00720c */ /* 0x040fe20003fc4070 */
[----:B0-----:R-:W-:Y:S01]  /*4e80*/  IMAD.HI.U32 R7, R49, R15, RZ ;  /* 0x0000000f31077227 */ /* 0x001fe200078e00ff */
[----:B------:R-:W-:-:S02]  /*4e90*/  ISETP.GT.U32.AND P3, PT, R46, R8, PT ;  /* 0x000000082e00720c */ /* 0x000fc40003f64070 */
[----:B-1----:R-:W-:Y:S01]  /*4ea0*/  IABS R14, R50 ;  /* 0x00000032000e7213 */ /* 0x002fe20000000000 */
[----:B------:R-:W-:Y:S01]  /*4eb0*/  IMAD.MOV R7, RZ, RZ, -R7 ;  /* 0x000000ffff077224 */ /* 0x000fe200078e0a07 */
[----:B------:R0:W-:Y:S01]  /*4ec0*/  STL [R1+0x930], R17 ;  /* 0x0009301101007387 */ /* 0x0001e20000100800 */
[----:B------:R-:W-:-:S04]  /*4ed0*/  IMAD.HI.U32 R16, R49, R12, RZ ;  /* 0x0000000c31107227 */ /* 0x000fc800078e00ff */
[----:B------:R-:W-:-:S04]  /*4ee0*/  IMAD.HI.U32 R4, R49, R14, RZ ;  /* 0x0000000e31047227 */ /* 0x000fc800078e00ff */
[----:B------:R-:W-:Y:S02]  /*4ef0*/  IMAD.MOV R4, RZ, RZ, -R4 ;  /* 0x000000ffff047224 */ /* 0x000fe400078e0a04 */
[C---:B------:R-:W-:Y:S01]  /*4f00*/  IMAD R7, R46.reuse, R7, R15 ;  /* 0x000000072e077224 */ /* 0x040fe200078e020f */
[----:B------:R-:W-:Y:S01]  /*4f10*/  IABS R15, R53 ;  /* 0x00000035000f7213 */ /* 0x000fe20000000000 */
[C---:B------:R-:W-:Y:S01]  /*4f20*/  IMAD R4, R46.reuse, R4, R14 ;  /* 0x000000042e047224 */ /* 0x040fe200078e020e */
[----:B------:R-:W-:Y:S01]  /*4f30*/  IABS R14, R54 ;  /* 0x00000036000e7213 */ /* 0x000fe20000000000 */
[--C-:B------:R-:W-:Y:S01]  /*4f40*/  @!P1 IMAD.IADD R9, R9, 0x1, -R46.reuse ;  /* 0x0000000109099824 */ /* 0x100fe200078e0a2e */
[C---:B------:R-:W-:Y:S01]  /*4f50*/  ISETP.GT.U32.AND P1, PT, R46.reuse, R7, PT ;  /* 0x000000072e00720c */ /* 0x040fe20003f24070 */
[--C-:B------:R-:W-:Y:S01]  /*4f60*/  @!P6 IMAD.IADD R11, R11, 0x1, -R46.reuse ;  /* 0x000000010b0be824 */ /* 0x100fe200078e0a2e */
[----:B------:R-:W-:Y:S01]  /*4f70*/  ISETP.GT.U32.AND P6, PT, R46, R4, PT ;  /* 0x000000042e00720c */ /* 0x000fe20003fc4070 */
[----:B------:R-:W-:Y:S01]  /*4f80*/  @!P3 IMAD.IADD R8, R8, 0x1, -R46 ;  /* 0x000000010808b824 */ /* 0x000fe200078e0a2e */
[----:B------:R-:W-:Y:S01]  /*4f90*/  ISETP.GE.AND P3, PT, R50, RZ, PT ;  /* 0x000000ff3200720c */ /* 0x000fe20003f66270 */
[----:B------:R-:W-:-:S04]  /*4fa0*/  IMAD.HI.U32 R13, R49, R10, RZ ;  /* 0x0000000a310d7227 */ /* 0x000fc800078e00ff */
[----:B------:R-:W-:Y:S02]  /*4fb0*/  IMAD.MOV.U32 R18, RZ, RZ, R8 ;  /* 0x000000ffff127224 */ /* 0x000fe400078e0008 */
[----:B------:R-:W-:Y:S02]  /*4fc0*/  IMAD.MOV R16, RZ, RZ, -R16 ;  /* 0x000000ffff107224 */ /* 0x000fe400078e0a10 */
[--C-:B------:R-:W-:Y:S01]  /*4fd0*/  @!P1 IMAD.IADD R7, R7, 0x1, -R46.reuse ;  /* 0x0000000107079824 */ /* 0x100fe200078e0a2e */
[----:B------:R-:W-:Y:S01]  /*4fe0*/  ISETP.GT.U32.AND P1, PT, R46, R11, PT ;  /* 0x0000000b2e00720c */ /* 0x000fe20003f24070 */
[----:B------:R-:W-:Y:S02]  /*4ff0*/  @!P6 IMAD.IADD R4, R4, 0x1, -R46 ;  /* 0x000000010404e824 */ /* 0x000fe400078e0a2e */
[----:B------:R-:W-:Y:S01]  /*5000*/  @!P2 IMAD.MOV R18, RZ, RZ, -R18 ;  /* 0x000000ffff12a224 */ /* 0x000fe200078e0a12 */
[C---:B------:R-:W-:Y:S01]  /*5010*/  ISETP.GT.U32.AND P2, PT, R46.reuse, R7, PT ;  /* 0x000000072e00720c */ /* 0x040fe20003f44070 */
[----:B0-----:R-:W-:Y:S01]  /*5020*/  IMAD.HI.U32 R17, R49, R15, RZ ;  /* 0x0000000f31117227 */ /* 0x001fe200078e00ff */
[----:B------:R-:W-:-:S02]  /*5030*/  ISETP.GT.U32.AND P6, PT, R46, R4, PT ;  /* 0x000000042e00720c */ /* 0x000fc40003fc4070 */
[----:B------:R0:W-:Y:S01]  /*5040*/  STL [R1+0x928], R18 ;  /* 0x0009281201007387 */ /* 0x0001e20000100800 */
[----:B------:R-:W-:Y:S02]  /*5050*/  IMAD.MOV R13, RZ, RZ, -R13 ;  /* 0x000000ffff0d7224 */ /* 0x000fe400078e0a0d */
[----:B------:R-:W-:-:S04]  /*5060*/  IMAD.HI.U32 R8, R49, R14, RZ ;  /* 0x0000000e31087227 */ /* 0x000fc800078e00ff */
[C---:B------:R-:W-:Y:S02]  /*5070*/  IMAD R12, R46.reuse, R16, R12 ;  /* 0x000000102e0c7224 */ /* 0x040fe400078e020c */
[----:B------:R-:W-:Y:S02]  /*5080*/  IMAD.MOV R17, RZ, RZ, -R17 ;  /* 0x000000ffff117224 */ /* 0x000fe400078e0a11 */
[C---:B------:R-:W-:Y:S01]  /*5090*/  IMAD R16, R46.reuse, R13, R10 ;  /* 0x0000000d2e107224 */ /* 0x040fe200078e020a */
[----:B------:R-:W-:Y:S01]  /*50a0*/  IABS R13, R55 ;  /* 0x00000037000d7213 */ /* 0x000fe20000000000 */
[----:B------:R-:W-:Y:S01]  /*50b0*/  IMAD.MOV R8, RZ, RZ, -R8 ;  /* 0x000000ffff087224 */ /* 0x000fe200078e0a08 */
[----:B------:R-:W-:Y:S01]  /*50c0*/  IABS R10, R56 ;  /* 0x00000038000a7213 */ /* 0x000fe20000000000 */
[----:B------:R-:W-:Y:S01]  /*50d0*/  @!P4 IMAD.MOV R9, RZ, RZ, -R9 ;  /* 0x000000ffff09c224 */ /* 0x000fe200078e0a09 */
[C---:B------:R-:W-:Y:S01]  /*50e0*/  ISETP.GT.U32.AND P4, PT, R46.reuse, R12, PT ;  /* 0x0000000c2e00720c */ /* 0x040fe20003f84070 */
[----:B------:R-:W-:-:S02]  /*50f0*/  IMAD R15, R46, R17, R15 ;  /* 0x000000112e0f7224 */ /* 0x000fc400078e020f */
[----:B------:R-:W-:Y:S01]  /*5100*/  @!P1 IMAD.IADD R11, R11, 0x1, -R46 ;  /* 0x000000010b0b9824 */ /* 0x000fe200078e0a2e */
[C---:B------:R-:W-:Y:S01]  /*5110*/  ISETP.GT.U32.AND P1, PT, R46.reuse, R16, PT ;  /* 0x000000102e00720c */ /* 0x040fe20003f24070 */
[C---:B------:R-:W-:Y:S01]  /*5120*/  IMAD R8, R46.reuse, R8, R14 ;  /* 0x000000082e087224 */ /* 0x040fe200078e020e */
[----:B------:R1:W-:Y:S01]  /*5130*/  STL [R1+0x924], R9 ;  /* 0x0009240901007387 */ /* 0x0003e20000100800 */
[--C-:B------:R-:W-:Y:S01]  /*5140*/  @!P2 IMAD.IADD R7, R7, 0x1, -R46.reuse ;  /* 0x000000010707a824 */ /* 0x100fe200078e0a2e */
[----:B------:R-:W-:Y:S01]  /*5150*/  ISETP.GT.U32.AND P2, PT, R46, R15, PT ;  /* 0x0000000f2e00720c */ /* 0x000fe20003f44070 */
[--C-:B------:R-:W-:Y:S01]  /*5160*/  @!P6 IMAD.IADD R4, R4, 0x1, -R46.reuse ;  /* 0x000000010404e824 */ /* 0x100fe200078e0a2e */
[----:B------:R-:W-:Y:S01]  /*5170*/  ISETP.GT.U32.AND P6, PT, R46, R8, PT ;  /* 0x000000082e00720c */ /* 0x000fe20003fc4070 */
[----:B------:R-:W-:Y:S01]  /*5180*/  IMAD.MOV.U32 R19, RZ, RZ, R11 ;  /* 0x000000ffff137224 */ /* 0x000fe200078e000b */
[----:B------:R-:W-:Y:S01]  /*5190*/  IABS R14, R58 ;  /* 0x0000003a000e7213 */ /* 0x000fe20000000000 */
[----:B------:R-:W-:Y:S01]  /*51a0*/  @!P4 IMAD.IADD R12, R12, 0x1, -R46 ;  /* 0x000000010c0cc824 */ /* 0x000fe200078e0a2e */
[----:B------:R-:W-:Y:S01]  /*51b0*/  ISETP.GE.AND P4, PT, R51, RZ, PT ;  /* 0x000000ff3300720c */ /* 0x000fe20003f86270 */
[----:B0-----:R-:W-:-:S02]  /*51c0*/  IMAD.MOV.U32 R18, RZ, RZ, R7 ;  /* 0x000000ffff127224 */ /* 0x001fc400078e0007 */
[----:B-1----:R-:W-:-:S04]  /*51d0*/  IMAD.HI.U32 R9, R49, R13, RZ ;  /* 0x0000000d31097227 */ /* 0x002fc800078e00ff */
[--C-:B------:R-:W-:Y:S01]  /*51e0*/  @!P1 IMAD.IADD R16, R16, 0x1, -R46.reuse ;  /* 0x0000000110109824 */ /* 0x100fe200078e0a2e */
[----:B------:R-:W-:Y:S01]  /*51f0*/  ISETP.GE.AND P1, PT, R52, RZ, PT ;  /* 0x000000ff3400720c */ /* 0x000fe20003f26270 */
[----:B------:R-:W-:Y:S02]  /*5200*/  IMAD.MOV R9, RZ, RZ, -R9 ;  /* 0x000000ffff097224 */ /* 0x000fe400078e0a09 */
[--C-:B------:R-:W-:Y:S01]  /*5210*/  @!P2 IMAD.IADD R15, R15, 0x1, -R46.reuse ;  /* 0x000000010f0fa824 */ /* 0x100fe200078e0a2e */
[----:B------:R-:W-:Y:S01]  /*5220*/  ISETP.GT.U32.AND P2, PT, R46, R12, PT ;  /* 0x0000000c2e00720c */ /* 0x000fe20003f44070 */
[----:B------:R-:W-:Y:S01]  /*5230*/  @!P6 IMAD.IADD R8, R8, 0x1, -R46 ;  /* 0x000000010808e824 */ /* 0x000fe200078e0a2e */
[C---:B------:R-:W-:Y:S01]  /*5240*/  ISETP.GT.U32.AND P6, PT, R46.reuse, R16, PT ;  /* 0x000000102e00720c */ /* 0x040fe20003fc4070 */
[----:B------:R-:W-:Y:S01]  /*5250*/  @!P5 IMAD.MOV R19, RZ, RZ, -R19 ;  /* 0x000000ffff13d224 */ /* 0x000fe200078e0a13 */
[C---:B------:R-:W-:Y:S01]  /*5260*/  ISETP.GT.U32.AND P5, PT, R46.reuse, R15, PT ;  /* 0x0000000f2e00720c */ /* 0x040fe20003fa4070 */
[----:B------:R-:W-:Y:S01]  /*5270*/  @!P0 IMAD.MOV R18, RZ, RZ, -R18 ;  /* 0x000000ffff128224 */ /* 0x000fe200078e0a12 */
[C---:B------:R-:W-:Y:S01]  /*5280*/  ISETP.GT.U32.AND P0, PT, R46.reuse, R8, PT ;  /* 0x000000082e00720c */ /* 0x040fe20003f04070 */
[----:B------:R-:W-:Y:S01]  /*5290*/  IMAD.HI.U32 R17, R49, R10, RZ ;  /* 0x0000000a31117227 */ /* 0x000fe200078e00ff */
[----:B------:R-:W-:Y:S03]  /*52a0*/  STL [R1+0x920], R19 ;  /* 0x0009201301007387 */ /* 0x000fe60000100800 */
[C---:B------:R-:W-:Y:S01]  /*52b0*/  IMAD R9, R46.reuse, R9, R13 ;  /* 0x000000092e097224 */ /* 0x040fe200078e020d */
[----:B------:R-:W-:Y:S01]  /*52c0*/  IABS R13, R57 ;  /* 0x00000039000d7213 */ /* 0x000fe20000000000 */
[----:B------:R-:W-:Y:S01]  /*52d0*/  @!P3 IMAD.MOV R4, RZ, RZ, -R4 ;  /* 0x000000ffff04b224 */ /* 0x000fe200078e0a04 */
[----:B------:R-:W-:Y:S01]  /*52e0*/  STL [R1+0x91c], R18 ;  /* 0x00091c1201007387 */ /* 0x000fe20000100800 */
[----:B------:R-:W-:Y:S01]  /*52f0*/  IMAD.MOV R17, RZ, RZ, -R17 ;  /* 0x000000ffff117224 */ /* 0x000fe200078e0a11 */
[----:B------:R-:W-:Y:S01]  /*5300*/  ISETP.GT.U32.AND P3, PT, R46, R9, PT ;  /* 0x000000092e00720c */ /* 0x000fe20003f64070 */
[----:B------:R-:W-:Y:S01]  /*5310*/  @!P2 IMAD.IADD R12, R12, 0x1, -R46 ;  /* 0x000000010c0ca824 */ /* 0x000fe200078e0a2e */
[----:B------:R0:W-:Y:S01]  /*5320*/  STL [R1+0x918], R4 ;  /* 0x0009180401007387 */ /* 0x0001e20000100800 */
[----:B------:R-:W-:Y:S01]  /*5330*/  IMAD R10, R46, R17, R10 ;  /* 0x000000112e0a7224 */ /* 0x000fe200078e020a */
[----:B------:R-:W-:Y:S01]  /*5340*/  ISETP.GE.AND P2, PT, R53, RZ, PT ;  /* 0x000000ff3500720c */ /* 0x000fe20003f46270 */
[----:B------:R-:W-:-:S02]  /*5350*/  @!P6 IMAD.IADD R16, R16, 0x1, -R46 ;  /* 0x000000011010e824 */ /* 0x000fc400078e0a2e */
[----:B------:R-:W-:Y:S01]  /*5360*/  IMAD.MOV.U32 R17, RZ, RZ, R12 ;  /* 0x000000ffff117224 */ /* 0x000fe200078e000c */
[----:B------:R-:W-:Y:S01]  /*5370*/  ISETP.GT.U32.AND P6, PT, R46, R10, PT ;  /* 0x0000000a2e00720c */ /* 0x000fe20003fc4070 */
[----:B------:R-:W-:Y:S01]  /*5380*/  @!P5 IMAD.IADD R15, R15, 0x1, -R46 ;  /* 0x000000010f0fd824 */ /* 0x000fe200078e0a2e */
[----:B------:R-:W-:Y:S01]  /*5390*/  ISETP.GE.AND P5, PT, R54, RZ, PT ;  /* 0x000000ff3600720c */ /* 0x000fe20003fa6270 */
[----:B------:R-:W-:Y:S02]  /*53a0*/  @!P4 IMAD.MOV R17, RZ, RZ, -R17 ;  /* 0x000000ffff11c224 */ /* 0x000fe400078e0a11 */
[----:B0-----:R-:W-:-:S03]  /*53b0*/  IMAD.HI.U32 R4, R49, R13, RZ ;  /* 0x0000000d31047227 */ /* 0x001fc600078e00ff */
[----:B------:R-:W-:Y:S01]  /*53c0*/  STL [R1+0x914], R17 ;  /* 0x0009141101007387 */ /* 0x000fe20000100800 */
[----:B------:R-:W-:Y:S02]  /*53d0*/  IMAD.MOV R4, RZ, RZ, -R4 ;  /* 0x000000ffff047224 */ /* 0x000fe400078e0a04 */
[----:B------:R-:W-:Y:S01]  /*53e0*/  @!P3 IMAD.IADD R9, R9, 0x1, -R46 ;  /* 0x000000010909b824 */ /* 0x000fe200078e0a2e */
[----:B------:R-:W-:Y:S01]  /*53f0*/  ISETP.GE.AND P3, PT, R56, RZ, PT ;  /* 0x000000ff3800720c */ /* 0x000fe20003f66270 */
[----:B------:R-:W-:Y:S02]  /*5400*/  IMAD R4, R46, R4, R13 ;  /* 0x000000042e047224 */ /* 0x000fe400078e020d */
[----:B------:R-:W-:-:S03]  /*5410*/  IMAD.HI.U32 R7, R49, R14, RZ ;  /* 0x0000000e31077227 */ /* 0x000fc600078e00ff */
[----:B------:R-:W-:Y:S01]  /*5420*/  ISETP.GT.U32.AND P4, PT, R46, R4, PT ;  /* 0x000000042e00720c */ /* 0x000fe20003f84070 */
[--C-:B------:R-:W-:Y:S01]  /*5430*/  @!P6 IMAD.IADD R10, R10, 0x1, -R46.reuse ;  /* 0x000000010a0ae824 */ /* 0x100fe200078e0a2e */
[----:B------:R-:W-:Y:S01]  /*5440*/  ISETP.GT.U32.AND P6, PT, R46, R9, PT ;  /* 0x000000092e00720c */ /* 0x000fe20003fc4070 */
[----:B------:R-:W-:Y:S01]  /*5450*/  @!P0 IMAD.IADD R8, R8, 0x1, -R46 ;  /* 0x0000000108088824 */ /* 0x000fe200078e0a2e */
[----:B------:R-:W-:Y:S01]  /*5460*/  ISETP.GE.AND P0, PT, R55, RZ, PT ;  /* 0x000000ff3700720c */ /* 0x000fe20003f06270 */
[----:B------:R-:W-:Y:S02]  /*5470*/  IMAD.MOV R7, RZ, RZ, -R7 ;  /* 0x000000ffff077224 */ /* 0x000fe400078e0a07 */
[----:B------:R-:W-:Y:S01]  /*5480*/  IMAD.MOV.U32 R12, RZ, RZ, R8 ;  /* 0x000000ffff0c7224 */ /* 0x000fe200078e0008 */
[----:B------:R-:W-:Y:S01]  /*5490*/  IABS R8, R60 ;  /* 0x0000003c00087213 */ /* 0x000fe20000000000 */
[----:B------:R-:W-:Y:S02]  /*54a0*/  IMAD R7, R46, R7, R14 ;  /* 0x000000072e077224 */ /* 0x000fe400078e020e */
[----:B------:R-:W-:-:S02]  /*54b0*/  @!P5 IMAD.MOV R12, RZ, RZ, -R12 ;  /* 0x000000ffff0cd224 */ /* 0x000fc400078e0a0c */
[----:B------:R-:W-:Y:S01]  /*54c0*/  @!P4 IMAD.IADD R4, R4, 0x1, -R46 ;  /* 0x000000010404c824 */ /* 0x000fe200078e0a2e */
[C---:B------:R-:W-:Y:S01]  /*54d0*/  ISETP.GT.U32.AND P5, PT, R46.reuse, R7, PT ;  /* 0x000000072e00720c */ /* 0x040fe20003fa4070 */
[----:B------:R-:W-:Y:S02]  /*54e0*/  IMAD.MOV.U32 R11, RZ, RZ, R16 ;  /* 0x000000ffff0b7224 */ /* 0x000fe400078e0010 */
[----:B------:R-:W-:Y:S01]  /*54f0*/  IMAD.MOV.U32 R13, RZ, RZ, R15 ;  /* 0x000000ffff0d7224 */ /* 0x000fe200078e000f */
[----:B------:R-:W-:Y:S01]  /*5500*/  ISETP.GT.U32.AND P4, PT, R46, R4, PT ;  /* 0x000000042e00720c */ /* 0x000fe20003f84070 */
[----:B------:R-:W-:Y:S01]  /*5510*/  @!P6 IMAD.IADD R9, R9, 0x1, -R46 ;  /* 0x000000010909e824 */ /* 0x000fe200078e0a2e */
[----:B------:R-:W-:Y:S01]  /*5520*/  ISETP.GE.AND P6, PT, R58, RZ, PT ;  /* 0x000000ff3a00720c */ /* 0x000fe20003fc6270 */
[----:B------:R-:W-:Y:S01]  /*5530*/  @!P1 IMAD.MOV R11, RZ, RZ, -R11 ;  /* 0x000000ffff0b9224 */ /* 0x000fe200078e0a0b */
[----:B------:R-:W-:Y:S01]  /*5540*/  ISETP.GT.U32.AND P1, PT, R46, R10, PT ;  /* 0x0000000a2e00720c */ /* 0x000fe20003f24070 */
[----:B------:R-:W-:Y:S01]  /*5550*/  @!P2 IMAD.MOV R13, RZ, RZ, -R13 ;  /* 0x000000ffff0da224 */ /* 0x000fe200078e0a0d */
[----:B------:R-:W-:Y:S01]  /*5560*/  ISETP.GE.AND P2, PT, R57, RZ, PT ;  /* 0x000000ff3900720c */ /* 0x000fe20003f46270 */
[----:B------:R-:W-:Y:S01]  /*5570*/  IMAD.MOV.U32 R14, RZ, RZ, R9 ;  /* 0x000000ffff0e7224 */ /* 0x000fe200078e0009 */
[----:B------:R0:W-:Y:S01]  /*5580*/  STL [R1+0x910], R11 ;  /* 0x0009100b01007387 */ /* 0x0001e20000100800 */
[----:B------:R-:W-:Y:S01]  /*5590*/  IMAD.HI.U32 R9, R49, R8, RZ ;  /* 0x0000000831097227 */ /* 0x000fe200078e00ff */
[----:B------:R-:W-:-:S02]  /*55a0*/  IABS R15, R23 ;  /* 0x00000017000f7213 */ /* 0x000fc40000000000 */
[----:B------:R1:W-:Y:S01]  /*55b0*/  STL [R1+0x90c], R13 ;  /* 0x00090c0d01007387 */ /* 0x0003e20000100800 */
[----:B------:R-:W-:Y:S02]  /*55c0*/  @!P0 IMAD.MOV R14, RZ, RZ, -R14 ;  /* 0x000000ffff0e8224 */ /* 0x000fe400078e0a0e */
[--C-:B------:R-:W-:Y:S01]  /*55d0*/  @!P5 IMAD.IADD R7, R7, 0x1, -R46.reuse ;  /* 0x000000010707d824 */ /* 0x100fe200078e0a2e */
[----:B------:R3:W-:Y:S01]  /*55e0*/  STL [R1+0x908], R12 ;  /* 0x0009080c01007387 */ /* 0x0007e20000100800 */
[----:B------:R-:W-:Y:S01]  /*55f0*/  IMAD.MOV R9, RZ, RZ, -R9 ;  /* 0x000000ffff097224 */ /* 0x000fe200078e0a09 */
[----:B0-----:R-:W-:Y:S01]  /*5600*/  IABS R11, R59 ;  /* 0x0000003b000b7213 */ /* 0x001fe20000000000 */
[----:B------:R-:W-:Y:S01]  /*5610*/  @!P4 IMAD.IADD R4, R4, 0x1, -R46 ;  /* 0x000000010404c824 */ /* 0x000fe200078e0a2e */
[----:B------:R0:W-:Y:S01]  /*5620*/  STL [R1+0x904], R14 ;  /* 0x0009040e01007387 */ /* 0x0001e20000100800 */
[C---:B------:R-:W-:Y:S01]  /*5630*/  IMAD R8, R46.reuse, R9, R8 ;  /* 0x000000092e087224 */ /* 0x040fe200078e0208 */
[----:B------:R-:W-:Y:S01]  /*5640*/  ISETP.GT.U32.AND P0, PT, R46, R7, PT ;  /* 0x000000072e00720c */ /* 0x000fe20003f04070 */
[----:B-1----:R-:W-:Y:S01]  /*5650*/  IMAD.HI.U32 R13, R49, R11, RZ ;  /* 0x0000000b310d7227 */ /* 0x002fe200078e00ff */
[----:B------:R-:W-:-:S02]  /*5660*/  ISETP.GE.AND P5, PT, R60, RZ, PT ;  /* 0x000000ff3c00720c */ /* 0x000fc40003fa6270 */
[----:B---3--:R-:W-:Y:S01]  /*5670*/  IABS R12, R61 ;  /* 0x0000003d000c7213 */ /* 0x008fe20000000000 */
[----:B------:R-:W-:Y:S02]  /*5680*/  IMAD.MOV R13, RZ, RZ, -R13 ;  /* 0x000000ffff0d7224 */ /* 0x000fe400078e0a0d */
[----:B------:R-:W-:Y:S01]  /*5690*/  @!P1 IMAD.IADD R10, R10, 0x1, -R46 ;  /* 0x000000010a0a9824 */ /* 0x000fe200078e0a2e */
[----:B------:R-:W-:Y:S01]  /*56a0*/  ISETP.GE.AND P1, PT, R59, RZ, PT ;  /* 0x000000ff3b00720c */ /* 0x000fe20003f26270 */
        /* <DEDUP_REMOVED lines=9> */
[----:B------:R-:W-:Y:S01]  /*5740*/  @!P0 IMAD.IADD R7, R7, 0x1, -R46 ;  /* 0x0000000107078824 */ /* 0x000fe200078e0a2e */
[----:B------:R-:W-:Y:S01]  /*5750*/  STL [R1+0x8fc], R10 ;  /* 0x0008fc0a01007387 */ /* 0x000fe20000100800 */
[----:B------:R-:W-:Y:S01]  /*5760*/  VIADD R18, R0, 0x1e4 ;  /* 0x000001e400127836 */ /* 0x000fe20000000000 */
[----:B------:R-:W-:Y:S01]  /*5770*/  ISETP.GE.AND P0, PT, R23, RZ, PT ;  /* 0x000000ff1700720c */ /* 0x000fe20003f06270 */
[----:B------:R-:W-:Y:S01]  /*5780*/  IMAD R12, R46, R13, R12 ;  /* 0x0000000d2e0c7224 */ /* 0x000fe200078e020c */
[----:B------:R0:W-:Y:S01]  /*5790*/  STL [R1+0x8f8], R14 ;  /* 0x0008f80e01007387 */ /* 0x0001e20000100800 */
[----:B------:R-:W-:Y:S01]  /*57a0*/  @!P2 IMAD.IADD R8, R8, 0x1, -R46 ;  /* 0x000000010808a824 */ /* 0x000fe200078e0a2e */
[----:B------:R-:W-:Y:S01]  /*57b0*/  IABS R13, R22 ;  /* 0x00000016000d7213 */ /* 0x000fe20000000000 */
[----:B------:R-:W-:-:S02]  /*57c0*/  IMAD.MOV.U32 R17, RZ, RZ, R7 ;  /* 0x000000ffff117224 */ /* 0x000fc400078e0007 */
[----:B------:R-:W-:Y:S01]  /*57d0*/  IMAD.HI.U32 R9, R49, R15, RZ ;  /* 0x0000000f31097227 */ /* 0x000fe200078e00ff */
[----:B------:R-:W-:-:S03]  /*57e0*/  ISETP.GT.U32.AND P2, PT, R46, R8, PT ;  /* 0x000000082e00720c */ /* 0x000fc60003f44070 */
[----:B------:R-:W-:Y:S01]  /*57f0*/  @!P6 IMAD.MOV R17, RZ, RZ, -R17 ;  /* 0x000000ffff11e224 */ /* 0x000fe200078e0a11 */
[----:B0-----:R-:W-:Y:S01]  /*5800*/  IABS R14, R18 ;  /* 0x00000012000e7213 */ /* 0x001fe20000000000 */
[----:B------:R-:W-:Y:S01]  /*5810*/  IMAD.MOV R9, RZ, RZ, -R9 ;  /* 0x000000ffff097224 */ /* 0x000fe200078e0a09 */
[----:B------:R-:W-:Y:S01]  /*5820*/  ISETP.GT.U32.AND P6, PT, R46, R12, PT ;  /* 0x0000000c2e00720c */ /* 0x000fe20003fc4070 */
[----:B------:R-:W-:Y:S01]  /*5830*/  @!P4 IMAD.IADD R11, R11, 0x1, -R46 ;  /* 0x000000010b0bc824 */ /* 0x000fe200078e0a2e */
[----:B------:R0:W-:Y:S01]  /*5840*/  STL [R1+0x8f4], R17 ;  /* 0x0008f41101007387 */ /* 0x0001e20000100800 */
[----:B------:R-:W-:-:S03]  /*5850*/  IMAD.HI.U32 R4, R49, R14, RZ ;  /* 0x0000000e31047227 */ /* 0x000fc600078e00ff */
[C---:B------:R-:W-:Y:S01]  /*5860*/  ISETP.GT.U32.AND P4, PT, R46.reuse, R11, PT ;  /* 0x0000000b2e00720c */ /* 0x040fe20003f84070 */
[----:B------:R-:W-:Y:S02]  /*5870*/  IMAD.MOV R4, RZ, RZ, -R4 ;  /* 0x000000ffff047224 */ /* 0x000fe400078e0a04 */
[C---:B------:R-:W-:Y:S01]  /*5880*/  IMAD R9, R46.reuse, R9, R15 ;  /* 0x000000092e097224 */ /* 0x040fe200078e020f */
[----:B------:R-:W-:Y:S01]  /*5890*/  IABS R15, R20 ;  /* 0x00000014000f7213 */ /* 0x000fe20000000000 */
[----:B------:R-:W-:Y:S01]  /*58a0*/  IMAD R4, R46, R4, R14 ;  /* 0x000000042e047224 */ /* 0x000fe200078e020e */
[----:B------:R-:W-:Y:S01]  /*58b0*/  IABS R14, R21 ;  /* 0x00000015000e7213 */ /* 0x000fe20000000000 */
[--C-:B------:R-:W-:Y:S01]  /*58c0*/  @!P2 IMAD.IADD R8, R8, 0x1, -R46.reuse ;  /* 0x000000010808a824 */ /* 0x100fe200078e0a2e */
[----:B------:R-:W-:Y:S01]  /*58d0*/  ISETP.GT.U32.AND P2, PT, R46, R9, PT ;  /* 0x000000092e00720c */ /* 0x000fe20003f44070 */
[----:B------:R-:W-:Y:S01]  /*58e0*/  @!P6 IMAD.IADD R12, R12, 0x1, -R46 ;  /* 0x000000010c0ce824 */ /* 0x000fe200078e0a2e */
[----:B------:R-:W-:Y:S01]  /*58f0*/  ISETP.GT.U32.AND P6, PT, R46, R4, PT ;  /* 0x000000042e00720c */ /* 0x000fe20003fc4070 */
[----:B------:R-:W-:-:S02]  /*5900*/  VIADD R19, R0, 0x1e2 ;  /* 0x000001e200137836 */ /* 0x000fc40000000000 */
[----:B------:R-:W-:Y:S01]  /*5910*/  @!P4 IMAD.IADD R11, R11, 0x1, -R46 ;  /* 0x000000010b0bc824 */ /* 0x000fe200078e0a2e */
[----:B------:R-:W-:Y:S01]  /*5920*/  ISETP.GE.AND P4, PT, R18, RZ, PT ;  /* 0x000000ff1200720c */ /* 0x000fe20003f86270 */
[----:B------:R-:W-:Y:S01]  /*5930*/  IMAD.HI.U32 R16, R49, R13, RZ ;  /* 0x0000000d31107227 */ /* 0x000fe200078e00ff */
[----:B------:R-:W-:-:S03]  /*5940*/  IABS R10, R19 ;  /* 0x00000013000a7213 */ /* 0x000fc60000000000 */
[----:B------:R-:W-:Y:S02]  /*5950*/  IMAD.MOV.U32 R24, RZ, RZ, R11 ;  /* 0x000000ffff187224 */ /* 0x000fe400078e000b */
[--C-:B------:R-:W-:Y:S01]  /*5960*/  @!P2 IMAD.IADD R9, R9, 0x1, -R46.reuse ;  /* 0x000000010909a824 */ /* 0x100fe200078e0a2e */
[----:B------:R-:W-:Y:S01]  /*5970*/  ISETP.GT.U32.AND P2, PT, R46, R12, PT ;  /* 0x0000000c2e00720c */ /* 0x000fe20003f44070 */
[----:B------:R-:W-:Y:S02]  /*5980*/  @!P6 IMAD.IADD R4, R4, 0x1, -R46 ;  /* 0x000000010404e824 */ /* 0x000fe400078e0a2e */
[----:B------:R-:W-:-:S03]  /*5990*/  IMAD.HI.U32 R7, R49, R10, RZ ;  /* 0x0000000a31077227 */ /* 0x000fc600078e00ff */
[----:B------:R-:W-:Y:S01]  /*59a0*/  ISETP.GT.U32.AND P6, PT, R46, R4, PT ;  /* 0x000000042e00720c */ /* 0x000fe20003fc4070 */
[----:B------:R-:W-:Y:S02]  /*59b0*/  IMAD.MOV R16, RZ, RZ, -R16 ;  /* 0x000000ffff107224 */ /* 0x000fe400078e0a10 */
[----:B------:R-:W-:Y:S02]  /*59c0*/  IMAD.MOV R7, RZ, RZ, -R7 ;  /* 0x000000ffff077224 */ /* 0x000fe400078e0a07 */
[----:B------:R-:W-:-:S04]  /*59d0*/  IMAD.HI.U32 R11, R49, R14, RZ ;  /* 0x0000000e310b7227 */ /* 0x000fc800078e00ff */
[----:B------:R-:W-:Y:S01]  /*59e0*/  @!P1 IMAD.MOV R24, RZ, RZ, -R24 ;  /* 0x000000ffff189224 */ /* 0x000fe200078e0a18 */
[----:B------:R-:W-:Y:S01]  /*59f0*/  ISETP.GT.U32.AND P1, PT, R46, R9, PT ;  /* 0x000000092e00720c */ /* 0x000fe20003f24070 */
[----:B0-----:R-:W-:-:S03]  /*5a00*/  IMAD.HI.U32 R17, R49, R15, RZ ;  /* 0x0000000f31117227 */ /* 0x001fc600078e00ff */
[----:B------:R-:W-:Y:S01]  /*5a10*/  STL [R1+0x8e8], R24 ;  /* 0x0008e81801007387 */ /* 0x000fe20000100800 */
[C---:B------:R-:W-:Y:S02]  /*5a20*/  IMAD R13, R46.reuse, R16, R13 ;  /* 0x000000102e0d7224 */ /* 0x040fe400078e020d */
[----:B------:R-:W-:Y:S02]  /*5a30*/  IMAD R16, R46, R7, R10 ;  /* 0x000000072e107224 */ /* 0x000fe400078e020a */
[----:B------:R-:W-:Y:S02]  /*5a40*/  IMAD.MOV R11, RZ, RZ, -R11 ;  /* 0x000000ffff0b7224 */ /* 0x000fe400078e0a0b */
[----:B------:R-:W-:Y:S02]  /*5a50*/  IMAD.MOV R17, RZ, RZ, -R17 ;  /* 0x000000ffff117224 */ /* 0x000fe400078e0a11 */
[----:B------:R-:W-:Y:S01]  /*5a60*/  @!P2 IMAD.IADD R12, R12, 0x1, -R46 ;  /* 0x000000010c0ca824 */ /* 0x000fe200078e0a2e */
[C---:B------:R-:W-:Y:S01]  /*5a70*/  ISETP.GT.U32.AND P2, PT, R46.reuse, R16, PT ;  /* 0x000000102e00720c */ /* 0x040fe20003f44070 */
[----:B------:R-:W-:-:S02]  /*5a80*/  IMAD R11, R46, R11, R14 ;  /* 0x0000000b2e0b7224 */ /* 0x000fc400078e020e */
[----:B------:R-:W-:Y:S02]  /*5a90*/  VIADD R23, R0, 0x1df ;  /* 0x000001df00177836 */ /* 0x000fe40000000000 */
[----:B------:R-:W-:Y:S01]  /*5aa0*/  @!P5 IMAD.MOV R8, RZ, RZ, -R8 ;  /* 0x000000ffff08d224 */ /* 0x000fe200078e0a08 */
[C---:B------:R-:W-:Y:S01]  /*5ab0*/  ISETP.GT.U32.AND P5, PT, R46.reuse, R13, PT ;  /* 0x0000000d2e00720c */ /* 0x040fe20003fa4070 */
[----:B------:R-:W-:Y:S01]  /*5ac0*/  IMAD R15, R46, R17, R15 ;  /* 0x000000112e0f7224 */ /* 0x000fe200078e020f */
[----:B------:R-:W-:Y:S01]  /*5ad0*/  IABS R10, R23 ;  /* 0x00000017000a7213 */ /* 0x000fe20000000000 */
[--C-:B------:R-:W-:Y:S01]  /*5ae0*/  @!P6 IMAD.IADD R4, R4, 0x1, -R46.reuse ;  /* 0x000000010404e824 */ /* 0x100fe200078e0a2e */
[C---:B------:R-:W-:Y:S01]  /*5af0*/  ISETP.GT.U32.AND P6, PT, R46.reuse, R11, PT ;  /* 0x0000000b2e00720c */ /* 0x040fe20003fc4070 */
[--C-:B------:R-:W-:Y:S01]  /*5b00*/  @!P1 IMAD.IADD R9, R9, 0x1, -R46.reuse ;  /* 0x0000000109099824 */ /* 0x100fe200078e0a2e */
[----:B------:R-:W-:Y:S01]  /*5b10*/  ISETP.GT.U32.AND P1, PT, R46, R15, PT ;  /* 0x0000000f2e00720c */ /* 0x000fe20003f24070 */
[----:B------:R-:W-:Y:S01]  /*5b20*/  VIADD R18, R0, 0x1de ;  /* 0x000001de00127836 */ /* 0x000fe20000000000 */
[----:B------:R0:W-:Y:S01]  /*5b30*/  STL [R1+0x8e4], R8 ;  /* 0x0008e40801007387 */ /* 0x0001e20000100800 */
[--C-:B------:R-:W-:Y:S01]  /*5b40*/  @!P2 IMAD.IADD R16, R16, 0x1, -R46.reuse ;  /* 0x000000011010a824 */ /* 0x100fe200078e0a2e */
[----:B------:R-:W-:Y:S01]  /*5b50*/  ISETP.GE.AND P2, PT, R19, RZ, PT ;  /* 0x000000ff1300720c */ /* 0x000fe20003f46270 */
[----:B------:R-:W-:Y:S01]  /*5b60*/  VIADD R19, R0, 0x1dd ;  /* 0x000001dd00137836 */ /* 0x000fe20000000000 */
[----:B------:R-:W-:Y:S01]  /*5b70*/  IABS R7, R18 ;  /* 0x0000001200077213 */ /* 0x000fe20000000000 */
[----:B------:R-:W-:Y:S01]  /*5b80*/  @!P5 IMAD.IADD R13, R13, 0x1, -R46 ;  /* 0x000000010d0dd824 */ /* 0x000fe200078e0a2e */
[----:B------:R-:W-:Y:S01]  /*5b90*/  ISETP.GE.AND P5, PT, R22, RZ, PT ;  /* 0x000000ff1600720c */ /* 0x000fe20003fa6270 */
[----:B------:R-:W-:-:S02]  /*5ba0*/  @!P3 IMAD.MOV R12, RZ, RZ, -R12 ;  /* 0x000000ffff0cb224 */ /* 0x000fc400078e0a0c */
[----:B------:R-:W-:Y:S01]  /*5bb0*/  @!P6 IMAD.IADD R11, R11, 0x1, -R46 ;  /* 0x000000010b0be824 */ /* 0x000fe200078e0a2e */
[C---:B------:R-:W-:Y:S01]  /*5bc0*/  ISETP.GT.U32.AND P6, PT, R46.reuse, R16, PT ;  /* 0x000000102e00720c */ /* 0x040fe20003fc4070 */
[C---:B0-----:R-:W-:Y:S01]  /*5bd0*/  IMAD.HI.U32 R8, R49.reuse, R10, RZ ;  /* 0x0000000a31087227 */ /* 0x041fe200078e00ff */
[----:B------:R0:W-:Y:S03]  /*5be0*/  STL [R1+0x8d4], R12 ;  /* 0x0008d40c01007387 */ /* 0x0001e60000100800 */
[----:B------:R-:W-:Y:S02]  /*5bf0*/  IMAD.MOV R8, RZ, RZ, -R8 ;  /* 0x000000ffff087224 */ /* 0x000fe400078e0a08 */
[----:B------:R-:W-:Y:S01]  /*5c00*/  @!P0 IMAD.MOV R9, RZ, RZ, -R9 ;  /* 0x000000ffff098224 */ /* 0x000fe200078e0a09 */
[----:B------:R-:W-:Y:S01]  /*5c10*/  ISETP.GT.U32.AND P0, PT, R46, R11, PT ;  /* 0x0000000b2e00720c */ /* 0x000fe20003f04070 */
[----:B------:R-:W-:-:S03]  /*5c20*/  IMAD.HI.U32 R17, R49, R7, RZ ;  /* 0x0000000731117227 */ /* 0x000fc600078e00ff */
[----:B------:R-:W-:Y:S01]  /*5c30*/  STL [R1+0x8d0], R9 ;  /* 0x0008d00901007387 */ /* 0x000fe20000100800 */
[C---:B------:R-:W-:Y:S01]  /*5c40*/  IMAD R8, R46.reuse, R8, R10 ;  /* 0x000000082e087224 */ /* 0x040fe200078e020a */
[----:B------:R-:W-:Y:S01]  /*5c50*/  IABS R10, R19 ;  /* 0x00000013000a7213 */ /* 0x000fe20000000000 */
[----:B------:R-:W-:Y:S01]  /*5c60*/  @!P1 IMAD.IADD R15, R15, 0x1, -R46 ;  /* 0x000000010f0f9824 */ /* 0x000fe200078e0a2e */
[C---:B------:R-:W-:Y:S01]  /*5c70*/  ISETP.GT.U32.AND P1, PT, R46.reuse, R13, PT ;  /* 0x0000000d2e00720c */ /* 0x040fe20003f24070 */
[----:B------:R-:W-:Y:S01]  /*5c80*/  @!P4 IMAD.MOV R4, RZ, RZ, -R4 ;  /* 0x000000ffff04c224 */ /* 0x000fe200078e0a04 */
[C---:B------:R-:W-:Y:S01]  /*5c90*/  ISETP.GT.U32.AND P4, PT, R46.reuse, R8, PT ;  /* 0x000000082e00720c */ /* 0x040fe20003f84070 */
[----:B------:R-:W-:Y:S01]  /*5ca0*/  IMAD.MOV R17, RZ, RZ, -R17 ;  /* 0x000000ffff117224 */ /* 0x000fe200078e0a11 */
[----:B------:R-:W-:Y:S01]  /*5cb0*/  ISETP.GT.U32.AND P3, PT, R46, R15, PT ;  /* 0x0000000f2e00720c */ /* 0x000fe20003f64070 */
[----:B------:R-:W-:Y:S01]  /*5cc0*/  @!P6 IMAD.IADD R16, R16, 0x1, -R46 ;  /* 0x000000011010e824 */ /* 0x000fe200078e0a2e */
[----:B------:R1:W-:Y:S01]  /*5cd0*/  STL [R1+0x8cc], R4 ;  /* 0x0008cc0401007387 */ /* 0x0003e20000100800 */
[----:B------:R-:W-:-:S02]  /*5ce0*/  IMAD R7, R46, R17, R7 ;  /* 0x000000112e077224 */ /* 0x000fc400078e0207 */
[----:B------:R-:W-:Y:S02]  /*5cf0*/  VIADD R22, R0, 0x1dc ;  /* 0x000001dc00167836 */ /* 0x000fe40000000000 */
[----:B0-----:R-:W-:Y:S01]  /*5d00*/  IMAD.MOV.U32 R12, RZ, RZ, R16 ;  /* 0x000000ffff0c7224 */ /* 0x001fe200078e0010 */
[----:B------:R-:W-:Y:S01]  /*5d10*/  ISETP.GT.U32.AND P6, PT, R46, R7, PT ;  /* 0x000000072e00720c */ /* 0x000fe20003fc4070 */
[--C-:B------:R-:W-:Y:S01]  /*5d20*/  @!P1 IMAD.IADD R13, R13, 0x1, -R46.reuse ;  /* 0x000000010d0d9824 */ /* 0x100fe200078e0a2e */
[----:B------:R-:W-:Y:S01]  /*5d30*/  IABS R14, R22 ;  /* 0x00000016000e7213 */ /* 0x000fe20000000000 */
[----:B------:R-:W-:Y:S01]  /*5d40*/  @!P4 IMAD.IADD R8, R8, 0x1, -R46 ;  /* 0x000000010808c824 */ /* 0x000fe200078e0a2e */
[----:B------:R-:W-:Y:S01]  /*5d50*/  ISETP.GE.AND P1, PT, R20, RZ, PT ;  /* 0x000000ff1400720c */ /* 0x000fe20003f26270 */
[----:B-1----:R-:W-:Y:S01]  /*5d60*/  IMAD.HI.U32 R4, R49, R10, RZ ;  /* 0x0000000a31047227 */ /* 0x002fe200078e00ff */
[----:B------:R-:W-:-:S03]  /*5d70*/  ISETP.GE.AND P4, PT, R18, RZ, PT ;  /* 0x000000ff1200720c */ /* 0x000fc60003f86270 */
[----:B------:R-:W-:Y:S02]  /*5d80*/  IMAD.MOV R4, RZ, RZ, -R4 ;  /* 0x000000ffff047224 */ /* 0x000fe400078e0a04 */
[----:B------:R-:W-:Y:S02]  /*5d90*/  @!P5 IMAD.MOV R13, RZ, RZ, -R13 ;  /* 0x000000ffff0dd224 */ /* 0x000fe400078e0a0d */
[C---:B------:R-:W-:Y:S02]  /*5da0*/  IMAD R4, R46.reuse, R4, R10 ;  /* 0x000000042e047224 */ /* 0x040fe400078e020a */
[--C-:B------:R-:W-:Y:S01]  /*5db0*/  @!P3 IMAD.IADD R15, R15, 0x1, -R46.reuse ;  /* 0x000000010f0fb824 */ /* 0x100fe200078e0a2e */
[----:B------:R-:W-:Y:S01]  /*5dc0*/  ISETP.GE.AND P3, PT, R21, RZ, PT ;  /* 0x000000ff1500720c */ /* 0x000fe20003f66270 */
[----:B------:R-:W-:Y:S01]  /*5dd0*/  IMAD.HI.U32 R9, R49, R14, RZ ;  /* 0x0000000e31097227 */ /* 0x000fe200078e00ff */
[C---:B------:R-:W-:Y:S01]  /*5de0*/  ISETP.GT.U32.AND P5, PT, R46.reuse, R4, PT ;  /* 0x000000042e00720c */ /* 0x040fe20003fa4070 */
[----:B------:R0:W-:Y:S02]  /*5df0*/  STL [R1+0x8c4], R13 ;  /* 0x0008c40d01007387 */ /* 0x0001e40000100800 */
[----:B------:R-:W-:Y:S01]  /*5e00*/  @!P6 IMAD.IADD R7, R7, 0x1, -R46 ;  /* 0x000000010707e824 */ /* 0x000fe200078e0a2e */
[----:B------:R-:W-:Y:S01]  /*5e10*/  ISETP.GT.U32.AND P6, PT, R46, R8, PT ;  /* 0x000000082e00720c */ /* 0x000fe20003fc4070 */
[----:B------:R-:W-:-:S02]  /*5e20*/  @!P2 IMAD.MOV R12, RZ, RZ, -R12 ;  /* 0x000000ffff0ca224 */ /* 0x000fc400078e0a0c */
[----:B------:R-:W-:Y:S01]  /*5e30*/  @!P0 IMAD.IADD R11, R11, 0x1, -R46 ;  /* 0x000000010b0b8824 */ /* 0x000fe200078e0a2e */
[----:B------:R-:W-:Y:S01]  /*5e40*/  ISETP.GE.AND P0, PT, R23, RZ, PT ;  /* 0x000000ff1700720c */ /* 0x000fe20003f06270 */
[----:B------:R-:W-:Y:S01]  /*5e50*/  IMAD.MOV R9, RZ, RZ, -R9 ;  /* 0x000000ffff097224 */ /* 0x000fe200078e0a09 */
[----:B------:R1:W-:Y:S01]  /*5e60*/  STL [R1+0x8c0], R12 ;  /* 0x0008c00c01007387 */ /* 0x0003e20000100800 */
[----:B------:R-:W-:Y:S01]  /*5e70*/  VIADD R18, R0, 0x1da ;  /* 0x000001da00127836 */ /* 0x000fe20000000000 */
[C---:B------:R-:W-:Y:S01]  /*5e80*/  ISETP.GT.U32.AND P2, PT, R46.reuse, R7, PT ;  /* 0x000000072e00720c */ /* 0x040fe20003f44070 */
[----:B------:R-:W-:Y:S02]  /*5e90*/  IMAD R9, R46, R9, R14 ;  /* 0x000000092e097224 */ /* 0x000fe400078e020e */
[----:B------:R-:W-:Y:S02]  /*5ea0*/  @!P5 IMAD.IADD R4, R4, 0x1, -R46 ;  /* 0x000000010404d824 */ /* 0x000fe400078e0a2e */
[----:B0-----:R-:W-:-:S02]  /*5eb0*/  IMAD.MOV.U32 R13, RZ, RZ, R15 ;  /* 0x000000ffff0d7224 */ /* 0x001fc400078e000f */
[----:B------:R-:W-:Y:S01]  /*5ec0*/  @!P6 IMAD.IADD R8, R8, 0x1, -R46 ;  /* 0x000000010808e824 */ /* 0x000fe200078e0a2e */
[C---:B------:R-:W-:Y:S01]  /*5ed0*/  ISETP.GT.U32.AND P5, PT, R46.reuse, R4, PT ;  /* 0x000000042e00720c */ /* 0x040fe20003fa4070 */
[----:B-1----:R-:W-:Y:S01]  /*5ee0*/  IMAD.MOV.U32 R12, RZ, RZ, R11 ;  /* 0x000000ffff0c7224 */ /* 0x002fe200078e000b */
[----:B------:R-:W-:Y:S01]  /*5ef0*/  IABS R11, R18 ;  /* 0x00000012000b7213 */ /* 0x000fe20000000000 */
[----:B------:R-:W-:Y:S01]  /*5f00*/  @!P1 IMAD.MOV R13, RZ, RZ, -R13 ;  /* 0x000000ffff0d9224 */ /* 0x000fe200078e0a0d */
[----:B------:R-:W-:Y:S01]  /*5f10*/  ISETP.GE.AND P1, PT, R19, RZ, PT ;  /* 0x000000ff1300720c */ /* 0x000fe20003f26270 */
[----:B------:R-:W-:Y:S01]  /*5f20*/  @!P3 IMAD.MOV R12, RZ, RZ, -R12 ;  /* 0x000000ffff0cb224 */ /* 0x000fe200078e0a0c */
[----:B------:R-:W-:Y:S01]  /*5f30*/  ISETP.GT.U32.AND P3, PT, R46, R9, PT ;  /* 0x000000092e00720c */ /* 0x000fe20003f64070 */
[----:B------:R-:W-:Y:S01]  /*5f40*/  IMAD.MOV.U32 R14, RZ, RZ, R8 ;  /* 0x000000ffff0e7224 */ /* 0x000fe200078e0008 */
[----:B------:R0:W-:Y:S01]  /*5f50*/  STL [R1+0x8bc], R13 ;  /* 0x0008bc0d01007387 */ /* 0x0001e20000100800 */
[----:B------:R-:W-:Y:S01]  /*5f60*/  VIADD R23, R0, 0x1db ;  /* 0x000001db00177836 */ /* 0x000fe20000000000 */
[----:B------:R-:W-:Y:S01]  /*5f70*/  ISETP.GE.AND P6, PT, R22, RZ, PT ;  /* 0x000000ff1600720c */ /* 0x000fe20003fc6270 */
[----:B------:R-:W-:Y:S01]  /*5f80*/  IMAD.HI.U32 R8, R49, R11, RZ ;  /* 0x0000000b31087227 */ /* 0x000fe200078e00ff */
[----:B------:R1:W-:Y:S02]  /*5f90*/  STL [R1+0x8b8], R12 ;  /* 0x0008b80c01007387 */ /* 0x0003e40000100800 */
[----:B------:R-:W-:Y:S01]  /*5fa0*/  IABS R10, R23 ;  /* 0x00000017000a7213 */ /* 0x000fe20000000000 */
[----:B------:R-:W-:-:S02]  /*5fb0*/  @!P0 IMAD.MOV R14, RZ, RZ, -R14 ;  /* 0x000000ffff0e8224 */ /* 0x000fc400078e0a0e */
[----:B------:R-:W-:Y:S02]  /*5fc0*/  IMAD.MOV R8, RZ, RZ, -R8 ;  /* 0x000000ffff087224 */ /* 0x000fe400078e0a08 */
[--C-:B------:R-:W-:Y:S01]  /*5fd0*/  @!P3 IMAD.IADD R9, R9, 0x1, -R46.reuse ;  /* 0x000000010909b824 */ /* 0x100fe200078e0a2e */
[----:B------:R3:W-:Y:S01]  /*5fe0*/  STL [R1+0x8a8], R14 ;  /* 0x0008a80e01007387 */ /* 0x0007e20000100800 */
[----:B------:R-:W-:Y:S01]  /*5ff0*/  @!P5 IMAD.IADD R4, R4, 0x1, -R46 ;  /* 0x000000010404d824 */ /* 0x000fe200078e0a2e */
[----:B------:R-:W-:Y:S01]  /*6000*/  ISETP.GE.AND P3, PT, R18, RZ, PT ;  /* 0x000000ff1200720c */ /* 0x000fe20003f66270 */
[----:B------:R-:W-:Y:S01]  /*6010*/  VIADD R19, R0, 0x1d9 ;  /* 0x000001d900137836 */ /* 0x000fe20000000000 */
[C---:B------:R-:W-:Y:S01]  /*6020*/  ISETP.GT.U32.AND P0, PT, R46.reuse, R9, PT ;  /* 0x000000092e00720c */ /* 0x040fe20003f04070 */
[----:B------:R-:W-:Y:S02]  /*6030*/  IMAD R11, R46, R8, R11 ;  /* 0x000000082e0b7224 */ /* 0x000fe400078e020b */
[----:B0-----:R-:W-:Y:S01]  /*6040*/  IMAD.HI.U32 R13, R49, R10, RZ ;  /* 0x0000000a310d7227 */ /* 0x001fe200078e00ff */
[----:B-1----:R-:W-:-:S03]  /*6050*/  IABS R12, R19 ;  /* 0x00000013000c7213 */ /* 0x002fc60000000000 */
[----:B---3--:R-:W-:Y:S02]  /*6060*/  IMAD.MOV.U32 R14, RZ, RZ, R4 ;  /* 0x000000ffff0e7224 */ /* 0x008fe400078e0004 */
[----:B------:R-:W-:Y:S02]  /*6070*/  IMAD.MOV R13, RZ, RZ, -R13 ;  /* 0x000000ffff0d7224 */ /* 0x000fe400078e0a0d */
[----:B------:R-:W-:Y:S01]  /*6080*/  @!P1 IMAD.MOV R14, RZ, RZ, -R14 ;  /* 0x000000ffff0e9224 */ /* 0x000fe200078e0a0e */
[C---:B------:R-:W-:Y:S01]  /*6090*/  ISETP.GT.U32.AND P1, PT, R46.reuse, R11, PT ;  /* 0x0000000b2e00720c */ /* 0x040fe20003f24070 */
[----:B------:R-:W-:Y:S01]  /*60a0*/  @!P2 IMAD.IADD R7, R7, 0x1, -R46 ;  /* 0x000000010707a824 */ /* 0x000fe200078e0a2e */
[----:B------:R-:W-:Y:S01]  /*60b0*/  ISETP.GE.AND P2, PT, R23, RZ, PT ;  /* 0x000000ff1700720c */ /* 0x000fe20003f46270 */
[----:B------:R-:W-:Y:S02]  /*60c0*/  IMAD R10, R46, R13, R10 ;  /* 0x0000000d2e0a7224 */ /* 0x000fe400078e020a */
[----:B------:R-:W-:-:S03]  /*60d0*/  IMAD.HI.U32 R13, R49, R12, RZ ;  /* 0x0000000c310d7227 */ /* 0x000fc600078e00ff */
[----:B------:R-:W-:Y:S01]  /*60e0*/  ISETP.GT.U32.AND P5, PT, R46, R10, PT ;  /* 0x0000000a2e00720c */ /* 0x000fe20003fa4070 */
[----:B------:R-:W-:Y:S01]  /*60f0*/  @!P4 IMAD.MOV R7, RZ, RZ, -R7 ;  /* 0x000000ffff07c224 */ /* 0x000fe200078e0a07 */
[----:B------:R-:W-:Y:S01]  /*6100*/  ISETP.GE.AND P4, PT, R19, RZ, PT ;  /* 0x000000ff1300720c */ /* 0x000fe20003f86270 */
[----:B------:R-:W-:Y:S02]  /*6110*/  IMAD.MOV R13, RZ, RZ, -R13 ;  /* 0x000000ffff0d7224 */ /* 0x000fe400078e0a0d */
[C---:B------:R-:W-:Y:S01]  /*6120*/  VIADD R23, R0.reuse, 0x1d8 ;  /* 0x000001d800177836 */ /* 0x040fe20000000000 */
[----:B------:R0:W-:Y:S01]  /*6130*/  STL [R1+0x8a0], R7 ;  /* 0x0008a00701007387 */ /* 0x0001e20000100800 */
[----:B------:R-:W-:Y:S02]  /*6140*/  @!P0 IMAD.IADD R9, R9, 0x1, -R46 ;  /* 0x0000000109098824 */ /* 0x000fe400078e0a2e */
[----:B------:R-:W-:Y:S01]  /*6150*/  VIADD R18, R0, 0x1d7 ;  /* 0x000001d700127836 */ /* 0x000fe20000000000 */
[----:B------:R1:W-:Y:S01]  /*6160*/  STL [R1+0x89c], R14 ;  /* 0x00089c0e01007387 */ /* 0x0003e20000100800 */
[----:B------:R-:W-:Y:S01]  /*6170*/  IMAD R12, R46, R13, R12 ;  /* 0x0000000d2e0c7224 */ /* 0x000fe200078e020c */
[----:B------:R-:W-:Y:S01]  /*6180*/  IABS R15, R23 ;  /* 0x00000017000f7213 */ /* 0x000fe20000000000 */
[----:B------:R-:W-:Y:S01]  /*6190*/  @!P1 IMAD.IADD R11, R11, 0x1, -R46 ;  /* 0x000000010b0b9824 */ /* 0x000fe200078e0a2e */
[----:B------:R-:W-:Y:S01]  /*61a0*/  ISETP.GE.AND P0, PT, R23, RZ, PT ;  /* 0x000000ff1700720c */ /* 0x000fe20003f06270 */
[----:B------:R-:W-:-:S02]  /*61b0*/  IMAD.MOV.U32 R17, RZ, RZ, R9 ;  /* 0x000000ffff117224 */ /* 0x000fc400078e0009 */
[C---:B0-----:R-:W-:Y:S01]  /*61c0*/  IMAD.HI.U32 R7, R49.reuse, R15, RZ ;  /* 0x0000000f31077227 */ /* 0x041fe200078e00ff */
[C---:B------:R-:W-:Y:S02]  /*61d0*/  ISETP.GT.U32.AND P1, PT, R46.reuse, R11, PT ;  /* 0x0000000b2e00720c */ /* 0x040fe40003f24070 */
[----:B-1----:R-:W-:Y:S01]  /*61e0*/  IABS R14, R18 ;  /* 0x00000012000e7213 */ /* 0x002fe20000000000 */
[----:B------:R-:W-:Y:S01]  /*61f0*/  @!P6 IMAD.MOV R17, RZ, RZ, -R17 ;  /* 0x000000ffff11e224 */ /* 0x000fe200078e0a11 */
[----:B------:R-:W-:Y:S01]  /*6200*/  ISETP.GT.U32.AND P6, PT, R46, R12, PT ;  /* 0x0000000c2e00720c */ /* 0x000fe20003fc4070 */
[----:B------:R-:W-:Y:S02]  /*6210*/  IMAD.MOV R7, RZ, RZ, -R7 ;  /* 0x000000ffff077224 */ /* 0x000fe400078e0a07 */
[----:B------:R-:W-:Y:S01]  /*6220*/  IMAD.HI.U32 R4, R49, R14, RZ ;  /* 0x0000000e31047227 */ /* 0x000fe200078e00ff */
[----:B------:R0:W-:Y:S03]  /*6230*/  STL [R1+0x408], R17 ;  /* 0x0004081101007387 */ /* 0x0001e60000100800 */
[----:B------:R-:W-:-:S02]  /*6240*/  IMAD.MOV R4, RZ, RZ, -R4 ;  /* 0x000000ffff047224 */ /* 0x000fc400078e0a04 */
[----:B------:R-:W-:Y:S02]  /*6250*/  @!P5 IMAD.IADD R10, R10, 0x1, -R46 ;  /* 0x000000010a0ad824 */ /* 0x000fe400078e0a2e */
[C---:B------:R-:W-:Y:S02]  /*6260*/  IMAD R7, R46.reuse, R7, R15 ;  /* 0x000000072e077224 */ /* 0x040fe400078e020f */
[C---:B------:R-:W-:Y:S01]  /*6270*/  IMAD R4, R46.reuse, R4, R14 ;  /* 0x000000042e047224 */ /* 0x040fe200078e020e */
[C---:B------:R-:W-:Y:S01]  /*6280*/  ISETP.GT.U32.AND P5, PT, R46.reuse, R10, PT ;  /* 0x0000000a2e00720c */ /* 0x040fe20003fa4070 */
[--C-:B------:R-:W-:Y:S01]  /*6290*/  @!P1 IMAD.IADD R11, R11, 0x1, -R46.reuse ;  /* 0x000000010b0b9824 */ /* 0x100fe200078e0a2e */
[----:B------:R-:W-:Y:S01]  /*62a0*/  ISETP.GT.U32.AND P1, PT, R46, R7, PT ;  /* 0x000000072e00720c */ /* 0x000fe20003f24070 */
[----:B------:R-:W-:Y:S01]  /*62b0*/  @!P6 IMAD.IADD R12, R12, 0x1, -R46 ;  /* 0x000000010c0ce824 */ /* 0x000fe200078e0a2e */
[----:B------:R-:W-:Y:S01]  /*62c0*/  ISETP.GT.U32.AND P6, PT, R46, R4, PT ;  /* 0x000000042e00720c */ /* 0x000fe20003fc4070 */
[----:B------:R-:W-:-:S02]  /*62d0*/  VIADD R22, R0, 0x1d6 ;  /* 0x000001d600167836 */ /* 0x000fc40000000000 */
[C---:B------:R-:W-:Y:S02]  /*62e0*/  VIADD R19, R0.reuse, 0x1d5 ;  /* 0x000001d500137836 */ /* 0x040fe40000000000 */
[C---:B------:R-:W-:Y:S01]  /*62f0*/  VIADD R21, R0.reuse, 0x1d3 ;  /* 0x000001d300157836 */ /* 0x040fe20000000000 */
[----:B------:R-:W-:Y:S01]  /*6300*/  IABS R13, R22 ;  /* 0x00000016000d7213 */ /* 0x000fe20000000000 */
[----:B------:R-:W-:Y:S01]  /*6310*/  VIADD R20, R0, 0x1d4 ;  /* 0x000001d400147836 */ /* 0x000fe20000000000 */
[----:B------:R-:W-:Y:S01]  /*6320*/  IABS R8, R19 ;  /* 0x0000001300087213 */ /* 0x000fe20000000000 */
[--C-:B------:R-:W-:Y:S01]  /*6330*/  @!P5 IMAD.IADD R10, R10, 0x1, -R46.reuse ;  /* 0x000000010a0ad824 */ /* 0x100fe200078e0a2e */
[----:B------:R-:W-:Y:S01]  /*6340*/  IABS R14, R21 ;  /* 0x00000015000e7213 */ /* 0x000fe20000000000 */
[--C-:B------:R-:W-:Y:S01]  /*6350*/  @!P1 IMAD.IADD R7, R7, 0x1, -R46.reuse ;  /* 0x0000000107079824 */ /* 0x100fe200078e0a2e */
[----:B------:R-:W-:Y:S01]  /*6360*/  ISETP.GT.U32.AND P1, PT, R46, R12, PT ;  /* 0x0000000c2e00720c */ /* 0x000fe20003f24070 */
[----:B------:R-:W-:Y:S01]  /*6370*/  @!P6 IMAD.IADD R4, R4, 0x1, -R46 ;  /* 0x000000010404e824 */ /* 0x000fe200078e0a2e */
[----:B------:R-:W-:Y:S01]  /*6380*/  IABS R15, R20 ;  /* 0x00000014000f7213 */ /* 0x000fe20000000000 */
[----:B------:R-:W-:Y:S01]  /*6390*/  IMAD.HI.U32 R16, R49, R13, RZ ;  /* 0x0000000d31107227 */ /* 0x000fe200078e00ff */
[----:B------:R-:W-:-:S02]  /*63a0*/  ISETP.GE.AND P5, PT, R18, RZ, PT ;  /* 0x000000ff1200720c */ /* 0x000fc40003fa6270 */
[----:B------:R-:W-:Y:S01]  /*63b0*/  ISETP.GT.U32.AND P6, PT, R46, R4, PT ;  /* 0x000000042e00720c */ /* 0x000fe20003fc4070 */
[----:B------:R-:W-:-:S04]  /*63c0*/  IMAD.HI.U32 R9, R49, R8, RZ ;  /* 0x0000000831097227 */ /* 0x000fc800078e00ff */
[----:B------:R-:W-:Y:S02]  /*63d0*/  IMAD.MOV.U32 R24, RZ, RZ, R10 ;  /* 0x000000ffff187224 */ /* 0x000fe400078e000a */
        /* <DEDUP_REMOVED lines=67> */
[----:B------:R-:W-:Y:S01]  /*6810*/  ISETP.GT.U32.AND P3, PT, R46, R4, PT ;  /* 0x000000042e00720c */ /* 0x000fe20003f64070 */
        /* <DEDUP_REMOVED lines=42> */
[----:B------:R-:W-:Y:S01]  /*6ac0*/  ISETP.GT.U32.AND P2, PT, R46, R10, PT ;  /* 0x0000000a2e00720c */ /* 0x000fe20003f44070 */
        /* <DEDUP_REMOVED lines=30> */
[----:B------:R-:W-:Y:S01]  /*6cb0*/  ISETP.GT.U32.AND P3, PT, R46, R11, PT ;  /* 0x0000000b2e00720c */ /* 0x000fe20003f64070 */
        /* <DEDUP_REMOVED lines=41> */
[----:B------:R-:W-:Y:S01]  /*6f50*/  ISETP.GT.U32.AND P6, PT, R46, R11, PT ;  /* 0x0000000b2e00720c */ /* 0x000fe20003fc4070 */
        /* <DEDUP_REMOVED lines=98> */
[----:B------:R-:W-:Y:S01]  /*7580*/  VIADD R23, R0, 0x1be ;  /* 0x000001be00177836 */ /* 0x000fe20000000000 */
        /* <DEDUP_REMOVED lines=163> */
[----:B------:R-:W-:Y:S01]  /*7fc0*/  STL [R1+0x4c8], R8 ;  /* 0x0004c80801007387 */ /* 0x000fe20000100800 */
[----:B------:R-:W-:Y:S02]  /*7fd0*/  @!P0 IMAD.IADD R7, R7, 0x1, -R46 ;  /* 0x0000000107078824 */ /* 0x000fe400078e0a2e */
[----:B------:R-:W-:Y:S01]  /*7fe0*/  VIADD R18, R0, 0x1b0 ;  /* 0x000001b000127836 */ /* 0x000fe20000000000 */
[----:B------:R0:W-:Y:S01]  /*7ff0*/  STL [R1+0x4cc], R14 ;  /* 0x0004cc0e01007387 */ /* 0x0001e20000100800 */
[----:B------:R-:W-:Y:S01]  /*8000*/  IMAD R12, R46, R13, R12 ;  /* 0x0000000d2e0c7224 */ /* 0x000fe200078e020c */
[----:B------:R-:W-:Y:S01]  /*8010*/  ISETP.GE.AND P0, PT, R23, RZ, PT ;  /* 0x000000ff1700720c */ /* 0x000fe20003f06270 */
[----:B------:R-:W-:Y:S01]  /*8020*/  @!P2 IMAD.IADD R10, R10, 0x1, -R46 ;  /* 0x000000010a0aa824 */ /* 0x000fe200078e0a2e */
[----:B------:R-:W-:Y:S01]  /*8030*/  IABS R9, R18 ;  /* 0x0000001200097213 */ /* 0x000fe20000000000 */
[----:B------:R-:W-:-:S02]  /*8040*/  IMAD.MOV.U32 R17, RZ, RZ, R7 ;  /* 0x000000ffff117224 */ /* 0x000fc400078e0007 */
[----:B------:R-:W-:Y:S01]  /*8050*/  @!P5 IMAD.IADD R11, R11, 0x1, -R46 ;  /* 0x000000010b0bd824 */ /* 0x000fe200078e0a2e */
[C---:B------:R-:W-:Y:S01]  /*8060*/  ISETP.GT.U32.AND P2, PT, R46.reuse, R10, PT ;  /* 0x0000000a2e00720c */ /* 0x040fe20003f44070 */
[----:B------:R-:W-:Y:S01]  /*8070*/  @!P6 IMAD.MOV R17, RZ, RZ, -R17 ;  /* 0x000000ffff11e224 */ /* 0x000fe200078e0a11 */
[----:B0-----:R-:W-:Y:S01]  /*8080*/  IABS R14, R23 ;  /* 0x00000017000e7213 */ /* 0x001fe20000000000 */
[C---:B------:R-:W-:Y:S01]  /*8090*/  IMAD.HI.U32 R13, R49.reuse, R9, RZ ;  /* 0x00000009310d7227 */ /* 0x040fe200078e00ff */
[C---:B------:R-:W-:Y:S02]  /*80a0*/  ISETP.GT.U32.AND P6, PT, R46.reuse, R12, PT ;  /* 0x0000000c2e00720c */ /* 0x040fe40003fc4070 */
[----:B------:R-:W-:Y:S01]  /*80b0*/  ISETP.GT.U32.AND P5, PT, R46, R11, PT ;  /* 0x0000000b2e00720c */ /* 0x000fe20003fa4070 */
[----:B------:R-:W-:Y:S01]  /*80c0*/  IMAD.HI.U32 R15, R49, R14, RZ ;  /* 0x0000000e310f7227 */ /* 0x000fe200078e00ff */
[----:B------:R0:W-:Y:S03]  /*80d0*/  STL [R1+0x4d0], R17 ;  /* 0x0004d01101007387 */ /* 0x0001e60000100800 */
[----:B------:R-:W-:-:S02]  /*80e0*/  IMAD.MOV R15, RZ, RZ, -R15 ;  /* 0x000000ffff0f7224 */ /* 0x000fc400078e0a0f */
[----:B------:R-:W-:Y:S02]  /*80f0*/  IMAD.MOV R13, RZ, RZ, -R13 ;  /* 0x000000ffff0d7224 */ /* 0x000fe400078e0a0d */
[C---:B------:R-:W-:Y:S02]  /*8100*/  IMAD R14, R46.reuse, R15, R14 ;  /* 0x0000000f2e0e7224 */ /* 0x040fe400078e020e */
[----:B------:R-:W-:Y:S02]  /*8110*/  IMAD R9, R46, R13, R9 ;  /* 0x0000000d2e097224 */ /* 0x000fe400078e0209 */
[----:B------:R-:W-:Y:S02]  /*8120*/  VIADD R22, R0, 0x1af ;  /* 0x000001af00167836 */ /* 0x000fe40000000000 */
[--C-:B------:R-:W-:Y:S01]  /*8130*/  @!P2 IMAD.IADD R10, R10, 0x1, -R46.reuse ;  /* 0x000000010a0aa824 */ /* 0x100fe200078e0a2e */
[----:B------:R-:W-:Y:S01]  /*8140*/  ISETP.GT.U32.AND P2, PT, R46, R14, PT ;  /* 0x0000000e2e00720c */ /* 0x000fe20003f44070 */
[----:B------:R-:W-:Y:S01]  /*8150*/  @!P6 IMAD.IADD R12, R12, 0x1, -R46 ;  /* 0x000000010c0ce824 */ /* 0x000fe200078e0a2e */
[----:B------:R-:W-:Y:S01]  /*8160*/  ISETP.GT.U32.AND P6, PT, R46, R9, PT ;  /* 0x000000092e00720c */ /* 0x000fe20003fc4070 */
[C---:B------:R-:W-:Y:S01]  /*8170*/  VIADD R19, R0.reuse, 0x1ae ;  /* 0x000001ae00137836 */ /* 0x040fe20000000000 */
[----:B------:R-:W-:Y:S01]  /*8180*/  IABS R4, R22 ;  /* 0x0000001600047213 */ /* 0x000fe20000000000 */
[----:B------:R-:W-:-:S02]  /*8190*/  VIADD R21, R0, 0x1ac ;  /* 0x000001ac00157836 */ /* 0x000fc40000000000 */
[--C-:B------:R-:W-:Y:S01]  /*81a0*/  @!P5 IMAD.IADD R11, R11, 0x1, -R46.reuse ;  /* 0x000000010b0bd824 */ /* 0x100fe200078e0a2e */
[----:B------:R-:W-:Y:S01]  /*81b0*/  IABS R8, R19 ;  /* 0x0000001300087213 */ /* 0x000fe20000000000 */
[----:B------:R-:W-:Y:S01]  /*81c0*/  IMAD.HI.U32 R7, R49, R4, RZ ;  /* 0x0000000431077227 */ /* 0x000fe200078e00ff */
[----:B------:R-:W-:Y:S02]  /*81d0*/  IABS R15, R21 ;  /* 0x00000015000f7213 */ /* 0x000fe40000000000 */
[----:B------:R-:W-:Y:S01]  /*81e0*/  ISETP.GE.AND P5, PT, R18, RZ, PT ;  /* 0x000000ff1200720c */ /* 0x000fe20003fa6270 */
[----:B------:R-:W-:Y:S02]  /*81f0*/  IMAD.MOV R7, RZ, RZ, -R7 ;  /* 0x000000ffff077224 */ /* 0x000fe400078e0a07 */
[----:B------:R-:W-:Y:S02]  /*8200*/  VIADD R20, R0, 0x1ad ;  /* 0x000001ad00147836 */ /* 0x000fe40000000000 */
[--C-:B------:R-:W-:Y:S01]  /*8210*/  @!P2 IMAD.IADD R14, R14, 0x1, -R46.reuse ;  /* 0x000000010e0ea824 */ /* 0x100fe200078e0a2e */
[----:B------:R-:W-:Y:S01]  /*8220*/  ISETP.GT.U32.AND P2, PT, R46, R12, PT ;  /* 0x0000000c2e00720c */ /* 0x000fe20003f44070 */
[----:B------:R-:W-:-:S02]  /*8230*/  @!P6 IMAD.IADD R9, R9, 0x1, -R46 ;  /* 0x000000010909e824 */ /* 0x000fc400078e0a2e */
[----:B------:R-:W-:-:S03]  /*8240*/  IMAD.HI.U32 R16, R49, R8, RZ ;  /* 0x0000000831107227 */ /* 0x000fc600078e00ff */
[C---:B------:R-:W-:Y:S01]  /*8250*/  ISETP.GT.U32.AND P6, PT, R46.reuse, R9, PT ;  /* 0x000000092e00720c */ /* 0x040fe20003fc4070 */
[----:B------:R-:W-:Y:S01]  /*8260*/  IMAD R4, R46, R7, R4 ;  /* 0x000000072e047224 */ /* 0x000fe200078e0204 */
[----:B------:R-:W-:Y:S01]  /*8270*/  IABS R7, R20 ;  /* 0x0000001400077213 */ /* 0x000fe20000000000 */
[----:B------:R-:W-:Y:S02]  /*8280*/  IMAD.MOV.U32 R24, RZ, RZ, R11 ;  /* 0x000000ffff187224 */ /* 0x000fe400078e000b */
[----:B------:R-:W-:Y:S02]  /*8290*/  IMAD.MOV R16, RZ, RZ, -R16 ;  /* 0x000000ffff107224 */ /* 0x000fe400078e0a10 */
[----:B------:R-:W-:-:S04]  /*82a0*/  IMAD.HI.U32 R11, R49, R15, RZ ;  /* 0x0000000f310b7227 */ /* 0x000fc800078e00ff */
[----:B------:R-:W-:Y:S01]  /*82b0*/  @!P1 IMAD.MOV R24, RZ, RZ, -R24 ;  /* 0x000000ffff189224 */ /* 0x000fe200078e0a18 */
[----:B------:R-:W-:Y:S01]  /*82c0*/  ISETP.GT.U32.AND P1, PT, R46, R14, PT ;  /* 0x0000000e2e00720c */ /* 0x000fe20003f24070 */
[----:B0-----:R-:W-:-:S03]  /*82d0*/  IMAD.HI.U32 R17, R49, R7, RZ ;  /* 0x0000000731117227 */ /* 0x001fc600078e00ff */
[----:B------:R-:W-:Y:S01]  /*82e0*/  STL [R1+0x4d4], R24 ;  /* 0x0004d41801007387 */ /* 0x000fe20000100800 */
[----:B------:R-:W-:Y:S02]  /*82f0*/  IMAD R8, R46, R16, R8 ;  /* 0x000000102e087224 */ /* 0x000fe400078e0208 */
[----:B------:R-:W-:Y:S02]  /*8300*/  IMAD.MOV R11, RZ, RZ, -R11 ;  /* 0x000000ffff0b7224 */ /* 0x000fe400078e0a0b */
[----:B------:R-:W-:Y:S02]  /*8310*/  IMAD.MOV R17, RZ, RZ, -R17 ;  /* 0x000000ffff117224 */ /* 0x000fe400078e0a11 */
[----:B------:R-:W-:Y:S01]  /*8320*/  @!P2 IMAD.IADD R12, R12, 0x1, -R46 ;  /* 0x000000010c0ca824 */ /* 0x000fe200078e0a2e */
[C---:B------:R-:W-:Y:S01]  /*8330*/  ISETP.GT.U32.AND P2, PT, R46.reuse, R8, PT ;  /* 0x000000082e00720c */ /* 0x040fe20003f44070 */
[C---:B------:R-:W-:Y:S02]  /*8340*/  IMAD R11, R46.reuse, R11, R15 ;  /* 0x0000000b2e0b7224 */ /* 0x040fe400078e020f */
[----:B------:R-:W-:Y:S01]  /*8350*/  @!P3 IMAD.MOV R10, RZ, RZ, -R10 ;  /* 0x000000ffff0ab224 */ /* 0x000fe200078e0a0a */
[C---:B------:R-:W-:Y:S01]  /*8360*/  ISETP.GT.U32.AND P3, PT, R46.reuse, R4, PT ;  /* 0x000000042e00720c */ /* 0x040fe20003f64070 */
[----:B------:R-:W-:-:S02]  /*8370*/  IMAD R7, R46, R17, R7 ;  /* 0x000000112e077224 */ /* 0x000fc400078e0207 */
[--C-:B------:R-:W-:Y:S01]  /*8380*/  @!P6 IMAD.IADD R9, R9, 0x1, -R46.reuse ;  /* 0x000000010909e824 */ /* 0x100fe200078e0a2e */
[----:B------:R-:W-:Y:S01]  /*8390*/  ISETP.GT.U32.AND P6, PT, R46, R11, PT ;  /* 0x0000000b2e00720c */ /* 0x000fe20003fc4070 */
[----:B------:R-:W-:Y:S01]  /*83a0*/  VIADD R23, R0, 0x1ab ;  /* 0x000001ab00177836 */ /* 0x000fe20000000000 */
[----:B------:R0:W-:Y:S01]  /*83b0*/  STL [R1+0x4d8], R10 ;  /* 0x0004d80a01007387 */ /* 0x0001e20000100800 */
[--C-:B------:R-:W-:Y:S01]  /*83c0*/  @!P1 IMAD.IADD R14, R14, 0x1, -R46.reuse ;  /* 0x000000010e0e9824 */ /* 0x100fe200078e0a2e */
[----:B------:R-:W-:Y:S01]  /*83d0*/  ISETP.GT.U32.AND P1, PT, R46, R7, PT ;  /* 0x000000072e00720c */ /* 0x000fe20003f24070 */
[----:B------:R-:W-:Y:S01]  /*83e0*/  VIADD R18, R0, 0x1aa ;  /* 0x000001aa00127836 */ /* 0x000fe20000000000 */
[----:B------:R-:W-:Y:S01]  /*83f0*/  IABS R16, R23 ;  /* 0x0000001700107213 */ /* 0x000fe20000000000 */
[--C-:B------:R-:W-:Y:S01]  /*8400*/  @!P2 IMAD.IADD R8, R8, 0x1, -R46.reuse ;  /* 0x000000010808a824 */ /* 0x100fe200078e0a2e */
[----:B------:R-:W-:Y:S01]  /*8410*/  ISETP.GE.AND P2, PT, R19, RZ, PT ;  /* 0x000000ff1300720c */ /* 0x000fe20003f46270 */
[----:B------:R-:W-:Y:S01]  /*8420*/  @!P3 IMAD.IADD R4, R4, 0x1, -R46 ;  /* 0x000000010404b824 */ /* 0x000fe200078e0a2e */
[----:B------:R-:W-:Y:S01]  /*8430*/  IABS R13, R18 ;  /* 0x00000012000d7213 */ /* 0x000fe20000000000 */
[----:B------:R-:W-:Y:S01]  /*8440*/  VIADD R19, R0, 0x1a9 ;  /* 0x000001a900137836 */ /* 0x000fe20000000000 */
[----:B------:R-:W-:Y:S01]  /*8450*/  ISETP.GE.AND P3, PT, R22, RZ, PT ;  /* 0x000000ff1600720c */ /* 0x000fe20003f66270 */
[----:B0-----:R-:W-:-:S03]  /*8460*/  IMAD.HI.U32 R10, R49, R16, RZ ;  /* 0x00000010310a7227 */ /* 0x001fc600078e00ff */
[----:B------:R-:W-:Y:S01]  /*8470*/  IABS R15, R19 ;  /* 0x00000013000f7213 */ /* 0x000fe20000000000 */
[----:B------:R-:W-:Y:S01]  /*8480*/  @!P6 IMAD.IADD R11, R11, 0x1, -R46 ;  /* 0x000000010b0be824 */ /* 0x000fe200078e0a2e */
[C---:B------:R-:W-:Y:S01]  /*8490*/  ISETP.GT.U32.AND P6, PT, R46.reuse, R8, PT ;  /* 0x000000082e00720c */ /* 0x040fe20003fc4070 */
[----:B------:R-:W-:Y:S02]  /*84a0*/  @!P4 IMAD.MOV R12, RZ, RZ, -R12 ;  /* 0x000000ffff0cc224 */ /* 0x000fe400078e0a0c */
[----:B------:R-:W-:Y:S01]  /*84b0*/  @!P0 IMAD.MOV R14, RZ, RZ, -R14 ;  /* 0x000000ffff0e8224 */ /* 0x000fe200078e0a0e */
[C---:B------:R-:W-:Y:S01]  /*84c0*/  ISETP.GT.U32.AND P0, PT, R46.reuse, R11, PT ;  /* 0x0000000b2e00720c */ /* 0x040fe20003f04070 */
[----:B------:R-:W-:Y:S01]  /*84d0*/  IMAD.HI.U32 R17, R49, R13, RZ ;  /* 0x0000000d31117227 */ /* 0x000fe200078e00ff */
[----:B------:R-:W-:Y:S03]  /*84e0*/  STL [R1+0x4dc], R12 ;  /* 0x0004dc0c01007387 */ /* 0x000fe60000100800 */
[----:B------:R-:W-:Y:S01]  /*84f0*/  IMAD.MOV R10, RZ, RZ, -R10 ;  /* 0x000000ffff0a7224 */ /* 0x000fe200078e0a0a */
[----:B------:R-:W-:Y:S01]  /*8500*/  STL [R1+0x4e0], R14 ;  /* 0x0004e00e01007387 */ /* 0x000fe20000100800 */
[----:B------:R-:W-:Y:S01]  /*8510*/  @!P1 IMAD.IADD R7, R7, 0x1, -R46 ;  /* 0x0000000107079824 */ /* 0x000fe200078e0a2e */
[----:B------:R-:W-:Y:S01]  /*8520*/  ISETP.GT.U32.AND P1, PT, R46, R4, PT ;  /* 0x000000042e00720c */ /* 0x000fe20003f24070 */
[----:B------:R-:W-:-:S02]  /*8530*/  @!P5 IMAD.MOV R9, RZ, RZ, -R9 ;  /* 0x000000ffff09d224 */ /* 0x000fc400078e0a09 */
[----:B------:R-:W-:Y:S01]  /*8540*/  IMAD.MOV R17, RZ, RZ, -R17 ;  /* 0x000000ffff117224 */ /* 0x000fe200078e0a11 */
[C---:B------:R-:W-:Y:S01]  /*8550*/  ISETP.GT.U32.AND P4, PT, R46.reuse, R7, PT ;  /* 0x000000072e00720c */ /* 0x040fe20003f84070 */
[C---:B------:R-:W-:Y:S01]  /*8560*/  IMAD R10, R46.reuse, R10, R16 ;  /* 0x0000000a2e0a7224 */ /* 0x040fe200078e0210 */
[----:B------:R0:W-:Y:S01]  /*8570*/  STL [R1+0x4e4], R9 ;  /* 0x0004e40901007387 */ /* 0x0001e20000100800 */
[----:B------:R-:W-:Y:S02]  /*8580*/  IMAD R13, R46, R17, R13 ;  /* 0x000000112e0d7224 */ /* 0x000fe400078e020d */
[--C-:B------:R-:W-:Y:S01]  /*8590*/  @!P6 IMAD.IADD R8, R8, 0x1, -R46.reuse ;  /* 0x000000010808e824 */ /* 0x100fe200078e0a2e */
[----:B------:R-:W-:Y:S01]  /*85a0*/  ISETP.GT.U32.AND P5, PT, R46, R10, PT ;  /* 0x0000000a2e00720c */ /* 0x000fe20003fa4070 */
[----:B------:R-:W-:Y:S01]  /*85b0*/  VIADD R22, R0, 0x1a8 ;  /* 0x000001a800167836 */ /* 0x000fe20000000000 */
[----:B------:R-:W-:Y:S01]  /*85c0*/  ISETP.GT.U32.AND P6, PT, R46, R13, PT ;  /* 0x0000000d2e00720c */ /* 0x000fe20003fc4070 */
[----:B------:R-:W-:Y:S01]  /*85d0*/  @!P1 IMAD.IADD R4, R4, 0x1, -R46 ;  /* 0x0000000104049824 */ /* 0x000fe200078e0a2e */
[----:B------:R-:W-:Y:S01]  /*85e0*/  ISETP.GE.AND P1, PT, R20, RZ, PT ;  /* 0x000000ff1400720c */ /* 0x000fe20003f26270 */
[----:B------:R-:W-:Y:S01]  /*85f0*/  @!P2 IMAD.MOV R8, RZ, RZ, -R8 ;  /* 0x000000ffff08a224 */ /* 0x000fe200078e0a08 */
[----:B------:R-:W-:Y:S01]  /*8600*/  IABS R16, R22 ;  /* 0x0000001600107213 */ /* 0x000fe20000000000 */
[----:B0-----:R-:W-:-:S04]  /*8610*/  IMAD.HI.U32 R9, R49, R15, RZ ;  /* 0x0000000f31097227 */ /* 0x001fc800078e00ff */
[----:B------:R-:W-:Y:S02]  /*8620*/  IMAD.MOV R9, RZ, RZ, -R9 ;  /* 0x000000ffff097224 */ /* 0x000fe400078e0a09 */
[----:B------:R-:W-:Y:S02]  /*8630*/  @!P3 IMAD.MOV R4, RZ, RZ, -R4 ;  /* 0x000000ffff04b224 */ /* 0x000fe400078e0a04 */
[----:B------:R-:W-:Y:S02]  /*8640*/  IMAD R9, R46, R9, R15 ;  /* 0x000000092e097224 */ /* 0x000fe400078e020f */
[--C-:B------:R-:W-:Y:S01]  /*8650*/  @!P4 IMAD.IADD R7, R7, 0x1, -R46.reuse ;  /* 0x000000010707c824 */ /* 0x100fe200078e0a2e */
[----:B------:R-:W-:Y:S01]  /*8660*/  ISETP.GE.AND P4, PT, R21, RZ, PT ;  /* 0x000000ff1500720c */ /* 0x000fe20003f86270 */
[----:B------:R-:W-:Y:S01]  /*8670*/  @!P5 IMAD.IADD R10, R10, 0x1, -R46 ;  /* 0x000000010a0ad824 */ /* 0x000fe200078e0a2e */
[----:B------:R-:W-:Y:S01]  /*8680*/  ISETP.GT.U32.AND P3, PT, R46, R9, PT ;  /* 0x000000092e00720c */ /* 0x000fe20003f64070 */
[----:B------:R-:W-:Y:S01]  /*8690*/  IMAD.HI.U32 R12, R49, R16, RZ ;  /* 0x00000010310c7227 */ /* 0x000fe200078e00ff */
[----:B------:R-:W-:Y:S01]  /*86a0*/  STL [R1+0x4ec], R4 ;  /* 0x0004ec0401007387 */ /* 0x000fe20000100800 */
[----:B------:R-:W-:-:S02]  /*86b0*/  ISETP.GE.AND P5, PT, R18, RZ, PT ;  /* 0x000000ff1200720c */ /* 0x000fc40003fa6270 */
[--C-:B------:R-:W-:Y:S01]  /*86c0*/  @!P6 IMAD.IADD R13, R13, 0x1, -R46.reuse ;  /* 0x000000010d0de824 */ /* 0x100fe200078e0a2e */
[C---:B------:R-:W-:Y:S01]  /*86d0*/  ISETP.GT.U32.AND P6, PT, R46.reuse, R10, PT ;  /* 0x0000000a2e00720c */ /* 0x040fe20003fc4070 */
[----:B------:R-:W-:Y:S01]  /*86e0*/  @!P0 IMAD.IADD R11, R11, 0x1, -R46 ;  /* 0x000000010b0b8824 */ /* 0x000fe200078e0a2e */
[----:B------:R0:W-:Y:S01]  /*86f0*/  STL [R1+0x4f0], R8 ;  /* 0x0004f00801007387 */ /* 0x0001e20000100800 */
[----:B------:R-:W-:Y:S01]  /*8700*/  IMAD.MOV R12, RZ, RZ, -R12 ;  /* 0x000000ffff0c7224 */ /* 0x000fe200078e0a0c */
[----:B------:R-:W-:Y:S01]  /*8710*/  ISETP.GE.AND P0, PT, R23, RZ, PT ;  /* 0x000000ff1700720c */ /* 0x000fe20003f06270 */
[----:B------:R-:W-:Y:S01]  /*8720*/  @!P1 IMAD.MOV R7, RZ, RZ, -R7 ;  /* 0x000000ffff079224 */ /* 0x000fe200078e0a07 */
[----:B------:R-:W-:Y:S01]  /*8730*/  ISETP.GE.AND P1, PT, R19, RZ, PT ;  /* 0x000000ff1300720c */ /* 0x000fe20003f26270 */
[C---:B------:R-:W-:Y:S01]  /*8740*/  IMAD R12, R46.reuse, R12, R16 ;  /* 0x0000000c2e0c7224 */ /* 0x040fe200078e0210 */
[----:B------:R-:W-:Y:S01]  /*8750*/  ISETP.GT.U32.AND P2, PT, R46, R13, PT ;  /* 0x0000000d2e00720c */ /* 0x000fe20003f44070 */
[----:B------:R-:W-:Y:S01]  /*8760*/  @!P3 IMAD.IADD R9, R9, 0x1, -R46 ;  /* 0x000000010909b824 */ /* 0x000fe200078e0a2e */
[----:B------:R1:W-:Y:S01]  /*8770*/  STL [R1+0x4fc], R7 ;  /* 0x0004fc0701007387 */ /* 0x0003e20000100800 */
[----:B------:R-:W-:-:S02]  /*8780*/  VIADD R18, R0, 0x1a6 ;  /* 0x000001a600127836 */ /* 0x000fc40000000000 */
[----:B0-----:R-:W-:Y:S01]  /*8790*/  IMAD.MOV.U32 R8, RZ, RZ, R11 ;  /* 0x000000ffff087224 */ /* 0x001fe200078e000b */
[----:B------:R-:W-:Y:S01]  /*87a0*/  ISETP.GT.U32.AND P3, PT, R46, R9, PT ;  /* 0x000000092e00720c */ /* 0x000fe20003f64070 */
[----:B------:R-:W-:Y:S01]  /*87b0*/  @!P6 IMAD.IADD R10, R10, 0x1, -R46 ;  /* 0x000000010a0ae824 */ /* 0x000fe200078e0a2e */
[----:B------:R-:W-:Y:S01]  /*87c0*/  ISETP.GE.AND P6, PT, R22, RZ, PT ;  /* 0x000000ff1600720c */ /* 0x000fe20003fc6270 */
[----:B------:R-:W-:Y:S01]  /*87d0*/  @!P4 IMAD.MOV R8, RZ, RZ, -R8 ;  /* 0x000000ffff08c224 */ /* 0x000fe200078e0a08 */
[----:B------:R-:W-:Y:S01]  /*87e0*/  ISETP.GT.U32.AND P4, PT, R46, R12, PT ;  /* 0x0000000c2e00720c */ /* 0x000fe20003f84070 */
[----:B------:R-:W-:Y:S01]  /*87f0*/  IMAD.MOV.U32 R14, RZ, RZ, R10 ;  /* 0x000000ffff0e7224 */ /* 0x000fe200078e000a */
[----:B-1----:R-:W-:Y:S01]  /*8800*/  IABS R7, R18 ;  /* 0x0000001200077213 */ /* 0x002fe20000000000 */
[----:B------:R-:W-:Y:S01]  /*8810*/  VIADD R23, R0, 0x1a7 ;  /* 0x000001a700177836 */ /* 0x000fe20000000000 */
[----:B------:R-:W-:Y:S01]  /*8820*/  STL [R1+0x500], R8 ;  /* 0x0005000801007387 */ /* 0x000fe20000100800 */
[----:B------:R-:W-:-:S02]  /*8830*/  @!P0 IMAD.MOV R14, RZ, RZ, -R14 ;  /* 0x000000ffff0e8224 */ /* 0x000fc400078e0a0e */
[----:B------:R-:W-:Y:S01]  /*8840*/  IMAD.HI.U32 R10, R49, R7, RZ ;  /* 0x00000007310a7227 */ /* 0x000fe200078e00ff */
[----:B------:R-:W-:Y:S02]  /*8850*/  IABS R4, R23 ;  /* 0x0000001700047213 */ /* 0x000fe40000000000 */
[----:B------:R0:W-:Y:S01]  /*8860*/  STL [R1+0x518], R14 ;  /* 0x0005180e01007387 */ /* 0x0001e20000100800 */
[----:B------:R-:W-:Y:S02]  /*8870*/  IMAD.MOV R10, RZ, RZ, -R10 ;  /* 0x000000ffff0a7224 */ /* 0x000fe400078e0a0a */
[--C-:B------:R-:W-:Y:S01]  /*8880*/  @!P4 IMAD.IADD R12, R12, 0x1, -R46.reuse ;  /* 0x000000010c0cc824 */ /* 0x100fe200078e0a2e */
[----:B------:R-:W-:Y:S01]  /*8890*/  ISETP.GE.AND P4, PT, R18, RZ, PT ;  /* 0x000000ff1200720c */ /* 0x000fe20003f86270 */
[----:B------:R-:W-:Y:S02]  /*88a0*/  @!P3 IMAD.IADD R9, R9, 0x1, -R46 ;  /* 0x000000010909b824 */ /* 0x000fe400078e0a2e */
[----:B------:R-:W-:Y:S01]  /*88b0*/  VIADD R19, R0, 0x1a5 ;  /* 0x000001a500137836 */ /* 0x000fe20000000000 */
[C---:B------:R-:W-:Y:S01]  /*88c0*/  ISETP.GT.U32.AND P0, PT, R46.reuse, R12, PT ;  /* 0x0000000c2e00720c */ /* 0x040fe20003f04070 */
[----:B------:R-:W-:-:S02]  /*88d0*/  IMAD R7, R46, R10, R7 ;  /* 0x0000000a2e077224 */ /* 0x000fc400078e0207 */
[----:B0-----:R-:W-:Y:S01]  /*88e0*/  IMAD.MOV.U32 R14, RZ, RZ, R9 ;  /* 0x000000ffff0e7224 */ /* 0x001fe200078e0009 */
[----:B------:R-:W-:Y:S01]  /*88f0*/  IABS R8, R19 ;  /* 0x0000001300087213 */ /* 0x000fe20000000000 */
[----:B------:R-:W-:-:S04]  /*8900*/  IMAD.HI.U32 R11, R49, R4, RZ ;  /* 0x00000004310b7227 */ /* 0x000fc800078e00ff */
[----:B------:R-:W-:Y:S01]  /*8910*/  @!P1 IMAD.MOV R14, RZ, RZ, -R14 ;  /* 0x000000ffff0e9224 */ /* 0x000fe200078e0a0e */
[C---:B------:R-:W-:Y:S01]  /*8920*/  ISETP.GT.U32.AND P1, PT, R46.reuse, R7, PT ;  /* 0x000000072e00720c */ /* 0x040fe20003f24070 */
[----:B------:R-:W-:Y:S02]  /*8930*/  IMAD.MOV R11, RZ, RZ, -R11 ;  /* 0x000000ffff0b7224 */ /* 0x000fe400078e0a0b */
        /* <DEDUP_REMOVED lines=39> */
[----:B------:R-:W-:Y:S01]  /*8bb0*/  @!P3 IMAD.IADD R4, R4, 0x1, -R46 ;  /* 0x000000010404b824 */ /* 0x000fe200078e0a2e */
        /* <DEDUP_REMOVED lines=9> */
[C---:B------:R-:W-:Y:S01]  /*8c50*/  IMAD R16, R46.reuse, R16, R10 ;  /* 0x000000102e107224 */ /* 0x040fe200078e020a */
[----:B------:R-:W-:Y:S01]  /*8c60*/  IABS R10, R20 ;  /* 0x00000014000a7213 */ /* 0x000fe20000000000 */
[----:B------:R-:W-:Y:S01]  /*8c70*/  IMAD.MOV.U32 R24, RZ, RZ, R4 ;  /* 0x000000ffff187224 */ /* 0x000fe200078e0004 */
[----:B------:R-:W-:Y:S01]  /*8c80*/  ISETP.GT.U32.AND P6, PT, R46, R11, PT ;  /* 0x0000000b2e00720c */ /* 0x000fe20003fc4070 */
[----:B------:R-:W-:-:S04]  /*8c90*/  IMAD.HI.U32 R12, R49, R9, RZ ;  /* 0x00000009310c7227 */ /* 0x000fc800078e00ff */
[----:B------:R-:W-:-:S04]  /*8ca0*/  IMAD.HI.U32 R4, R49, R13, RZ ;  /* 0x0000000d31047227 */ /* 0x000fc800078e00ff */
[----:B------:R-:W-:Y:S01]  /*8cb0*/  @!P2 IMAD.MOV R24, RZ, RZ, -R24 ;  /* 0x000000ffff18a224 */ /* 0x000fe200078e0a18 */
[C---:B------:R-:W-:Y:S01]  /*8cc0*/  ISETP.GT.U32.AND P2, PT, R46.reuse, R14, PT ;  /* 0x0000000e2e00720c */ /* 0x040fe20003f44070 */
[----:B------:R-:W-:Y:S02]  /*8cd0*/  IMAD.MOV R12, RZ, RZ, -R12 ;  /* 0x000000ffff0c7224 */ /* 0x000fe400078e0a0c */
[----:B0-----:R-:W-:Y:S01]  /*8ce0*/  IMAD.HI.U32 R17, R49, R10, RZ ;  /* 0x0000000a31117227 */ /* 0x001fe200078e00ff */
[----:B------:R-:W-:Y:S03]  /*8cf0*/  STL [R1+0x528], R24 ;  /* 0x0005281801007387 */ /* 0x000fe60000100800 */
[----:B------:R-:W-:Y:S02]  /*8d00*/  IMAD.MOV R4, RZ, RZ, -R4 ;  /* 0x000000ffff047224 */ /* 0x000fe400078e0a04 */
[----:B------:R-:W-:-:S02]  /*8d10*/  IMAD R9, R46, R12, R9 ;  /* 0x0000000c2e097224 */ /* 0x000fc400078e0209 */
[----:B------:R-:W-:Y:S02]  /*8d20*/  IMAD.MOV R17, RZ, RZ, -R17 ;  /* 0x000000ffff117224 */ /* 0x000fe400078e0a11 */
[----:B------:R-:W-:Y:S01]  /*8d30*/  @!P1 IMAD.IADD R8, R8, 0x1, -R46 ;  /* 0x0000000108089824 */ /* 0x000fe200078e0a2e */
[C---:B------:R-:W-:Y:S01]  /*8d40*/  ISETP.GT.U32.AND P1, PT, R46.reuse, R16, PT ;  /* 0x000000102e00720c */ /* 0x040fe20003f24070 */
[C---:B------:R-:W-:Y:S02]  /*8d50*/  IMAD R4, R46.reuse, R4, R13 ;  /* 0x000000042e047224 */ /* 0x040fe400078e020d */
[----:B------:R-:W-:Y:S01]  /*8d60*/  @!P4 IMAD.MOV R7, RZ, RZ, -R7 ;  /* 0x000000ffff07c224 */ /* 0x000fe200078e0a07 */
[C---:B------:R-:W-:Y:S01]  /*8d70*/  ISETP.GT.U32.AND P4, PT, R46.reuse, R9, PT ;  /* 0x000000092e00720c */ /* 0x040fe20003f84070 */
[C---:B------:R-:W-:Y:S02]  /*8d80*/  IMAD R10, R46.reuse, R17, R10 ;  /* 0x000000112e0a7224 */ /* 0x040fe400078e020a */
[--C-:B------:R-:W-:Y:S01]  /*8d90*/  @!P6 IMAD.IADD R11, R11, 0x1, -R46.reuse ;  /* 0x000000010b0be824 */ /* 0x100fe200078e0a2e */
[----:B------:R-:W-:Y:S01]  /*8da0*/  ISETP.GT.U32.AND P6, PT, R46, R4, PT ;  /* 0x000000042e00720c */ /* 0x000fe20003fc4070 */
[----:B------:R-:W-:Y:S01]  /*8db0*/  VIADD R23, R0, 0x19e ;  /* 0x0000019e00177836 */ /* 0x000fe20000000000 */
[----:B------:R0:W-:Y:S01]  /*8dc0*/  STL [R1+0x52c], R7 ;  /* 0x00052c0701007387 */ /* 0x0001e20000100800 */
[----:B------:R-:W-:Y:S01]  /*8dd0*/  @!P2 IMAD.IADD R14, R14, 0x1, -R46 ;  /* 0x000000010e0ea824 */ /* 0x000fe200078e0a2e */
[----:B------:R-:W-:Y:S01]  /*8de0*/  ISETP.GT.U32.AND P2, PT, R46, R10, PT ;  /* 0x0000000a2e00720c */ /* 0x000fe20003f44070 */
[----:B------:R-:W-:Y:S01]  /*8df0*/  VIADD R18, R0, 0x19d ;  /* 0x0000019d00127836 */ /* 0x000fe20000000000 */
[----:B------:R-:W-:Y:S01]  /*8e00*/  IABS R15, R23 ;  /* 0x00000017000f7213 */ /* 0x000fe20000000000 */
[----:B------:R-:W-:-:S02]  /*8e10*/  @!P5 IMAD.MOV R8, RZ, RZ, -R8 ;  /* 0x000000ffff08d224 */ /* 0x000fc400078e0a08 */
[--C-:B------:R-:W-:Y:S01]  /*8e20*/  @!P1 IMAD.IADD R16, R16, 0x1, -R46.reuse ;  /* 0x0000000110109824 */ /* 0x100fe200078e0a2e */
[----:B------:R-:W-:Y:S01]  /*8e30*/  IABS R12, R18 ;  /* 0x00000012000c7213 */ /* 0x000fe20000000000 */
[----:B------:R-:W-:Y:S01]  /*8e40*/  @!P4 IMAD.IADD R9, R9, 0x1, -R46 ;  /* 0x000000010909c824 */ /* 0x000fe200078e0a2e */
[----:B------:R-:W-:Y:S01]  /*8e50*/  ISETP.GE.AND P1, PT, R19, RZ, PT ;  /* 0x000000ff1300720c */ /* 0x000fe20003f26270 */
[----:B------:R1:W-:Y:S01]  /*8e60*/  STL [R1+0x534], R8 ;  /* 0x0005340801007387 */ /* 0x0003e20000100800 */
[----:B0-----:R-:W-:Y:S01]  /*8e70*/  IMAD.HI.U32 R7, R49, R15, RZ ;  /* 0x0000000f31077227 */ /* 0x001fe200078e00ff */
[----:B------:R-:W-:-:S03]  /*8e80*/  ISETP.GE.AND P4, PT, R22, RZ, PT ;  /* 0x000000ff1600720c */ /* 0x000fc60003f86270 */
[----:B------:R-:W-:Y:S02]  /*8e90*/  VIADD R19, R0, 0x19c ;  /* 0x0000019c00137836 */ /* 0x000fe40000000000 */
[----:B------:R-:W-:Y:S01]  /*8ea0*/  @!P6 IMAD.IADD R4, R4, 0x1, -R46 ;  /* 0x000000010404e824 */ /* 0x000fe200078e0a2e */
[C---:B------:R-:W-:Y:S01]  /*8eb0*/  ISETP.GT.U32.AND P6, PT, R46.reuse, R16, PT ;  /* 0x000000102e00720c */ /* 0x040fe20003fc4070 */
[----:B------:R-:W-:Y:S01]  /*8ec0*/  @!P0 IMAD.MOV R14, RZ, RZ, -R14 ;  /* 0x000000ffff0e8224 */ /* 0x000fe200078e0a0e */
[----:B------:R-:W-:Y:S01]  /*8ed0*/  IABS R13, R19 ;  /* 0x00000013000d7213 */ /* 0x000fe20000000000 */
[----:B-1----:R-:W-:Y:S01]  /*8ee0*/  IMAD.MOV.U32 R8, RZ, RZ, R11 ;  /* 0x000000ffff087224 */ /* 0x002fe200078e000b */
[----:B------:R-:W-:Y:S01]  /*8ef0*/  ISETP.GT.U32.AND P0, PT, R46, R4, PT ;  /* 0x000000042e00720c */ /* 0x000fe20003f04070 */
[----:B------:R-:W-:Y:S01]  /*8f00*/  IMAD.HI.U32 R17, R49, R12, RZ ;  /* 0x0000000c31117227 */ /* 0x000fe200078e00ff */
[----:B------:R-:W-:Y:S03]  /*8f10*/  STL [R1+0x538], R14 ;  /* 0x0005380e01007387 */ /* 0x000fe60000100800 */
[----:B------:R-:W-:-:S02]  /*8f20*/  IMAD.MOV R7, RZ, RZ, -R7 ;  /* 0x000000ffff077224 */ /* 0x000fc400078e0a07 */
[----:B------:R-:W-:Y:S01]  /*8f30*/  @!P2 IMAD.IADD R10, R10, 0x1, -R46 ;  /* 0x000000010a0aa824 */ /* 0x000fe200078e0a2e */
[C---:B------:R-:W-:Y:S01]  /*8f40*/  ISETP.GT.U32.AND P2, PT, R46.reuse, R9, PT ;  /* 0x000000092e00720c */ /* 0x040fe20003f44070 */
[----:B------:R-:W-:Y:S02]  /*8f50*/  @!P3 IMAD.MOV R8, RZ, RZ, -R8 ;  /* 0x000000ffff08b224 */ /* 0x000fe400078e0a08 */
        /* <DEDUP_REMOVED lines=9> */
[--C-:B------:R-:W-:Y:S01]  /*8ff0*/  @!P2 IMAD.IADD R9, R9, 0x1, -R46.reuse ;  /* 0x000000010909a824 */ /* 0x100fe200078e0a2e */
[----:B------:R-:W-:Y:S01]  /*9000*/  ISETP.GE.AND P2, PT, R20, RZ, PT ;  /* 0x000000ff1400720c */ /* 0x000fe20003f46270 */
[----:B------:R-:W-:Y:S01]  /*9010*/  @!P0 IMAD.IADD R4, R4, 0x1, -R46 ;  /* 0x0000000104048824 */ /* 0x000fe200078e0a2e */
[----:B------:R-:W-:Y:S01]  /*9020*/  IABS R15, R22 ;  /* 0x00000016000f7213 */ /* 0x000fe20000000000 */
[----:B0-----:R-:W-:Y:S01]  /*9030*/  IMAD.HI.U32 R8, R49, R13, RZ ;  /* 0x0000000d31087227 */ /* 0x001fe200078e00ff */
[----:B------:R-:W-:-:S03]  /*9040*/  ISETP.GE.AND P0, PT, R23, RZ, PT ;  /* 0x000000ff1700720c */ /* 0x000fc60003f06270 */
[----:B------:R-:W-:Y:S02]  /*9050*/  IMAD.MOV R8, RZ, RZ, -R8 ;  /* 0x000000ffff087224 */ /* 0x000fe400078e0a08 */
[----:B------:R-:W-:Y:S02]  /*9060*/  @!P4 IMAD.MOV R9, RZ, RZ, -R9 ;  /* 0x000000ffff09c224 */ /* 0x000fe400078e0a09 */
[----:B------:R-:W-:Y:S02]  /*9070*/  IMAD R8, R46, R8, R13 ;  /* 0x000000082e087224 */ /* 0x000fe400078e020d */
[--C-:B------:R-:W-:Y:S01]  /*9080*/  @!P5 IMAD.IADD R10, R10, 0x1, -R46.reuse ;  /* 0x000000010a0ad824 */ /* 0x100fe200078e0a2e */
[----:B------:R-:W-:Y:S01]  /*9090*/  ISETP.GE.AND P5, PT, R21, RZ, PT ;  /* 0x000000ff1500720c */ /* 0x000fe20003fa6270 */
[--C-:B------:R-:W-:Y:S01]  /*90a0*/  @!P3 IMAD.IADD R7, R7, 0x1, -R46.reuse ;  /* 0x000000010707b824 */ /* 0x100fe200078e0a2e */
[----:B------:R-:W-:Y:S01]  /*90b0*/  ISETP.GT.U32.AND P4, PT, R46, R8, PT ;  /* 0x000000082e00720c */ /* 0x000fe20003f84070 */
[----:B------:R-:W-:Y:S01]  /*90c0*/  IMAD.HI.U32 R11, R49, R15, RZ ;  /* 0x0000000f310b7227 */ /* 0x000fe200078e00ff */
[----:B------:R-:W-:Y:S01]  /*90d0*/  ISETP.GE.AND P3, PT, R18, RZ, PT ;  /* 0x000000ff1200720c */ /* 0x000fe20003f66270 */
[----:B------:R0:W-:Y:S02]  /*90e0*/  STL [R1+0x548], R9 ;  /* 0x0005480901007387 */ /* 0x0001e40000100800 */
[----:B------:R-:W-:Y:S01]  /*90f0*/  @!P6 IMAD.IADD R12, R12, 0x1, -R46 ;  /* 0x000000010c0ce824 */ /* 0x000fe200078e0a2e */
[----:B------:R-:W-:Y:S01]  /*9100*/  ISETP.GT.U32.AND P6, PT, R46, R7, PT ;  /* 0x000000072e00720c */ /* 0x000fe20003fc4070 */
[----:B------:R-:W-:-:S02]  /*9110*/  IMAD.MOV R11, RZ, RZ, -R11 ;  /* 0x000000ffff0b7224 */ /* 0x000fc400078e0a0b */
[----:B------:R-:W-:Y:S02]  /*9120*/  IMAD.MOV.U32 R13, RZ, RZ, R4 ;  /* 0x000000ffff0d7224 */ /* 0x000fe400078e0004 */
[----:B------:R-:W-:Y:S02]  /*9130*/  IMAD R11, R46, R11, R15 ;  /* 0x0000000b2e0b7224 */ /* 0x000fe400078e020f */
[----:B------:R-:W-:Y:S02]  /*9140*/  @!P4 IMAD.IADD R8, R8, 0x1, -R46 ;  /* 0x000000010808c824 */ /* 0x000fe400078e0a2e */
[----:B------:R-:W-:Y:S02]  /*9150*/  IMAD.MOV.U32 R14, RZ, RZ, R16 ;  /* 0x000000ffff0e7224 */ /* 0x000fe400078e0010 */
[----:B------:R-:W-:Y:S01]  /*9160*/  VIADD R18, R0, 0x199 ;  /* 0x0000019900127836 */ /* 0x000fe20000000000 */
[C---:B------:R-:W-:Y:S01]  /*9170*/  ISETP.GT.U32.AND P4, PT, R46.reuse, R8, PT ;  /* 0x000000082e00720c */ /* 0x040fe20003f84070 */
[----:B------:R-:W-:Y:S01]  /*9180*/  @!P5 IMAD.MOV R13, RZ, RZ, -R13 ;  /* 0x000000ffff0dd224 */ /* 0x000fe200078e0a0d */
[C---:B------:R-:W-:Y:S01]  /*9190*/  ISETP.GT.U32.AND P5, PT, R46.reuse, R11, PT ;  /* 0x0000000b2e00720c */ /* 0x040fe20003fa4070 */
[----:B------:R-:W-:Y:S01]  /*91a0*/  @!P1 IMAD.MOV R14, RZ, RZ, -R14 ;  /* 0x000000ffff0e9224 */ /* 0x000fe200078e0a0e */
[----:B------:R-:W-:Y:S01]  /*91b0*/  IABS R4, R18 ;  /* 0x0000001200047213 */ /* 0x000fe20000000000 */
[----:B------:R-:W-:Y:S01]  /*91c0*/  @!P6 IMAD.IADD R7, R7, 0x1, -R46 ;  /* 0x000000010707e824 */ /* 0x000fe200078e0a2e */
[----:B------:R-:W-:Y:S01]  /*91d0*/  ISETP.GT.U32.AND P1, PT, R46, R12, PT ;  /* 0x0000000c2e00720c */ /* 0x000fe20003f24070 */
[----:B------:R-:W-:Y:S01]  /*91e0*/  @!P2 IMAD.MOV R10, RZ, RZ, -R10 ;  /* 0x000000ffff0aa224 */ /* 0x000fe200078e0a0a */
[----:B------:R1:W-:Y:S01]  /*91f0*/  STL [R1+0x550], R14 ;  /* 0x0005500e01007387 */ /* 0x0003e20000100800 */
[C---:B------:R-:W-:Y:S01]  /*9200*/  VIADD R23, R0.reuse, 0x19a ;  /* 0x0000019a00177836 */ /* 0x040fe20000000000 */
[----:B------:R-:W-:Y:S01]  /*9210*/  ISETP.GE.AND P2, PT, R19, RZ, PT ;  /* 0x000000ff1300720c */ /* 0x000fe20003f46270 */
[----:B------:R-:W-:Y:S01]  /*9220*/  VIADD R19, R0, 0x198 ;  /* 0x0000019800137836 */ /* 0x000fe20000000000 */
[----:B------:R3:W-:Y:S01]  /*9230*/  STL [R1+0x558], R10 ;  /* 0x0005580a01007387 */ /* 0x0007e20000100800 */
[--C-:B------:R-:W-:Y:S01]  /*9240*/  @!P4 IMAD.IADD R8, R8, 0x1, -R46.reuse ;  /* 0x000000010808c824 */ /* 0x100fe200078e0a2e */
[----:B0-----:R-:W-:Y:S01]  /*9250*/  IABS R9, R23 ;  /* 0x0000001700097213 */ /* 0x001fe20000000000 */
[----:B------:R-:W-:Y:S01]  /*9260*/  @!P5 IMAD.IADD R11, R11, 0x1, -R46 ;  /* 0x000000010b0bd824 */ /* 0x000fe200078e0a2e */
[----:B------:R0:W-:Y:S01]  /*9270*/  STL [R1+0x55c], R13 ;  /* 0x00055c0d01007387 */ /* 0x0001e20000100800 */
[----:B------:R-:W-:Y:S01]  /*9280*/  ISETP.GE.AND P6, PT, R22, RZ, PT ;  /* 0x000000ff1600720c */ /* 0x000fe20003fc6270 */
[----:B-1----:R-:W-:Y:S01]  /*9290*/  IMAD.MOV.U32 R14, RZ, RZ, R7 ;  /* 0x000000ffff0e7224 */ /* 0x002fe200078e0007 */
[----:B------:R-:W-:Y:S01]  /*92a0*/  ISETP.GE.AND P5, PT, R18, RZ, PT ;  /* 0x000000ff1200720c */ /* 0x000fe20003fa6270 */
[----:B------:R-:W-:Y:S01]  /*92b0*/  IMAD.HI.U32 R7, R49, R4, RZ ;  /* 0x0000000431077227 */ /* 0x000fe200078e00ff */
[----:B---3--:R-:W-:-:S03]  /*92c0*/  IABS R10, R19 ;  /* 0x00000013000a7213 */ /* 0x008fc60000000000 */
[----:B------:R-:W-:Y:S01]  /*92d0*/  @!P0 IMAD.MOV R14, RZ, RZ, -R14 ;  /* 0x000000ffff0e8224 */ /* 0x000fe200078e0a0e */
[C---:B------:R-:W-:Y:S01]  /*92e0*/  ISETP.GT.U32.AND P0, PT, R46.reuse, R11, PT ;  /* 0x0000000b2e00720c */ /* 0x040fe20003f04070 */
[----:B------:R-:W-:Y:S02]  /*92f0*/  IMAD.MOV R7, RZ, RZ, -R7 ;  /* 0x000000ffff077224 */ /* 0x000fe400078e0a07 */
[----:B0-----:R-:W-:Y:S01]  /*9300*/  IMAD.HI.U32 R13, R49, R9, RZ ;  /* 0x00000009310d7227 */ /* 0x001fe200078e00ff */
[----:B------:R0:W-:Y:S03]  /*9310*/  STL [R1+0x560], R14 ;  /* 0x0005600e01007387 */ /* 0x0001e60000100800 */
[----:B------:R-:W-:Y:S02]  /*9320*/  IMAD R4, R46, R7, R4 ;  /* 0x000000072e047224 */ /* 0x000fe400078e0204 */
[----:B------:R-:W-:-:S02]  /*9330*/  IMAD.MOV R13, RZ, RZ, -R13 ;  /* 0x000000ffff0d7224 */ /* 0x000fc400078e0a0d */
[----:B------:R-:W-:Y:S01]  /*9340*/  @!P1 IMAD.IADD R12, R12, 0x1, -R46 ;  /* 0x000000010c0c9824 */ /* 0x000fe200078e0a2e */
[----:B------:R-:W-:Y:S01]  /*9350*/  ISETP.GE.AND P1, PT, R23, RZ, PT ;  /* 0x000000ff1700720c */ /* 0x000fe20003f26270 */
[C---:B------:R-:W-:Y:S02]  /*9360*/  IMAD R9, R46.reuse, R13, R9 ;  /* 0x0000000d2e097224 */ /* 0x040fe400078e0209 */
[----:B0-----:R-:W-:Y:S02]  /*9370*/  IMAD.MOV.U32 R14, RZ, RZ, R8 ;  /* 0x000000ffff0e7224 */ /* 0x001fe400078e0008 */
[----:B------:R-:W-:Y:S01]  /*9380*/  IMAD.HI.U32 R13, R49, R10, RZ ;  /* 0x0000000a310d7227 */ /* 0x000fe200078e00ff */
[----:B------:R-:W-:-:S03]  /*9390*/  ISETP.GT.U32.AND P4, PT, R46, R9, PT ;  /* 0x000000092e00720c */ /* 0x000fc60003f84070 */
[----:B------:R-:W-:Y:S01]  /*93a0*/  @!P2 IMAD.MOV R14, RZ, RZ, -R14 ;  /* 0x000000ffff0ea224 */ /* 0x000fe200078e0a0e */
        /* <DEDUP_REMOVED lines=10> */
[----:B------:R-:W-:Y:S01]  /*9450*/  ISETP.GE.AND P0, PT, R23, RZ, PT ;  /* 0x000000ff1700720c */ /* 0x000fe20003f06270 */
[----:B------:R-:W-:-:S02]  /*9460*/  @!P2 IMAD.IADD R4, R4, 0x1, -R46 ;  /* 0x000000010404a824 */ /* 0x000fc400078e0a2e */
[----:B------:R-:W-:Y:S01]  /*9470*/  IMAD.MOV.U32 R17, RZ, RZ, R11 ;  /* 0x000000ffff117224 */ /* 0x000fe200078e000b */
[----:B0-----:R-:W-:Y:S01]  /*9480*/  IABS R12, R18 ;  /* 0x00000012000c7213 */ /* 0x001fe20000000000 */
[----:B------:R-:W-:Y:S01]  /*9490*/  @!P4 IMAD.IADD R9, R9, 0x1, -R46 ;  /* 0x000000010909c824 */ /* 0x000fe200078e0a2e */
[C---:B------:R-:W-:Y:S01]  /*94a0*/  ISETP.GT.U32.AND P2, PT, R46.reuse, R4, PT ;  /* 0x000000042e00720c */ /* 0x040fe20003f44070 */
[----:B------:R-:W-:Y:S01]  /*94b0*/  @!P6 IMAD.MOV R17, RZ, RZ, -R17 ;  /* 0x000000ffff11e224 */ /* 0x000fe200078e0a11 */
[----:B-1----:R-:W-:Y:S01]  /*94c0*/  IABS R14, R23 ;  /* 0x00000017000e7213 */ /* 0x002fe20000000000 */
        /* <DEDUP_REMOVED lines=46> */
[----:B------:R-:W-:Y:S02]  /*97b0*/  IMAD R8, R46, R17, R8 ;  /* 0x000000112e087224 */ /* 0x000fe400078e0208 */
        /* <DEDUP_REMOVED lines=24> */
[----:B------:R0:W-:Y:S03]  /*9940*/  STL [R1+0x584], R14 ;  /* 0x0005840e01007387 */ /* 0x0001e60000100800 */
        /* <DEDUP_REMOVED lines=15> */
[----:B0-----:R-:W-:Y:S01]  /*9a40*/  IMAD.MOV.U32 R14, RZ, RZ, R16 ;  /* 0x000000ffff0e7224 */ /* 0x001fe200078e0010 */
[----:B------:R-:W-:Y:S01]  /*9a50*/  IABS R15, R22 ;  /* 0x00000016000f7213 */ /* 0x000fe20000000000 */
[----:B-1----:R-:W-:-:S04]  /*9a60*/  IMAD.HI.U32 R10, R49, R13, RZ ;  /* 0x0000000d310a7227 */ /* 0x002fc800078e00ff */
        /* <DEDUP_REMOVED lines=13> */
[--C-:B------:R-:W-:Y:S01]  /*9b40*/  @!P0 IMAD.IADD R9, R9, 0x1, -R46.reuse ;  /* 0x0000000109098824 */ /* 0x100fe200078e0a2e */
[----:B------:R-:W-:Y:S01]  /*9b50*/  ISETP.GE.AND P0, PT, R23, RZ, PT ;  /* 0x000000ff1700720c */ /* 0x000fe20003f06270 */
[----:B------:R-:W-:Y:S02]  /*9b60*/  IMAD R12, R46, R12, R15 ;  /* 0x0000000c2e0c7224 */ /* 0x000fe400078e020f */
[----:B------:R-:W-:Y:S02]  /*9b70*/  @!P5 IMAD.IADD R10, R10, 0x1, -R46 ;  /* 0x000000010a0ad824 */ /* 0x000fe400078e0a2e */
[----:B------:R-:W-:Y:S01]  /*9b80*/  @!P2 IMAD.MOV R14, RZ, RZ, -R14 ;  /* 0x000000ffff0ea224 */ /* 0x000fe200078e0a0e */
[C---:B------:R-:W-:Y:S01]  /*9b90*/  ISETP.GT.U32.AND P2, PT, R46.reuse, R11, PT ;  /* 0x0000000b2e00720c */ /* 0x040fe20003f44070 */
[----:B------:R-:W-:Y:S01]  /*9ba0*/  @!P1 IMAD.MOV R8, RZ, RZ, -R8 ;  /* 0x000000ffff089224 */ /* 0x000fe200078e0a08 */
[----:B------:R-:W-:Y:S01]  /*9bb0*/  ISETP.GT.U32.AND P5, PT, R46, R10, PT ;  /* 0x0000000a2e00720c */ /* 0x000fe20003fa4070 */
[----:B------:R-:W-:Y:S01]  /*9bc0*/  VIADD R18, R0, 0x18c ;  /* 0x0000018c00127836 */ /* 0x000fe20000000000 */
[----:B------:R1:W-:Y:S01]  /*9bd0*/  STL [R1+0x594], R14 ;  /* 0x0005940e01007387 */ /* 0x0003e20000100800 */
[----:B------:R-:W-:Y:S01]  /*9be0*/  @!P3 IMAD.MOV R9, RZ, RZ, -R9 ;  /* 0x000000ffff09b224 */ /* 0x000fe200078e0a09 */
[----:B------:R-:W-:Y:S01]  /*9bf0*/  ISETP.GT.U32.AND P3, PT, R46, R12, PT ;  /* 0x0000000c2e00720c */ /* 0x000fe20003f64070 */
[--C-:B------:R-:W-:Y:S01]  /*9c00*/  @!P6 IMAD.IADD R4, R4, 0x1, -R46.reuse ;  /* 0x000000010404e824 */ /* 0x100fe200078e0a2e */
[----:B------:R3:W-:Y:S01]  /*9c10*/  STL [R1+0x598], R8 ;  /* 0x0005980801007387 */ /* 0x0007e20000100800 */
[C---:B------:R-:W-:Y:S01]  /*9c20*/  VIADD R23, R0.reuse, 0x18d ;  /* 0x0000018d00177836 */ /* 0x040fe20000000000 */
[----:B------:R-:W-:Y:S01]  /*9c30*/  ISETP.GE.AND P1, PT, R19, RZ, PT ;  /* 0x000000ff1300720c */ /* 0x000fe20003f26270 */
[----:B------:R-:W-:Y:S01]  /*9c40*/  VIADD R19, R0, 0x18b ;  /* 0x0000018b00137836 */ /* 0x000fe20000000000 */
[----:B------:R4:W-:Y:S01]  /*9c50*/  STL [R1+0x59c], R9 ;  /* 0x00059c0901007387 */ /* 0x0009e20000100800 */
[----:B------:R-:W-:Y:S01]  /*9c60*/  @!P2 IMAD.IADD R11, R11, 0x1, -R46 ;  /* 0x000000010b0ba824 */ /* 0x000fe200078e0a2e */
[----:B0-----:R-:W-:Y:S01]  /*9c70*/  IABS R7, R23 ;  /* 0x0000001700077213 */ /* 0x001fe20000000000 */
[----:B-1----:R-:W-:Y:S01]  /*9c80*/  IMAD.MOV.U32 R14, RZ, RZ, R4 ;  /* 0x000000ffff0e7224 */ /* 0x002fe200078e0004 */
[----:B------:R-:W-:Y:S01]  /*9c90*/  ISETP.GE.AND P6, PT, R22, RZ, PT ;  /* 0x000000ff1600720c */ /* 0x000fe20003fc6270 */
[----:B------:R-:W-:Y:S01]  /*9ca0*/  @!P5 IMAD.IADD R10, R10, 0x1, -R46 ;  /* 0x000000010a0ad824 */ /* 0x000fe200078e0a2e */
[----:B---3--:R-:W-:Y:S01]  /*9cb0*/  IABS R8, R18 ;  /* 0x0000001200087213 */ /* 0x008fe20000000000 */
[----:B------:R-:W-:Y:S01]  /*9cc0*/  @!P0 IMAD.MOV R14, RZ, RZ, -R14 ;  /* 0x000000ffff0e8224 */ /* 0x000fe200078e0a0e */
[----:B------:R-:W-:Y:S01]  /*9cd0*/  ISETP.GE.AND P2, PT, R23, RZ, PT ;  /* 0x000000ff1700720c */ /* 0x000fe20003f46270 */
[----:B------:R-:W-:Y:S01]  /*9ce0*/  @!P3 IMAD.IADD R12, R12, 0x1, -R46 ;  /* 0x000000010c0cb824 */ /* 0x000fe200078e0a2e */
[----:B----4-:R-:W-:Y:S01]  /*9cf0*/  IABS R9, R19 ;  /* 0x0000001300097213 */ /* 0x010fe20000000000 */
[----:B------:R-:W-:Y:S01]  /*9d00*/  IMAD.HI.U32 R4, R49, R8, RZ ;  /* 0x0000000831047227 */ /* 0x000fe200078e00ff */
[----:B------:R0:W-:Y:S01]  /*9d10*/  STL [R1+0x5a0], R14 ;  /* 0x0005a00e01007387 */ /* 0x0001e20000100800 */
[----:B------:R-:W-:-:S02]  /*9d20*/  ISETP.GE.AND P3, PT, R18, RZ, PT ;  /* 0x000000ff1200720c */ /* 0x000fc40003f66270 */
[----:B------:R-:W-:Y:S01]  /*9d30*/  IMAD.MOV R4, RZ, RZ, -R4 ;  /* 0x000000ffff047224 */ /* 0x000fe200078e0a04 */
[----:B------:R-:W-:Y:S01]  /*9d40*/  ISETP.GT.U32.AND P0, PT, R46, R12, PT ;  /* 0x0000000c2e00720c */ /* 0x000fe20003f04070 */
[----:B------:R-:W-:-:S04]  /*9d50*/  IMAD.HI.U32 R13, R49, R7, RZ ;  /* 0x00000007310d7227 */ /* 0x000fc800078e00ff */
[C---:B------:R-:W-:Y:S02]  /*9d60*/  IMAD R8, R46.reuse, R4, R8 ;  /* 0x000000042e087224 */ /* 0x040fe400078e0208 */
[----:B0-----:R-:W-:Y:S02]  /*9d70*/  IMAD.MOV.U32 R14, RZ, RZ, R10 ;  /* 0x000000ffff0e7224 */ /* 0x001fe400078e000a */
[----:B------:R-:W-:Y:S02]  /*9d80*/  IMAD.MOV R13, RZ, RZ, -R13 ;  /* 0x000000ffff0d7224 */ /* 0x000fe400078e0a0d */
[----:B------:R-:W-:Y:S01]  /*9d90*/  @!P1 IMAD.MOV R14, RZ, RZ, -R14 ;  /* 0x000000ffff0e9224 */ /* 0x000fe200078e0a0e */
[C---:B------:R-:W-:Y:S01]  /*9da0*/  ISETP.GT.U32.AND P1, PT, R46.reuse, R8, PT ;  /* 0x000000082e00720c */ /* 0x040fe20003f24070 */
        /* <DEDUP_REMOVED lines=8> */
[--C-:B------:R-:W-:Y:S02]  /*9e30*/  @!P0 IMAD.IADD R12, R12, 0x1, -R46.reuse ;  /* 0x000000010c0c8824 */ /* 0x100fe400078e0a2e */
        /* <DEDUP_REMOVED lines=22> */
[C---:B------:R-:W-:Y:S01]  /*9fa0*/  ISETP.GT.U32.AND P1, PT, R46.reuse, R14, PT ;  /* 0x0000000e2e00720c */ /* 0x040fe20003f24070 */
        /* <DEDUP_REMOVED lines=99> */
[----:B------:R-:W-:Y:S01]  /*a5e0*/  ISETP.GT.U32.AND P4, PT, R46, R11, PT ;  /* 0x0000000b2e00720c */ /* 0x000fe20003f84070 */
        /* <DEDUP_REMOVED lines=92> */
[--C-:B------:R-:W-:Y:S01]  /*abb0*/  @!P2 IMAD.IADD R10, R10, 0x1, -R46.reuse ;  /* 0x000000010a0aa824 */ /* 0x100fe200078e0a2e */
        /* <DEDUP_REMOVED lines=51> */
[C---:B------:R-:W-:Y:S02]  /*aef0*/  IMAD R10, R46.reuse, R10, R13 ;  /* 0x0000000a2e0a7224 */ /* 0x040fe400078e020d */
        /* <DEDUP_REMOVED lines=20> */
[--C-:B------:R-:W-:Y:S01]  /*b040*/  @!P6 IMAD.IADD R7, R7, 0x1, -R46.reuse ;  /* 0x000000010707e824 */ /* 0x100fe200078e0a2e */
        /* <DEDUP_REMOVED lines=57> */
[--C-:B------:R-:W-:Y:S01]  /*b3e0*/  @!P1 IMAD.IADD R4, R4, 0x1, -R46.reuse ;  /* 0x0000000104049824 */ /* 0x100fe200078e0a2e */
[C---:B------:R-:W-:Y:S01]  /*b3f0*/  ISETP.GT.U32.AND P1, PT, R46.reuse, R14, PT ;  /* 0x0000000e2e00720c */ /* 0x040fe20003f24070 */
[----:B------:R-:W-:Y:S01]  /*b400*/  @!P6 IMAD.IADD R9, R9, 0x1, -R46 ;  /* 0x000000010909e824 */ /* 0x000fe200078e0a2e */
[----:B------:R-:W-:Y:S01]  /*b410*/  ISETP.GT.U32.AND P6, PT, R46, R11, PT ;  /* 0x0000000b2e00720c */ /* 0x000fe20003fc4070 */
[----:B------:R-:W-:-:S02]  /*b420*/  VIADD R19, R0, 0x16d ;  /* 0x0000016d00137836 */ /* 0x000fc40000000000 */
[C---:B------:R-:W-:Y:S02]  /*b430*/  VIADD R21, R0.reuse, 0x16b ;  /* 0x0000016b00157836 */ /* 0x040fe40000000000 */
[----:B------:R-:W-:Y:S01]  /*b440*/  VIADD R22, R0, 0x16e ;  /* 0x0000016e00167836 */ /* 0x000fe20000000000 */
[----:B------:R-:W-:Y:S01]  /*b450*/  IABS R10, R19 ;  /* 0x00000013000a7213 */ /* 0x000fe20000000000 */
[----:B------:R-:W-:Y:S01]  /*b460*/  @!P4 IMAD.IADD R8, R8, 0x1, -R46 ;  /* 0x000000010808c824 */ /* 0x000fe200078e0a2e */
[----:B------:R-:W-:Y:S01]  /*b470*/  IABS R13, R21 ;  /* 0x00000015000d7213 */ /* 0x000fe20000000000 */
[----:B------:R-:W-:Y:S01]  /*b480*/  VIADD R20, R0, 0x16c ;  /* 0x0000016c00147836 */ /* 0x000fe20000000000 */
[----:B------:R-:W-:Y:S01]  /*b490*/  IABS R7, R22 ;  /* 0x0000001600077213 */ /* 0x000fe20000000000 */
[----:B------:R-:W-:Y:S01]  /*b4a0*/  IMAD.HI.U32 R16, R49, R10, RZ ;  /* 0x0000000a31107227 */ /* 0x000fe200078e00ff */
[----:B------:R-:W-:-:S03]  /*b4b0*/  ISETP.GE.AND P4, PT, R18, RZ, PT ;  /* 0x000000ff1200720c */ /* 0x000fc60003f86270 */
[--C-:B------:R-:W-:Y:S01]  /*b4c0*/  @!P1 IMAD.IADD R14, R14, 0x1, -R46.reuse ;  /* 0x000000010e0e9824 */ /* 0x100fe200078e0a2e */
[C---:B------:R-:W-:Y:S01]  /*b4d0*/  ISETP.GT.U32.AND P1, PT, R46.reuse, R9, PT ;  /* 0x000000092e00720c */ /* 0x040fe20003f24070 */
[----:B------:R-:W-:Y:S02]  /*b4e0*/  @!P6 IMAD.IADD R11, R11, 0x1, -R46 ;  /* 0x000000010b0be824 */ /* 0x000fe400078e0a2e */
[----:B------:R-:W-:Y:S02]  /*b4f0*/  IMAD.MOV R16, RZ, RZ, -R16 ;  /* 0x000000ffff107224 */ /* 0x000fe400078e0a10 */
[----:B------:R-:W-:Y:S01]  /*b500*/  IMAD.MOV.U32 R24, RZ, RZ, R8 ;  /* 0x000000ffff187224 */ /* 0x000fe200078e0008 */
[C---:B------:R-:W-:Y:S01]  /*b510*/  ISETP.GT.U32.AND P6, PT, R46.reuse, R11, PT ;  /* 0x0000000b2e00720c */ /* 0x040fe20003fc4070 */
[----:B------:R-:W-:Y:S01]  /*b520*/  IMAD R16, R46, R16, R10 ;  /* 0x000000102e107224 */ /* 0x000fe200078e020a */
[----:B------:R-:W-:Y:S01]  /*b530*/  IABS R10, R20 ;  /* 0x00000014000a7213 */ /* 0x000fe20000000000 */
[----:B------:R-:W-:-:S04]  /*b540*/  IMAD.HI.U32 R8, R49, R13, RZ ;  /* 0x0000000d31087227 */ /* 0x000fc800078e00ff */
[----:B------:R-:W-:-:S04]  /*b550*/  IMAD.HI.U32 R12, R49, R7, RZ ;  /* 0x00000007310c7227 */ /* 0x000fc800078e00ff */
[----:B------:R-:W-:Y:S01]  /*b560*/  @!P2 IMAD.MOV R24, RZ, RZ, -R24 ;  /* 0x000000ffff18a224 */ /* 0x000fe200078e0a18 */
[----:B------:R-:W-:Y:S01]  /*b570*/  ISETP.GT.U32.AND P2, PT, R46, R14, PT ;  /* 0x0000000e2e00720c */ /* 0x000fe20003f44070 */
[----:B------:R-:W-:Y:S02]  /*b580*/  IMAD.MOV R8, RZ, RZ, -R8 ;  /* 0x000000ffff087224 */ /* 0x000fe400078e0a08 */
[----:B------:R-:W-:Y:S01]  /*b590*/  IMAD.MOV R12, RZ, RZ, -R12 ;  /* 0x000000ffff0c7224 */ /* 0x000fe200078e0a0c */
[----:B------:R-:W-:Y:S01]  /*b5a0*/  STL [R1+0x638], R24 ;  /* 0x0006381801007387 */ /* 0x000fe20000100800 */
[----:B0-----:R-:W-:-:S04]  /*b5b0*/  IMAD.HI.U32 R17, R49, R10, RZ ;  /* 0x0000000a31117227 */ /* 0x001fc800078e00ff */
[--C-:B------:R-:W-:Y:S01]  /*b5c0*/  @!P1 IMAD.IADD R9, R9, 0x1, -R46.reuse ;  /* 0x0000000109099824 */ /* 0x100fe200078e0a2e */
[C---:B------:R-:W-:Y:S01]  /*b5d0*/  ISETP.GT.U32.AND P1, PT, R46.reuse, R16, PT ;  /* 0x000000102e00720c */ /* 0x040fe20003f24070 */
[C---:B------:R-:W-:Y:S02]  /*b5e0*/  IMAD R8, R46.reuse, R8, R13 ;  /* 0x000000082e087224 */ /* 0x040fe400078e020d */
[C---:B------:R-:W-:Y:S02]  /*b5f0*/  IMAD R7, R46.reuse, R12, R7 ;  /* 0x0000000c2e077224 */ /* 0x040fe400078e0207 */
[----:B------:R-:W-:Y:S02]  /*b600*/  IMAD.MOV R17, RZ, RZ, -R17 ;  /* 0x000000ffff117224 */ /* 0x000fe400078e0a11 */
[----:B------:R-:W-:Y:S01]  /*b610*/  @!P6 IMAD.IADD R11, R11, 0x1, -R46 ;  /* 0x000000010b0be824 */ /* 0x000fe200078e0a2e */
[----:B------:R-:W-:Y:S01]  /*b620*/  ISETP.GT.U32.AND P6, PT, R46, R8, PT ;  /* 0x000000082e00720c */ /* 0x000fe20003fc4070 */
[----:B------:R-:W-:-:S02]  /*b630*/  VIADD R23, R0, 0x16a ;  /* 0x0000016a00177836 */ /* 0x000fc40000000000 */
[----:B------:R-:W-:Y:S01]  /*b640*/  @!P5 IMAD.MOV R4, RZ, RZ, -R4 ;  /* 0x000000ffff04d224 */ /* 0x000fe200078e0a04 */
[C---:B------:R-:W-:Y:S01]  /*b650*/  ISETP.GT.U32.AND P5, PT, R46.reuse, R7, PT ;  /* 0x000000072e00720c */ /* 0x040fe20003fa4070 */
[----:B------:R-:W-:Y:S01]  /*b660*/  IMAD R10, R46, R17, R10 ;  /* 0x000000112e0a7224 */ /* 0x000fe200078e020a */
[----:B------:R-:W-:Y:S01]  /*b670*/  IABS R15, R23 ;  /* 0x00000017000f7213 */ /* 0x000fe20000000000 */
[----:B------:R-:W-:Y:S01]  /*b680*/  VIADD R18, R0, 0x169 ;  /* 0x0000016900127836 */ /* 0x000fe20000000000 */
[----:B------:R0:W-:Y:S01]  /*b690*/  STL [R1+0x63c], R4 ;  /* 0x00063c0401007387 */ /* 0x0001e20000100800 */
[--C-:B------:R-:W-:Y:S01]  /*b6a0*/  @!P2 IMAD.IADD R14, R14, 0x1, -R46.reuse ;  /* 0x000000010e0ea824 */ /* 0x100fe200078e0a2e */
[----:B------:R-:W-:Y:S01]  /*b6b0*/  ISETP.GT.U32.AND P2, PT, R46, R10, PT ;  /* 0x0000000a2e00720c */ /* 0x000fe20003f44070 */
[--C-:B------:R-:W-:Y:S01]  /*b6c0*/  @!P1 IMAD.IADD R16, R16, 0x1, -R46.reuse ;  /* 0x0000000110109824 */ /* 0x100fe200078e0a2e */
[----:B------:R-:W-:Y:S01]  /*b6d0*/  IABS R12, R18 ;  /* 0x00000012000c7213 */ /* 0x000fe20000000000 */
[----:B------:R-:W-:Y:S01]  /*b6e0*/  @!P3 IMAD.MOV R9, RZ, RZ, -R9 ;  /* 0x000000ffff09b224 */ /* 0x000fe200078e0a09 */
[----:B------:R-:W-:Y:S01]  /*b6f0*/  ISETP.GE.AND P1, PT, R19, RZ, PT ;  /* 0x000000ff1300720c */ /* 0x000fe20003f26270 */
[----:B------:R-:W-:Y:S01]  /*b700*/  @!P6 IMAD.IADD R8, R8, 0x1, -R46 ;  /* 0x000000010808e824 */ /* 0x000fe200078e0a2e */
[----:B------:R-:W-:Y:S01]  /*b710*/  ISETP.GT.U32.AND P6, PT, R46, R16, PT ;  /* 0x000000102e00720c */ /* 0x000fe20003fc4070 */
[C---:B------:R-:W-:Y:S01]  /*b720*/  IMAD.HI.U32 R17, R49.reuse, R12, RZ ;  /* 0x0000000c31117227 */ /* 0x040fe200078e00ff */
[----:B------:R1:W-:Y:S03]  /*b730*/  STL [R1+0x640], R9 ;  /* 0x0006400901007387 */ /* 0x0003e60000100800 */
[----:B0-----:R-:W-:-:S04]  /*b740*/  IMAD.HI.U32 R4, R49, R15, RZ ;  /* 0x0000000f31047227 */ /* 0x001fc800078e00ff */
[----:B------:R-:W-:Y:S02]  /*b750*/  IMAD.MOV R4, RZ, RZ, -R4 ;  /* 0x000000ffff047224 */ /* 0x000fe400078e0a04 */
[----:B------:R-:W-:Y:S01]  /*b760*/  @!P5 IMAD.IADD R7, R7, 0x1, -R46 ;  /* 0x000000010707d824 */ /* 0x000fe200078e0a2e */
[----:B------:R-:W-:Y:S01]  /*b770*/  ISETP.GE.AND P5, PT, R22, RZ, PT ;  /* 0x000000ff1600720c */ /* 0x000fe20003fa6270 */
[----:B------:R-:W-:Y:S02]  /*b780*/  VIADD R19, R0, 0x168 ;  /* 0x0000016800137836 */ /* 0x000fe40000000000 */
[----:B-1----:R-:W-:Y:S02]  /*b790*/  IMAD.MOV.U32 R9, RZ, RZ, R11 ;  /* 0x000000ffff097224 */ /* 0x002fe400078e000b */
[----:B------:R-:W-:Y:S01]  /*b7a0*/  @!P0 IMAD.MOV R14, RZ, RZ, -R14 ;  /* 0x000000ffff0e8224 */ /* 0x000fe200078e0a0e */
[----:B------:R-:W-:Y:S01]  /*b7b0*/  IABS R13, R19 ;  /* 0x00000013000d7213 */ /* 0x000fe20000000000 */
[----:B------:R-:W-:Y:S01]  /*b7c0*/  IMAD.MOV R17, RZ, RZ, -R17 ;  /* 0x000000ffff117224 */ /* 0x000fe200078e0a11 */
[C---:B------:R-:W-:Y:S01]  /*b7d0*/  ISETP.GT.U32.AND P0, PT, R46.reuse, R8, PT ;  /* 0x000000082e00720c */ /* 0x040fe20003f04070 */
[----:B------:R-:W-:Y:S01]  /*b7e0*/  IMAD R4, R46, R4, R15 ;  /* 0x000000042e047224 */ /* 0x000fe200078e020f */
[----:B------:R0:W-:Y:S01]  /*b7f0*/  STL [R1+0x644], R14 ;  /* 0x0006440e01007387 */ /* 0x0001e20000100800 */
[----:B------:R-:W-:Y:S01]  /*b800*/  @!P2 IMAD.IADD R10, R10, 0x1, -R46 ;  /* 0x000000010a0aa824 */ /* 0x000fe200078e0a2e */
[C---:B------:R-:W-:Y:S01]  /*b810*/  ISETP.GT.U32.AND P2, PT, R46.reuse, R7, PT ;  /* 0x000000072e00720c */ /* 0x040fe20003f44070 */
[----:B------:R-:W-:Y:S01]  /*b820*/  @!P4 IMAD.MOV R9, RZ, RZ, -R9 ;  /* 0x000000ffff09c224 */ /* 0x000fe200078e0a09 */
[C---:B------:R-:W-:Y:S01]  /*b830*/  ISETP.GT.U32.AND P4, PT, R46.reuse, R4, PT ;  /* 0x000000042e00720c */ /* 0x040fe20003f84070 */
[C---:B------:R-:W-:Y:S01]  /*b840*/  IMAD R12, R46.reuse, R17, R12 ;  /* 0x000000112e0c7224 */ /* 0x040fe200078e020c */
[----:B------:R-:W-:Y:S01]  /*b850*/  ISETP.GT.U32.AND P3, PT, R46, R10, PT ;  /* 0x0000000a2e00720c */ /* 0x000fe20003f64070 */
[--C-:B------:R-:W-:Y:S01]  /*b860*/  @!P6 IMAD.IADD R16, R16, 0x1, -R46.reuse ;  /* 0x000000011010e824 */ /* 0x100fe200078e0a2e */
[----:B------:R1:W-:Y:S01]  /*b870*/  STL [R1+0x648], R9 ;  /* 0x0006480901007387 */ /* 0x0003e20000100800 */
[----:B------:R-:W-:Y:S01]  /*b880*/  VIADD R22, R0, 0x167 ;  /* 0x0000016700167836 */ /* 0x000fe20000000000 */
[----:B------:R-:W-:Y:S01]  /*b890*/  ISETP.GT.U32.AND P6, PT, R46, R12, PT ;  /* 0x0000000c2e00720c */ /* 0x000fe20003fc4070 */
[----:B------:R-:W-:Y:S01]  /*b8a0*/  @!P0 IMAD.IADD R8, R8, 0x1, -R46 ;  /* 0x0000000108088824 */ /* 0x000fe200078e0a2e */
[----:B------:R-:W-:Y:S01]  /*b8b0*/  ISETP.GE.AND P0, PT, R23, RZ, PT ;  /* 0x000000ff1700720c */ /* 0x000fe20003f06270 */
[----:B0-----:R-:W-:Y:S01]  /*b8c0*/  IMAD.MOV.U32 R14, RZ, RZ, R16 ;  /* 0x000000ffff0e7224 */ /* 0x001fe200078e0010 */
[----:B------:R-:W-:Y:S01]  /*b8d0*/  IABS R15, R22 ;  /* 0x00000016000f7213 */ /* 0x000fe20000000000 */
[--C-:B------:R-:W-:Y:S01]  /*b8e0*/  @!P2 IMAD.IADD R7, R7, 0x1, -R46.reuse ;  /* 0x000000010707a824 */ /* 0x100fe200078e0a2e */
[----:B------:R-:W-:Y:S01]  /*b8f0*/  ISETP.GE.AND P2, PT, R20, RZ, PT ;  /* 0x000000ff1400720c */ /* 0x000fe20003f46270 */
[----:B------:R-:W-:Y:S01]  /*b900*/  @!P4 IMAD.IADD R4, R4, 0x1, -R46 ;  /* 0x000000010404c824 */ /* 0x000fe200078e0a2e */
[----:B------:R-:W-:Y:S01]  /*b910*/  ISETP.GE.AND P4, PT, R18, RZ, PT ;  /* 0x000000ff1200720c */ /* 0x000fe20003f86270 */
[----:B-1----:R-:W-:-:S04]  /*b920*/  IMAD.HI.U32 R9, R49, R13, RZ ;  /* 0x0000000d31097227 */ /* 0x002fc800078e00ff */
[----:B------:R-:W-:Y:S02]  /*b930*/  IMAD.MOV R9, RZ, RZ, -R9 ;  /* 0x000000ffff097224 */ /* 0x000fe400078e0a09 */
[----:B------:R-:W-:Y:S02]  /*b940*/  @!P5 IMAD.MOV R7, RZ, RZ, -R7 ;  /* 0x000000ffff07d224 */ /* 0x000fe400078e0a07 */
[----:B------:R-:W-:Y:S02]  /*b950*/  IMAD R9, R46, R9, R13 ;  /* 0x000000092e097224 */ /* 0x000fe400078e020d */
[--C-:B------:R-:W-:Y:S01]  /*b960*/  @!P3 IMAD.IADD R10, R10, 0x1, -R46.reuse ;  /* 0x000000010a0ab824 */ /* 0x100fe200078e0a2e */
[----:B------:R-:W-:Y:S01]  /*b970*/  ISETP.GE.AND P3, PT, R21, RZ, PT ;  /* 0x000000ff1500720c */ /* 0x000fe20003f66270 */
[----:B------:R-:W-:Y:S01]  /*b980*/  @!P6 IMAD.IADD R12, R12, 0x1, -R46 ;  /* 0x000000010c0ce824 */ /* 0x000fe200078e0a2e */
[C---:B------:R-:W-:Y:S01]  /*b990*/  ISETP.GT.U32.AND P5, PT, R46.reuse, R9, PT ;  /* 0x000000092e00720c */ /* 0x040fe20003fa4070 */
[----:B------:R-:W-:Y:S01]  /*b9a0*/  IMAD.HI.U32 R11, R49, R15, RZ ;  /* 0x0000000f310b7227 */ /* 0x000fe200078e00ff */
[----:B------:R-:W-:Y:S01]  /*b9b0*/  ISETP.GT.U32.AND P6, PT, R46, R4, PT ;  /* 0x000000042e00720c */ /* 0x000fe20003fc4070 */
[----:B------:R-:W-:Y:S02]  /*b9c0*/  STL [R1+0x64c], R7 ;  /* 0x00064c0701007387 */ /* 0x000fe40000100800 */
[----:B------:R-:W-:-:S02]  /*b9d0*/  IMAD.MOV R11, RZ, RZ, -R11 ;  /* 0x000000ffff0b7224 */ /* 0x000fc400078e0a0b */
[----:B------:R-:W-:Y:S02]  /*b9e0*/  VIADD R18, R0, 0x165 ;  /* 0x0000016500127836 */ /* 0x000fe40000000000 */
[----:B------:R-:W-:Y:S02]  /*b9f0*/  IMAD.MOV.U32 R13, RZ, RZ, R8 ;  /* 0x000000ffff0d7224 */ /* 0x000fe400078e0008 */
[----:B------:R-:W-:Y:S01]  /*ba00*/  @!P1 IMAD.MOV R14, RZ, RZ, -R14 ;  /* 0x000000ffff0e9224 */ /* 0x000fe200078e0a0e */
[----:B------:R-:W-:Y:S01]  /*ba10*/  IABS R8, R18 ;  /* 0x0000001200087213 */ /* 0x000fe20000000000 */
[----:B------:R-:W-:Y:S01]  /*ba20*/  @!P5 IMAD.IADD R9, R9, 0x1, -R46 ;  /* 0x000000010909d824 */ /* 0x000fe200078e0a2e */
[C---:B------:R-:W-:Y:S01]  /*ba30*/  ISETP.GT.U32.AND P1, PT, R46.reuse, R12, PT ;  /* 0x0000000c2e00720c */ /* 0x040fe20003f24070 */
[----:B------:R-:W-:Y:S01]  /*ba40*/  @!P2 IMAD.MOV R10, RZ, RZ, -R10 ;  /* 0x000000ffff0aa224 */ /* 0x000fe200078e0a0a */
[----:B------:R0:W-:Y:S01]  /*ba50*/  STL [R1+0x650], R14 ;  /* 0x0006500e01007387 */ /* 0x0001e20000100800 */
[C---:B------:R-:W-:Y:S01]  /*ba60*/  IMAD R11, R46.reuse, R11, R15 ;  /* 0x0000000b2e0b7224 */ /* 0x040fe200078e020f */
[----:B------:R-:W-:Y:S01]  /*ba70*/  ISETP.GT.U32.AND P5, PT, R46, R9, PT ;  /* 0x000000092e00720c */ /* 0x000fe20003fa4070 */
[----:B------:R-:W-:Y:S01]  /*ba80*/  @!P3 IMAD.MOV R13, RZ, RZ, -R13 ;  /* 0x000000ffff0db224 */ /* 0x000fe200078e0a0d */
[----:B------:R1:W-:Y:S01]  /*ba90*/  STL [R1+0x654], R10 ;  /* 0x0006540a01007387 */ /* 0x0003e20000100800 */
[----:B------:R-:W-:Y:S01]  /*baa0*/  @!P6 IMAD.IADD R4, R4, 0x1, -R46 ;  /* 0x000000010404e824 */ /* 0x000fe200078e0a2e */
[----:B------:R-:W-:Y:S01]  /*bab0*/  ISETP.GT.U32.AND P3, PT, R46, R11, PT ;  /* 0x0000000b2e00720c */ /* 0x000fe20003f64070 */
[----:B------:R-:W-:Y:S01]  /*bac0*/  VIADD R23, R0, 0x166 ;  /* 0x0000016600177836 */ /* 0x000fe20000000000 */
[----:B------:R3:W-:Y:S01]  /*bad0*/  STL [R1+0x658], R13 ;  /* 0x0006580d01007387 */ /* 0x0007e20000100800 */
[----:B------:R-:W-:Y:S01]  /*bae0*/  ISETP.GE.AND P2, PT, R19, RZ, PT ;  /* 0x000000ff1300720c */ /* 0x000fe20003f46270 */
[----:B0-----:R-:W-:Y:S01]  /*baf0*/  IMAD.MOV.U32 R14, RZ, RZ, R4 ;  /* 0x000000ffff0e7224 */ /* 0x001fe200078e0004 */
[----:B------:R-:W-:Y:S01]  /*bb00*/  ISETP.GE.AND P6, PT, R22, RZ, PT ;  /* 0x000000ff1600720c */ /* 0x000fe20003fc6270 */
[----:B------:R-:W-:Y:S01]  /*bb10*/  VIADD R19, R0, 0x164 ;  /* 0x0000016400137836 */ /* 0x000fe20000000000 */
[----:B------:R-:W-:Y:S01]  /*bb20*/  IABS R7, R23 ;  /* 0x0000001700077213 */ /* 0x000fe20000000000 */
[----:B------:R-:W-:-:S02]  /*bb30*/  @!P0 IMAD.MOV R14, RZ, RZ, -R14 ;  /* 0x000000ffff0e8224 */ /* 0x000fc400078e0a0e */
[----:B------:R-:W-:Y:S01]  /*bb40*/  @!P5 IMAD.IADD R9, R9, 0x1, -R46 ;  /* 0x000000010909d824 */ /* 0x000fe200078e0a2e */
[----:B-1----:R-:W-:Y:S01]  /*bb50*/  IABS R10, R19 ;  /* 0x00000013000a7213 */ /* 0x002fe20000000000 */
[----:B---3--:R-:W-:Y:S01]  /*bb60*/  IMAD.MOV.U32 R13, RZ, RZ, R8 ;  /* 0x000000ffff0d7224 */ /* 0x008fe200078e0008 */
[----:B------:R0:W-:Y:S01]  /*bb70*/  STL [R1+0x65c], R14 ;  /* 0x00065c0e01007387 */ /* 0x0001e20000100800 */
[----:B------:R-:W-:Y:S01]  /*bb80*/  @!P3 IMAD.IADD R11, R11, 0x1, -R46 ;  /* 0x000000010b0bb824 */ /* 0x000fe200078e0a2e */
[----:B------:R-:W-:Y:S01]  /*bb90*/  ISETP.GE.AND P3, PT, R18, RZ, PT ;  /* 0x000000ff1200720c */ /* 0x000fe20003f66270 */
[----:B------:R-:W-:-:S03]  /*bba0*/  IMAD.HI.U32 R4, R49, R13, RZ ;  /* 0x0000000d31047227 */ /* 0x000fc600078e00ff */
[----:B------:R-:W-:Y:S01]  /*bbb0*/  ISETP.GT.U32.AND P0, PT, R46, R11, PT ;  /* 0x0000000b2e00720c */ /* 0x000fe20003f04070 */
[----:B------:R-:W-:Y:S02]  /*bbc0*/  IMAD.MOV.U32 R15, RZ, RZ, R9 ;  /* 0x000000ffff0f7224 */ /* 0x000fe400078e0009 */
[----:B------:R-:W-:-:S04]  /*bbd0*/  IMAD.HI.U32 R8, R49, R7, RZ ;  /* 0x0000000731087227 */ /* 0x000fc800078e00ff */
[----:B0-----:R-:W-:Y:S02]  /*bbe0*/  IMAD.MOV R14, RZ, RZ, -R4 ;  /* 0x000000ffff0e7224 */ /* 0x001fe400078e0a04 */
[----:B------:R-:W-:Y:S02]  /*bbf0*/  @!P2 IMAD.MOV R15, RZ, RZ, -R15 ;  /* 0x000000ffff0fa224 */ /* 0x000fe400078e0a0f */
[----:B------:R-:W-:Y:S02]  /*bc00*/  IMAD R13, R46, R14, R13 ;  /* 0x0000000e2e0d7224 */ /* 0x000fe400078e020d */
[----:B------:R-:W-:Y:S01]  /*bc10*/  @!P1 IMAD.IADD R12, R12, 0x1, -R46 ;  /* 0x000000010c0c9824 */ /* 0x000fe200078e0a2e */
[----:B------:R-:W-:Y:S01]  /*bc20*/  ISETP.GE.AND P1, PT, R23, RZ, PT ;  /* 0x000000ff1700720c */ /* 0x000fe20003f26270 */
[----:B------:R-:W-:Y:S01]  /*bc30*/  IMAD.MOV R8, RZ, RZ, -R8 ;  /* 0x000000ffff087224 */ /* 0x000fe200078e0a08 */
[----:B------:R-:W-:Y:S01]  /*bc40*/  ISETP.GT.U32.AND P2, PT, R46, R13, PT ;  /* 0x0000000d2e00720c */ /* 0x000fe20003f44070 */
[----:B------:R-:W-:-:S04]  /*bc50*/  IMAD.HI.U32 R4, R49, R10, RZ ;  /* 0x0000000a31047227 */ /* 0x000fc800078e00ff */
[C---:B------:R-:W-:Y:S02]  /*bc60*/  IMAD R7, R46.reuse, R8, R7 ;  /* 0x000000082e077224 */ /* 0x040fe400078e0207 */
[----:B------:R-:W-:Y:S01]  /*bc70*/  @!P4 IMAD.MOV R12, RZ, RZ, -R12 ;  /* 0x000000ffff0cc224 */ /* 0x000fe200078e0a0c */
[----:B------:R-:W-:Y:S01]  /*bc80*/  ISETP.GE.AND P4, PT, R19, RZ, PT ;  /* 0x000000ff1300720c */ /* 0x000fe20003f86270 */
[----:B------:R-:W-:Y:S01]  /*bc90*/  IMAD.MOV R4, RZ, RZ, -R4 ;  /* 0x000000ffff047224 */ /* 0x000fe200078e0a04 */
[----:B------:R-:W-:Y:S01]  /*bca0*/  ISETP.GT.U32.AND P5, PT, R46, R7, PT ;  /* 0x000000072e00720c */ /* 0x000fe20003fa4070 */
[C---:B------:R-:W-:Y:S01]  /*bcb0*/  VIADD R23, R0.reuse, 0x163 ;  /* 0x0000016300177836 */ /* 0x040fe20000000000 */
[----:B------:R0:W-:Y:S01]  /*bcc0*/  STL [R1+0x660], R12 ;  /* 0x0006600c01007387 */ /* 0x0001e20000100800 */
[C---:B------:R-:W-:Y:S02]  /*bcd0*/  VIADD R18, R0.reuse, 0x162 ;  /* 0x0000016200127836 */ /* 0x040fe40000000000 */
[--C-:B------:R-:W-:Y:S01]  /*bce0*/  @!P0 IMAD.IADD R11, R11, 0x1, -R46.reuse ;  /* 0x000000010b0b8824 */ /* 0x100fe200078e0a2e */
[----:B------:R1:W-:Y:S01]  /*bcf0*/  STL [R1+0x664], R15 ;  /* 0x0006640f01007387 */ /* 0x0003e20000100800 */
[----:B------:R-:W-:Y:S01]  /*bd00*/  @!P2 IMAD.IADD R13, R13, 0x1, -R46 ;  /* 0x000000010d0da824 */ /* 0x000fe200078e0a2e */
[----:B------:R-:W-:Y:S01]  /*bd10*/  IABS R14, R18 ;  /* 0x00000012000e7213 */ /* 0x000fe20000000000 */
[----:B------:R-:W-:Y:S01]  /*bd20*/  @!P6 IMAD.MOV R11, RZ, RZ, -R11 ;  /* 0x000000ffff0be224 */ /* 0x000fe200078e0a0b */
[----:B------:R-:W-:Y:S01]  /*bd30*/  ISETP.GE.AND P0, PT, R23, RZ, PT ;  /* 0x000000ff1700720c */ /* 0x000fe20003f06270 */
[----:B------:R-:W-:Y:S01]  /*bd40*/  VIADD R22, R0, 0x161 ;  /* 0x0000016100167836 */ /* 0x000fe20000000000 */
[C---:B------:R-:W-:Y:S01]  /*bd50*/  ISETP.GT.U32.AND P2, PT, R46.reuse, R13, PT ;  /* 0x0000000d2e00720c */ /* 0x040fe20003f44070 */
[----:B0-----:R-:W-:Y:S01]  /*bd60*/  IMAD R12, R46, R4, R10 ;  /* 0x000000042e0c7224 */ /* 0x001fe200078e020a */
[----:B------:R0:W-:Y:S01]  /*bd70*/  STL [R1+0x668], R11 ;  /* 0x0006680b01007387 */ /* 0x0001e20000100800 */
[----:B------:R-:W-:Y:S01]  /*bd80*/  IMAD.HI.U32 R16, R49, R14, RZ ;  /* 0x0000000e31107227 */ /* 0x000fe200078e00ff */
[----:B-1----:R-:W-:-:S02]  /*bd90*/  IABS R15, R23 ;  /* 0x00000017000f7213 */ /* 0x002fc40000000000 */
[----:B------:R-:W-:Y:S01]  /*bda0*/  ISETP.GT.U32.AND P6, PT, R46, R12, PT ;  /* 0x0000000c2e00720c */ /* 0x000fe20003fc4070 */
[----:B------:R-:W-:Y:S01]  /*bdb0*/  IMAD.MOV R16, RZ, RZ, -R16 ;  /* 0x000000ffff107224 */ /* 0x000fe200078e0a10 */
[----:B------:R-:W-:Y:S01]  /*bdc0*/  IABS R4, R22 ;  /* 0x0000001600047213 */ /* 0x000fe20000000000 */
[----:B------:R-:W-:-:S04]  /*bdd0*/  IMAD.HI.U32 R17, R49, R15, RZ ;  /* 0x0000000f31117227 */ /* 0x000fc800078e00ff */
[----:B------:R-:W-:Y:S02]  /*bde0*/  IMAD.MOV R17, RZ, RZ, -R17 ;  /* 0x000000ffff117224 */ /* 0x000fe400078e0a11 */
        /* <DEDUP_REMOVED lines=9> */
[----:B------:R-:W-:-:S03]  /*be80*/  IMAD.HI.U32 R8, R49, R4, RZ ;  /* 0x0000000431087227 */ /* 0x000fc600078e00ff */
[----:B------:R-:W-:Y:S01]  /*be90*/  IABS R10, R19 ;  /* 0x00000013000a7213 */ /* 0x000fe20000000000 */
[----:B------:R-:W-:Y:S02]  /*bea0*/  IMAD.MOV R8, RZ, RZ, -R8 ;  /* 0x000000ffff087224 */ /* 0x000fe400078e0a08 */
[----:B------:R-:W-:Y:S02]  /*beb0*/  VIADD R21, R0, 0x15e ;  /* 0x0000015e00157836 */ /* 0x000fe40000000000 */
[----:B------:R-:W-:Y:S01]  /*bec0*/  @!P5 IMAD.IADD R7, R7, 0x1, -R46 ;  /* 0x000000010707d824 */ /* 0x000fe200078e0a2e */
[----:B------:R-:W-:Y:S01]  /*bed0*/  ISETP.GE.AND P5, PT, R18, RZ, PT ;  /* 0x000000ff1200720c */ /* 0x000fe20003fa6270 */
[----:B------:R-:W-:Y:S02]  /*bee0*/  VIADD R20, R0, 0x15f ;  /* 0x0000015f00147836 */ /* 0x000fe40000000000 */
[C---:B0-----:R-:W-:Y:S01]  /*bef0*/  IMAD R11, R46.reuse, R8, R4 ;  /* 0x000000082e0b7224 */ /* 0x041fe200078e0204 */
[----:B------:R-:W-:Y:S01]  /*bf00*/  IABS R4, R21 ;  /* 0x0000001500047213 */ /* 0x000fe20000000000 */
[--C-:B------:R-:W-:Y:S01]  /*bf10*/  @!P2 IMAD.IADD R15, R15, 0x1, -R46.reuse ;  /* 0x000000010f0fa824 */ /* 0x100fe200078e0a2e */
[----:B------:R-:W-:Y:S01]  /*bf20*/  ISETP.GT.U32.AND P2, PT, R46, R12, PT ;  /* 0x0000000c2e00720c */ /* 0x000fe20003f44070 */
[----:B------:R-:W-:Y:S01]  /*bf30*/  @!P6 IMAD.IADD R14, R14, 0x1, -R46 ;  /* 0x000000010e0ee824 */ /* 0x000fe200078e0a2e */
[----:B------:R-:W-:Y:S01]  /*bf40*/  IABS R8, R20 ;  /* 0x0000001400087213 */ /* 0x000fe20000000000 */
[----:B------:R-:W-:-:S03]  /*bf50*/  IMAD.HI.U32 R9, R49, R10, RZ ;  /* 0x0000000a31097227 */ /* 0x000fc600078e00ff */
[----:B------:R-:W-:Y:S01]  /*bf60*/  ISETP.GT.U32.AND P6, PT, R46, R14, PT ;  /* 0x0000000e2e00720c */ /* 0x000fe20003fc4070 */
[----:B------:R-:W-:Y:S02]  /*bf70*/  IMAD.MOV.U32 R24, RZ, RZ, R7 ;  /* 0x000000ffff187224 */ /* 0x000fe400078e0007 */
[----:B------:R-:W-:Y:S02]  /*bf80*/  IMAD.MOV R9, RZ, RZ, -R9 ;  /* 0x000000ffff097224 */ /* 0x000fe400078e0a09 */
[----:B------:R-:W-:-:S04]  /*bf90*/  IMAD.HI.U32 R17, R49, R4, RZ ;  /* 0x0000000431117227 */ /* 0x000fc800078e00ff */
[----:B------:R-:W-:Y:S01]  /*bfa0*/  @!P1 IMAD.MOV R24, RZ, RZ, -R24 ;  /* 0x000000ffff189224 */ /* 0x000fe200078e0a18 */
[----:B------:R-:W-:Y:S01]  /*bfb0*/  ISETP.GT.U32.AND P1, PT, R46, R15, PT ;  /* 0x0000000f2e00720c */ /* 0x000fe20003f24070 */
[----:B------:R-:W-:-:S03]  /*bfc0*/  IMAD.HI.U32 R7, R49, R8, RZ ;  /* 0x0000000831077227 */ /* 0x000fc600078e00ff */
        /* <DEDUP_REMOVED lines=12> */
[C---:B------:R-:W-:Y:S01]  /*c090*/  VIADD R23, R0.reuse, 0x15d ;  /* 0x0000015d00177836 */ /* 0x040fe20000000000 */
[----:B------:R0:W-:Y:S01]  /*c0a0*/  STL [R1+0x670], R13 ;  /* 0x0006700d01007387 */ /* 0x0001e20000100800 */
[----:B------:R-:W-:Y:S02]  /*c0b0*/  VIADD R18, R0, 0x15c ;  /* 0x0000015c00127836 */ /* 0x000fe40000000000 */
[--C-:B------:R-:W-:Y:S01]  /*c0c0*/  @!P1 IMAD.IADD R15, R15, 0x1, -R46.reuse ;  /* 0x000000010f0f9824 */ /* 0x100fe200078e0a2e */
[----:B------:R-:W-:Y:S01]  /*c0d0*/  ISETP.GT.U32.AND P1, PT, R46, R8, PT ;  /* 0x000000082e00720c */ /* 0x000fe20003f24070 */
[--C-:B------:R-:W-:Y:S01]  /*c0e0*/  @!P2 IMAD.IADD R10, R10, 0x1, -R46.reuse ;  /* 0x000000010a0aa824 */ /* 0x100fe200078e0a2e */
[----:B------:R-:W-:Y:S01]  /*c0f0*/  IABS R9, R23 ;  /* 0x0000001700097213 */ /* 0x000fe20000000000 */
[----:B------:R-:W-:Y:S01]  /*c100*/  @!P3 IMAD.IADD R11, R11, 0x1, -R46 ;  /* 0x000000010b0bb824 */ /* 0x000fe200078e0a2e */
[----:B------:R-:W-:Y:S01]  /*c110*/  IABS R16, R18 ;  /* 0x0000001200107213 */ /* 0x000fe20000000000 */
[----:B------:R-:W-:Y:S01]  /*c120*/  @!P4 IMAD.MOV R12, RZ, RZ, -R12 ;  /* 0x000000ffff0cc224 */ /* 0x000fe200078e0a0c */
[----:B------:R-:W-:Y:S01]  /*c130*/  ISETP.GE.AND P2, PT, R19, RZ, PT ;  /* 0x000000ff1300720c */ /* 0x000fe20003f46270 */
[----:B------:R-:W-:Y:S01]  /*c140*/  IMAD.HI.U32 R7, R49, R9, RZ ;  /* 0x0000000931077227 */ /* 0x000fe200078e00ff */
[----:B------:R-:W-:-:S02]  /*c150*/  ISETP.GE.AND P3, PT, R22, RZ, PT ;  /* 0x000000ff1600720c */ /* 0x000fc40003f66270 */
[----:B------:R1:W-:Y:S01]  /*c160*/  STL [R1+0x60c], R12 ;  /* 0x00060c0c01007387 */ /* 0x0003e20000100800 */
[----:B0-----:R-:W-:-:S04]  /*c170*/  IMAD.HI.U32 R13, R49, R16, RZ ;  /* 0x00000010310d7227 */ /* 0x001fc800078e00ff */
[--C-:B------:R-:W-:Y:S01]  /*c180*/  @!P6 IMAD.IADD R4, R4, 0x1, -R46.reuse ;  /* 0x000000010404e824 */ /* 0x100fe200078e0a2e */
[----:B------:R-:W-:Y:S01]  /*c190*/  ISETP.GT.U32.AND P6, PT, R46, R10, PT ;  /* 0x0000000a2e00720c */ /* 0x000fe20003fc4070 */
[----:B------:R-:W-:Y:S02]  /*c1a0*/  IMAD.MOV R7, RZ, RZ, -R7 ;  /* 0x000000ffff077224 */ /* 0x000fe400078e0a07 */
[----:B------:R-:W-:Y:S02]  /*c1b0*/  IMAD.MOV R13, RZ, RZ, -R13 ;  /* 0x000000ffff0d7224 */ /* 0x000fe400078e0a0d */
[----:B------:R-:W-:Y:S02]  /*c1c0*/  VIADD R19, R0, 0x15b ;  /* 0x0000015b00137836 */ /* 0x000fe40000000000 */
[----:B------:R-:W-:Y:S01]  /*c1d0*/  @!P1 IMAD.IADD R8, R8, 0x1, -R46 ;  /* 0x0000000108089824 */ /* 0x000fe200078e0a2e */
[----:B------:R-:W-:Y:S01]  /*c1e0*/  ISETP.GT.U32.AND P1, PT, R46, R11, PT ;  /* 0x0000000b2e00720c */ /* 0x000fe20003f24070 */
[----:B------:R-:W-:-:S02]  /*c1f0*/  VIADD R22, R0, 0x15a ;  /* 0x0000015a00167836 */ /* 0x000fc40000000000 */
[C---:B------:R-:W-:Y:S01]  /*c200*/  IMAD R9, R46.reuse, R7, R9 ;  /* 0x000000072e097224 */ /* 0x040fe200078e0209 */
[C---:B------:R-:W-:Y:S01]  /*c210*/  ISETP.GT.U32.AND P4, PT, R46.reuse, R8, PT ;  /* 0x000000082e00720c */ /* 0x040fe20003f84070 */
[----:B-1----:R-:W-:Y:S02]  /*c220*/  IMAD.MOV.U32 R12, RZ, RZ, R14 ;  /* 0x000000ffff0c7224 */ /* 0x002fe400078e000e */
[C---:B------:R-:W-:Y:S01]  /*c230*/  IMAD R7, R46.reuse, R13, R16 ;  /* 0x0000000d2e077224 */ /* 0x040fe200078e0210 */
[----:B------:R-:W-:Y:S01]  /*c240*/  IABS R13, R19 ;  /* 0x00000013000d7213 */ /* 0x000fe20000000000 */
[----:B------:R-:W-:Y:S01]  /*c250*/  @!P0 IMAD.MOV R15, RZ, RZ, -R15 ;  /* 0x000000ffff0f8224 */ /* 0x000fe200078e0a0f */
[----:B------:R-:W-:Y:S01]  /*c260*/  IABS R16, R22 ;  /* 0x0000001600107213 */ /* 0x000fe20000000000 */
[----:B------:R-:W-:Y:S01]  /*c270*/  @!P5 IMAD.MOV R12, RZ, RZ, -R12 ;  /* 0x000000ffff0cd224 */ /* 0x000fe200078e0a0c */
[C---:B------:R-:W-:Y:S01]  /*c280*/  ISETP.GT.U32.AND P5, PT, R46.reuse, R9, PT ;  /* 0x000000092e00720c */ /* 0x040fe20003fa4070 */
[----:B------:R-:W-:Y:S01]  /*c290*/  IMAD.HI.U32 R14, R49, R13, RZ ;  /* 0x0000000d310e7227 */ /* 0x000fe200078e00ff */
[----:B------:R-:W-:Y:S01]  /*c2a0*/  STL [R1+0x678], R15 ;  /* 0x0006780f01007387 */ /* 0x000fe20000100800 */
[----:B------:R-:W-:-:S02]  /*c2b0*/  ISETP.GT.U32.AND P0, PT, R46, R4, PT ;  /* 0x000000042e00720c */ /* 0x000fc40003f04070 */
[--C-:B------:R-:W-:Y:S01]  /*c2c0*/  @!P6 IMAD.IADD R10, R10, 0x1, -R46.reuse ;  /* 0x000000010a0ae824 */ /* 0x100fe200078e0a2e */
[----:B------:R0:W-:Y:S01]  /*c2d0*/  STL [R1+0x67c], R12 ;  /* 0x00067c0c01007387 */ /* 0x0001e20000100800 */
[----:B------:R-:W-:Y:S01]  /*c2e0*/  ISETP.GT.U32.AND P6, PT, R46, R7, PT ;  /* 0x000000072e00720c */ /* 0x000fe20003fc4070 */
[----:B------:R-:W-:Y:S01]  /*c2f0*/  @!P1 IMAD.IADD R11, R11, 0x1, -R46 ;  /* 0x000000010b0b9824 */ /* 0x000fe200078e0a2e */
[----:B------:R-:W-:Y:S01]  /*c300*/  ISETP.GE.AND P1, PT, R20, RZ, PT ;  /* 0x000000ff1400720c */ /* 0x000fe20003f26270 */
[----:B------:R-:W-:Y:S02]  /*c310*/  IMAD.MOV R14, RZ, RZ, -R14 ;  /* 0x000000ffff0e7224 */ /* 0x000fe400078e0a0e */
[----:B------:R-:W-:Y:S02]  /*c320*/  IMAD.MOV.U32 R17, RZ, RZ, R11 ;  /* 0x000000ffff117224 */ /* 0x000fe400078e000b */
[----:B------:R-:W-:Y:S01]  /*c330*/  @!P5 IMAD.IADD R9, R9, 0x1, -R46 ;  /* 0x000000010909d824 */ /* 0x000fe200078e0a2e */
[----:B------:R-:W-:Y:S01]  /*c340*/  ISETP.GE.AND P5, PT, R18, RZ, PT ;  /* 0x000000ff1200720c */ /* 0x000fe20003fa6270 */
[----:B0-----:R-:W-:-:S04]  /*c350*/  IMAD.HI.U32 R12, R49, R16, RZ ;  /* 0x00000010310c7227 */ /* 0x001fc800078e00ff */
[----:B------:R-:W-:Y:S02]  /*c360*/  IMAD.MOV R15, RZ, RZ, -R12 ;  /* 0x000000ffff0f7224 */ /* 0x000fe400078e0a0c */
[----:B------:R-:W-:Y:S02]  /*c370*/  IMAD R12, R46, R14, R13 ;  /* 0x0000000e2e0c7224 */ /* 0x000fe400078e020d */
[----:B------:R-:W-:Y:S02]  /*c380*/  @!P3 IMAD.MOV R17, RZ, RZ, -R17 ;  /* 0x000000ffff11b224 */ /* 0x000fe400078e0a11 */
[--C-:B------:R-:W-:Y:S01]  /*c390*/  @!P4 IMAD.IADD R8, R8, 0x1, -R46.reuse ;  /* 0x000000010808c824 */ /* 0x100fe200078e0a2e */
[C---:B------:R-:W-:Y:S01]  /*c3a0*/  ISETP.GT.U32.AND P3, PT, R46.reuse, R12, PT ;  /* 0x0000000c2e00720c */ /* 0x040fe20003f64070 */
[----:B------:R-:W-:Y:S01]  /*c3b0*/  @!P6 IMAD.IADD R7, R7, 0x1, -R46 ;  /* 0x000000010707e824 */ /* 0x000fe200078e0a2e */
[----:B------:R-:W-:Y:S01]  /*c3c0*/  ISETP.GE.AND P4, PT, R21, RZ, PT ;  /* 0x000000ff1500720c */ /* 0x000fe20003f86270 */
[----:B------:R-:W-:Y:S01]  /*c3d0*/  @!P2 IMAD.MOV R10, RZ, RZ, -R10 ;  /* 0x000000ffff0aa224 */ /* 0x000fe200078e0a0a */
[----:B------:R-:W-:Y:S01]  /*c3e0*/  ISETP.GT.U32.AND P6, PT, R46, R9, PT ;  /* 0x000000092e00720c */ /* 0x000fe20003fc4070 */
[----:B------:R-:W-:Y:S01]  /*c3f0*/  @!P0 IMAD.IADD R4, R4, 0x1, -R46 ;  /* 0x0000000104048824 */ /* 0x000fe200078e0a2e */
[----:B------:R-:W-:Y:S01]  /*c400*/  STL [R1+0x604], R17 ;  /* 0x0006041101007387 */ /* 0x000fe20000100800 */
[----:B------:R-:W-:Y:S01]  /*c410*/  ISETP.GE.AND P0, PT, R23, RZ, PT ;  /* 0x000000ff1700720c */ /* 0x000fe20003f06270 */
[C---:B------:R-:W-:Y:S01]  /*c420*/  IMAD R11, R46.reuse, R15, R16 ;  /* 0x0000000f2e0b7224 */ /* 0x040fe200078e0210 */
[----:B------:R-:W-:Y:S01]  /*c430*/  ISETP.GT.U32.AND P2, PT, R46, R7, PT ;  /* 0x000000072e00720c */ /* 0x000fe20003f44070 */
[----:B------:R0:W-:Y:S01]  /*c440*/  STL [R1+0x5cc], R10 ;  /* 0x0005cc0a01007387 */ /* 0x0001e20000100800 */
[----:B------:R-:W-:-:S02]  /*c450*/  VIADD R18, R0, 0x158 ;  /* 0x0000015800127836 */ /* 0x000fc40000000000 */
[----:B------:R-:W-:Y:S02]  /*c460*/  @!P3 IMAD.IADD R12, R12, 0x1, -R46 ;  /* 0x000000010c0cb824 */ /* 0x000fe400078e0a2e */
[----:B------:R-:W-:Y:S02]  /*c470*/  IMAD.MOV.U32 R13, RZ, RZ, R8 ;  /* 0x000000ffff0d7224 */ /* 0x000fe400078e0008 */
[----:B------:R-:W-:Y:S01]  /*c480*/  @!P6 IMAD.IADD R9, R9, 0x1, -R46 ;  /* 0x000000010909e824 */ /* 0x000fe200078e0a2e */
[C---:B------:R-:W-:Y:S01]  /*c490*/  ISETP.GT.U32.AND P3, PT, R46.reuse, R12, PT ;  /* 0x0000000c2e00720c */ /* 0x040fe20003f64070 */
[----:B------:R-:W-:Y:S01]  /*c4a0*/  @!P1 IMAD.MOV R13, RZ, RZ, -R13 ;  /* 0x000000ffff0d9224 */ /* 0x000fe200078e0a0d */
[----:B------:R-:W-:Y:S01]  /*c4b0*/  ISETP.GE.AND P1, PT, R19, RZ, PT ;  /* 0x000000ff1300720c */ /* 0x000fe20003f26270 */
[----:B0-----:R-:W-:Y:S01]  /*c4c0*/  IMAD.MOV.U32 R10, RZ, RZ, R4 ;  /* 0x000000ffff0a7224 */ /* 0x001fe200078e0004 */
[----:B------:R-:W-:Y:S01]  /*c4d0*/  IABS R4, R18 ;  /* 0x0000001200047213 */ /* 0x000fe20000000000 */
[----:B------:R-:W-:Y:S01]  /*c4e0*/  IMAD.MOV.U32 R14, RZ, RZ, R9 ;  /* 0x000000ffff0e7224 */ /* 0x000fe200078e0009 */
[----:B------:R-:W-:Y:S01]  /*c4f0*/  STL [R1+0x5c8], R13 ;  /* 0x0005c80d01007387 */ /* 0x000fe20000100800 */
[----:B------:R-:W-:Y:S01]  /*c500*/  @!P4 IMAD.MOV R10, RZ, RZ, -R10 ;  /* 0x000000ffff0ac224 */ /* 0x000fe200078e0a0a */
[----:B------:R-:W-:Y:S01]  /*c510*/  ISETP.GT.U32.AND P4, PT, R46, R11, PT ;  /* 0x0000000b2e00720c */ /* 0x000fe20003f84070 */
[----:B------:R-:W-:Y:S01]  /*c520*/  @!P0 IMAD.MOV R14, RZ, RZ, -R14 ;  /* 0x000000ffff0e8224 */ /* 0x000fe200078e0a0e */
[----:B------:R-:W-:Y:S01]  /*c530*/  ISETP.GE.AND P6, PT, R22, RZ, PT ;  /* 0x000000ff1600720c */ /* 0x000fe20003fc6270 */
[----:B------:R-:W-:Y:S01]  /*c540*/  VIADD R23, R0, 0x159 ;  /* 0x0000015900177836 */ /* 0x000fe20000000000 */
[----:B------:R0:W-:Y:S01]  /*c550*/  STL [R1+0x5bc], R10 ;  /* 0x0005bc0a01007387 */ /* 0x0001e20000100800 */
[----:B------:R-:W-:-:S03]  /*c560*/  IMAD.HI.U32 R9, R49, R4, RZ ;  /* 0x0000000431097227 */ /* 0x000fc600078e00ff */
[----:B------:R1:W-:Y:S01]  /*c570*/  STL [R1+0x580], R14 ;  /* 0x0005800e01007387 */ /* 0x0003e20000100800 */
[----:B------:R-:W-:Y:S01]  /*c580*/  IABS R8, R23 ;  /* 0x0000001700087213 */ /* 0x000fe20000000000 */
[--C-:B------:R-:W-:Y:S02]  /*c590*/  @!P3 IMAD.IADD R12, R12, 0x1, -R46.reuse ;  /* 0x000000010c0cb824 */ /* 0x100fe400078e0a2e */
[----:B------:R-:W-:Y:S02]  /*c5a0*/  VIADD R19, R0, 0x157 ;  /* 0x0000015700137836 */ /* 0x000fe40000000000 */
[----:B------:R-:W-:Y:S01]  /*c5b0*/  @!P4 IMAD.IADD R11, R11, 0x1, -R46 ;  /* 0x000000010b0bc824 */ /* 0x000fe200078e0a2e */
[----:B------:R-:W-:Y:S01]  /*c5c0*/  ISETP.GE.AND P4, PT, R18, RZ, PT ;  /* 0x000000ff1200720c */ /* 0x000fe20003f86270 */
[----:B------:R-:W-:Y:S01]  /*c5d0*/  IMAD.MOV.U32 R15, RZ, RZ, R12 ;  /* 0x000000ffff0f7224 */ /* 0x000fe200078e000c */
[----:B0-----:R-:W-:Y:S01]  /*c5e0*/  IABS R10, R19 ;  /* 0x00000013000a7213 */ /* 0x001fe20000000000 */
[----:B-1----:R-:W-:Y:S01]  /*c5f0*/  IMAD.MOV R14, RZ, RZ, -R9 ;  /* 0x000000ffff0e7224 */ /* 0x002fe200078e0a09 */
[----:B------:R-:W-:Y:S01]  /*c600*/  ISETP.GT.U32.AND P0, PT, R46, R11, PT ;  /* 0x0000000b2e00720c */ /* 0x000fe20003f04070 */
[----:B------:R-:W-:-:S04]  /*c610*/  IMAD.HI.U32 R13, R49, R8, RZ ;  /* 0x00000008310d7227 */ /* 0x000fc800078e00ff */
[C---:B------:R-:W-:Y:S02]  /*c620*/  IMAD R4, R46.reuse, R14, R4 ;  /* 0x0000000e2e047224 */ /* 0x040fe400078e0204 */
[----:B------:R-:W-:Y:S02]  /*c630*/  @!P1 IMAD.MOV R15, RZ, RZ, -R15 ;  /* 0x000000ffff0f9224 */ /* 0x000fe400078e0a0f */
[----:B------:R-:W-:Y:S01]  /*c640*/  IMAD.MOV R13, RZ, RZ, -R13 ;  /* 0x000000ffff0d7224 */ /* 0x000fe200078e0a0d */
[----:B------:R-:W-:Y:S01]  /*c650*/  ISETP.GT.U32.AND P1, PT, R46, R4, PT ;  /* 0x000000042e00720c */ /* 0x000fe20003f24070 */
[----:B------:R-:W-:-:S04]  /*c660*/  IMAD.HI.U32 R9, R49, R10, RZ ;  /* 0x0000000a31097227 */ /* 0x000fc800078e00ff */
[C---:B------:R-:W-:Y:S02]  /*c670*/  IMAD R8, R46.reuse, R13, R8 ;  /* 0x0000000d2e087224 */ /* 0x040fe400078e0208 */
[--C-:B------:R-:W-:Y:S01]  /*c680*/  @!P2 IMAD.IADD R7, R7, 0x1, -R46.reuse ;  /* 0x000000010707a824 */ /* 0x100fe200078e0a2e */
[----:B------:R-:W-:Y:S01]  /*c690*/  ISETP.GE.AND P2, PT, R23, RZ, PT ;  /* 0x000000ff1700720c */ /* 0x000fe20003f46270 */
[----:B------:R-:W-:Y:S01]  /*c6a0*/  IMAD.MOV R9, RZ, RZ, -R9 ;  /* 0x000000ffff097224 */ /* 0x000fe200078e0a09 */
[----:B------:R-:W-:Y:S01]  /*c6b0*/  ISETP.GT.U32.AND P3, PT, R46, R8, PT ;  /* 0x000000082e00720c */ /* 0x000fe20003f64070 */
[C---:B------:R-:W-:Y:S02]  /*c6c0*/  VIADD R23, R0.reuse, 0x156 ;  /* 0x0000015600177836 */ /* 0x040fe40000000000 */
[----:B------:R-:W-:Y:S02]  /*c6d0*/  @!P0 IMAD.IADD R11, R11, 0x1, -R46 ;  /* 0x000000010b0b8824 */ /* 0x000fe400078e0a2e */
[----:B------:R-:W-:Y:S01]  /*c6e0*/  VIADD R18, R0, 0x155 ;  /* 0x0000015500127836 */ /* 0x000fe20000000000 */
[----:B------:R-:W-:Y:S01]  /*c6f0*/  IABS R13, R23 ;  /* 0x00000017000d7213 */ /* 0x000fe20000000000 */
[----:B------:R-:W-:Y:S01]  /*c700*/  @!P5 IMAD.MOV R7, RZ, RZ, -R7 ;  /* 0x000000ffff07d224 */ /* 0x000fe200078e0a07 */
[----:B------:R-:W-:Y:S01]  /*c710*/  ISETP.GE.AND P5, PT, R19, RZ, PT ;  /* 0x000000ff1300720c */ /* 0x000fe20003fa6270 */
[----:B------:R-:W-:Y:S01]  /*c720*/  IMAD R10, R46, R9, R10 ;  /* 0x000000092e0a7224 */ /* 0x000fe200078e020a */
[----:B------:R-:W-:Y:S01]  /*c730*/  IABS R12, R18 ;  /* 0x00000012000c7213 */ /* 0x000fe20000000000 */
[----:B------:R-:W-:Y:S01]  /*c740*/  @!P1 IMAD.IADD R4, R4, 0x1, -R46 ;  /* 0x0000000104049824 */ /* 0x000fe200078e0a2e */
[----:B------:R-:W-:Y:S01]  /*c750*/  STL [R1+0x4c], R7 ;  /* 0x00004c0701007387 */ /* 0x000fe20000100800 */
[----:B------:R-:W-:Y:S01]  /*c760*/  IMAD.MOV.U32 R17, RZ, RZ, R11 ;  /* 0x000000ffff117224 */ /* 0x000fe200078e000b */
[----:B------:R-:W-:Y:S01]  /*c770*/  ISETP.GE.AND P0, PT, R23, RZ, PT ;  /* 0x000000ff1700720c */ /* 0x000fe20003f06270 */
[----:B------:R-:W-:Y:S01]  /*c780*/  IMAD.HI.U32 R16, R49, R13, RZ ;  /* 0x0000000d31107227 */ /* 0x000fe200078e00ff */
[----:B------:R0:W-:Y:S01]  /*c790*/  STL [R1+0x44], R15 ;  /* 0x0000440f01007387 */ /* 0x0001e20000100800 */
[----:B------:R-:W-:-:S02]  /*c7a0*/  ISETP.GT.U32.AND P1, PT, R46, R4, PT ;  /* 0x000000042e00720c */ /* 0x000fc40003f24070 */
[----:B------:R-:W-:Y:S01]  /*c7b0*/  @!P6 IMAD.MOV R17, RZ, RZ, -R17 ;  /* 0x000000ffff11e224 */ /* 0x000fe200078e0a11 */
[----:B------:R-:W-:Y:S01]  /*c7c0*/  ISETP.GT.U32.AND P6, PT, R46, R10, PT ;  /* 0x0000000a2e00720c */ /* 0x000fe20003fc4070 */
[----:B------:R-:W-:Y:S02]  /*c7d0*/  @!P3 IMAD.IADD R8, R8, 0x1, -R46 ;  /* 0x000000010808b824 */ /* 0x000fe400078e0a2e */
[----:B------:R-:W-:Y:S01]  /*c7e0*/  IMAD.MOV R16, RZ, RZ, -R16 ;  /* 0x000000ffff107224 */ /* 0x000fe200078e0a10 */
[----:B------:R1:W-:Y:S01]  /*c7f0*/  STL [R1+0x40], R17 ;  /* 0x0000401101007387 */ /* 0x0003e20000100800 */
[----:B------:R-:W-:Y:S01]  /*c800*/  VIADD R22, R0, 0x154 ;  /* 0x0000015400167836 */ /* 0x000fe20000000000 */
[----:B------:R-:W-:Y:S01]  /*c810*/  ISETP.GT.U32.AND P3, PT, R46, R8, PT ;  /* 0x000000082e00720c */ /* 0x000fe20003f64070 */
[----:B0-----:R-:W-:-:S03]  /*c820*/  IMAD.HI.U32 R15, R49, R12, RZ ;  /* 0x0000000c310f7227 */ /* 0x001fc600078e00ff */
[----:B------:R-:W-:Y:S01]  /*c830*/  IABS R7, R22 ;  /* 0x0000001600077213 */ /* 0x000fe20000000000 */
[----:B------:R-:W-:Y:S02]  /*c840*/  IMAD.MOV R15, RZ, RZ, -R15 ;  /* 0x000000ffff0f7224 */ /* 0x000fe400078e0a0f */
[C---:B------:R-:W-:Y:S02]  /*c850*/  IMAD R13, R46.reuse, R16, R13 ;  /* 0x000000102e0d7224 */ /* 0x040fe400078e020d */
[----:B------:R-:W-:Y:S02]  /*c860*/  IMAD R12, R46, R15, R12 ;  /* 0x0000000f2e0c7224 */ /* 0x000fe400078e020c */
[--C-:B------:R-:W-:Y:S01]  /*c870*/  @!P1 IMAD.IADD R4, R4, 0x1, -R46.reuse ;  /* 0x0000000104049824 */ /* 0x100fe200078e0a2e */
[----:B------:R-:W-:Y:S01]  /*c880*/  ISETP.GT.U32.AND P1, PT, R46, R13, PT ;  /* 0x0000000d2e00720c */ /* 0x000fe20003f24070 */
[----:B------:R-:W-:Y:S01]  /*c890*/  @!P6 IMAD.IADD R10, R10, 0x1, -R46 ;  /* 0x000000010a0ae824 */ /* 0x000fe200078e0a2e */
[----:B------:R-:W-:Y:S01]  /*c8a0*/  ISETP.GT.U32.AND P6, PT, R46, R12, PT ;  /* 0x0000000c2e00720c */ /* 0x000fe20003fc4070 */
[----:B------:R-:W-:-:S02]  /*c8b0*/  VIADD R19, R0, 0x153 ;  /* 0x0000015300137836 */ /* 0x000fc40000000000 */
[----:B------:R-:W-:Y:S01]  /*c8c0*/  @!P3 IMAD.IADD R8, R8, 0x1, -R46 ;  /* 0x000000010808b824 */ /* 0x000fe200078e0a2e */
[----:B------:R-:W-:Y:S01]  /*c8d0*/  ISETP.GE.AND P3, PT, R18, RZ, PT ;  /* 0x000000ff1200720c */ /* 0x000fe20003f66270 */
[----:B------:R-:W-:Y:S01]  /*c8e0*/  VIADD R21, R0, 0x151 ;  /* 0x0000015100157836 */ /* 0x000fe20000000000 */
[----:B------:R-:W-:Y:S01]  /*c8f0*/  IABS R9, R19 ;  /* 0x0000001300097213 */ /* 0x000fe20000000000 */
[----:B------:R-:W-:-:S03]  /*c900*/  IMAD.HI.U32 R11, R49, R7, RZ ;  /* 0x00000007310b7227 */ /* 0x000fc600078e00ff */
[----:B------:R-:W-:Y:S01]  /*c910*/  IABS R15, R21 ;  /* 0x00000015000f7213 */ /* 0x000fe20000000000 */
[----:B-1----:R-:W-:Y:S02]  /*c920*/  IMAD.MOV.U32 R17, RZ, RZ, R8 ;  /* 0x000000ffff117224 */ /* 0x002fe400078e0008 */
[--C-:B------:R-:W-:Y:S01]  /*c930*/  @!P1 IMAD.IADD R13, R13, 0x1, -R46.reuse ;  /* 0x000000010d0d9824 */ /* 0x100fe200078e0a2e */
[----:B------:R-:W-:Y:S01]  /*c940*/  ISETP.GT.U32.AND P1, PT, R46, R10, PT ;  /* 0x0000000a2e00720c */ /* 0x000fe20003f24070 */
[----:B------:R-:W-:Y:S02]  /*c950*/  @!P6 IMAD.IADD R12, R12, 0x1, -R46 ;  /* 0x000000010c0ce824 */ /* 0x000fe400078e0a2e */
[----:B------:R-:W-:-:S03]  /*c960*/  IMAD.HI.U32 R14, R49, R9, RZ ;  /* 0x00000009310e7227 */ /* 0x000fc600078e00ff */
[----:B------:R-:W-:Y:S01]  /*c970*/  ISETP.GT.U32.AND P6, PT, R46, R12, PT ;  /* 0x0000000c2e00720c */ /* 0x000fe20003fc4070 */
[----:B------:R-:W-:Y:S02]  /*c980*/  IMAD.MOV R11, RZ, RZ, -R11 ;  /* 0x000000ffff0b7224 */ /* 0x000fe400078e0a0b */
[----:B------:R-:W-:Y:S02]  /*c990*/  VIADD R20, R0, 0x152 ;  /* 0x0000015200147836 */ /* 0x000fe40000000000 */
[----:B------:R-:W-:Y:S01]  /*c9a0*/  @!P2 IMAD.MOV R17, RZ, RZ, -R17 ;  /* 0x000000ffff11a224 */ /* 0x000fe200078e0a11 */
[C---:B------:R-:W-:Y:S01]  /*c9b0*/  ISETP.GT.U32.AND P2, PT, R46.reuse, R13, PT ;  /* 0x0000000d2e00720c */ /* 0x040fe20003f44070 */
[----:B------:R-:W-:Y:S02]  /*c9c0*/  IMAD.MOV R14, RZ, RZ, -R14 ;  /* 0x000000ffff0e7224 */ /* 0x000fe400078e0a0e */
[C---:B------:R-:W-:Y:S01]  /*c9d0*/  IMAD R11, R46.reuse, R11, R7 ;  /* 0x0000000b2e0b7224 */ /* 0x040fe200078e0207 */
[----:B------:R-:W-:Y:S01]  /*c9e0*/  IABS R7, R20 ;  /* 0x0000001400077213 */ /* 0x000fe20000000000 */
[----:B------:R-:W-:Y:S01]  /*c9f0*/  IMAD.HI.U32 R8, R49, R15, RZ ;  /* 0x0000000f31087227 */ /* 0x000fe200078e00ff */
[----:B------:R0:W-:Y:S03]  /*ca00*/  STL [R1+0x3c], R17 ;  /* 0x00003c1101007387 */ /* 0x0001e60000100800 */
[----:B------:R-:W-:-:S02]  /*ca10*/  IMAD R9, R46, R14, R9 ;  /* 0x0000000e2e097224 */ /* 0x000fc400078e0209 */
[----:B------:R-:W-:-:S04]  /*ca20*/  IMAD.HI.U32 R16, R49, R7, RZ ;  /* 0x0000000731107227 */ /* 0x000fc800078e00ff */
[----:B------:R-:W-:Y:S01]  /*ca30*/  @!P1 IMAD.IADD R10, R10, 0x1, -R46 ;  /* 0x000000010a0a9824 */ /* 0x000fe200078e0a2e */
[C---:B------:R-:W-:Y:S01]  /*ca40*/  ISETP.GT.U32.AND P1, PT, R46.reuse, R9, PT ;  /* 0x000000092e00720c */ /* 0x040fe20003f24070 */
[----:B0-----:R-:W-:Y:S02]  /*ca50*/  IMAD.MOV.U32 R17, RZ, RZ, R4 ;  /* 0x000000ffff117224 */ /* 0x001fe400078e0004 */
[----:B------:R-:W-:Y:S02]  /*ca60*/  IMAD.MOV R4, RZ, RZ, -R8 ;  /* 0x000000ffff047224 */ /* 0x000fe400078e0a08 */
[----:B------:R-:W-:Y:S02]  /*ca70*/  IMAD.MOV R16, RZ, RZ, -R16 ;  /* 0x000000ffff107224 */ /* 0x000fe400078e0a10 */
[----:B------:R-:W-:Y:S02]  /*ca80*/  IMAD R4, R46, R4, R15 ;  /* 0x000000042e047224 */ /* 0x000fe400078e020f */
[----:B------:R-:W-:-:S02]  /*ca90*/  @!P6 IMAD.IADD R12, R12, 0x1, -R46 ;  /* 0x000000010c0ce824 */ /* 0x000fc400078e0a2e */
[----:B------:R-:W-:Y:S01]  /*caa0*/  VIADD R23, R0, 0x150 ;  /* 0x0000015000177836 */ /* 0x000fe20000000000 */
[C---:B------:R-:W-:Y:S01]  /*cab0*/  ISETP.GT.U32.AND P6, PT, R46.reuse, R4, PT ;  /* 0x000000042e00720c */ /* 0x040fe20003fc4070 */
[----:B------:R-:W-:Y:S01]  /*cac0*/  @!P4 IMAD.MOV R17, RZ, RZ, -R17 ;  /* 0x000000ffff11c224 */ /* 0x000fe200078e0a11 */
[C---:B------:R-:W-:Y:S01]  /*cad0*/  ISETP.GT.U32.AND P4, PT, R46.reuse, R11, PT ;  /* 0x0000000b2e00720c */ /* 0x040fe20003f84070 */
[----:B------:R-:W-:Y:S01]  /*cae0*/  IMAD R7, R46, R16, R7 ;  /* 0x000000102e077224 */ /* 0x000fe200078e0207 */
[----:B------:R-:W-:Y:S01]  /*caf0*/  IABS R14, R23 ;  /* 0x00000017000e7213 */ /* 0x000fe20000000000 */
[----:B------:R-:W-:Y:S01]  /*cb00*/  VIADD R18, R0, 0x14f ;  /* 0x0000014f00127836 */ /* 0x000fe20000000000 */
[----:B------:R-:W-:Y:S01]  /*cb10*/  STL [R1+0x38], R17 ;  /* 0x0000381101007387 */ /* 0x000fe20000100800 */
[--C-:B------:R-:W-:Y:S01]  /*cb20*/  @!P2 IMAD.IADD R13, R13, 0x1, -R46.reuse ;  /* 0x000000010d0da824 */ /* 0x100fe200078e0a2e */
[----:B------:R-:W-:Y:S01]  /*cb30*/  ISETP.GT.U32.AND P2, PT, R46, R7, PT ;  /* 0x000000072e00720c */ /* 0x000fe20003f44070 */
[----:B------:R-:W-:Y:S01]  /*cb40*/  @!P1 IMAD.IADD R9, R9, 0x1, -R46 ;  /* 0x0000000109099824 */ /* 0x000fe200078e0a2e */
[----:B------:R-:W-:Y:S01]  /*cb50*/  IABS R61, R18 ;  /* 0x00000012003d7213 */ /* 0x000fe20000000000 */
[----:B------:R-:W-:Y:S01]  /*cb60*/  IMAD.HI.U32 R8, R49, R14, RZ ;  /* 0x0000000e31087227 */ /* 0x000fe200078e00ff */
[----:B------:R-:W-:-:S03]  /*cb70*/  ISETP.GE.AND P1, PT, R19, RZ, PT ;  /* 0x000000ff1300720c */ /* 0x000fc60003f26270 */
[----:B------:R-:W-:Y:S01]  /*cb80*/  @!P6 IMAD.IADD R4, R4, 0x1, -R46 ;  /* 0x000000010404e824 */ /* 0x000fe200078e0a2e */
[----:B------:R-:W-:Y:S01]  /*cb90*/  ISETP.GT.U32.AND P6, PT, R46, R9, PT ;  /* 0x000000092e00720c */ /* 0x000fe20003fc4070 */
[----:B------:R-:W-:Y:S02]  /*cba0*/  @!P5 IMAD.MOV R10, RZ, RZ, -R10 ;  /* 0x000000ffff0ad224 */ /* 0x000fe400078e0a0a */
[----:B------:R-:W-:-:S03]  /*cbb0*/  IMAD.HI.U32 R16, R49, R61, RZ ;  /* 0x0000003d31107227 */ /* 0x000fc600078e00ff */
[----:B------:R0:W-:Y:S01]  /*cbc0*/  STL [R1+0x34], R10 ;  /* 0x0000340a01007387 */ /* 0x0001e20000100800 */
[----:B------:R-:W-:Y:S02]  /*cbd0*/  IMAD.MOV R8, RZ, RZ, -R8 ;  /* 0x000000ffff087224 */ /* 0x000fe400078e0a08 */
[----:B------:R-:W-:Y:S01]  /*cbe0*/  @!P4 IMAD.IADD R11, R11, 0x1, -R46 ;  /* 0x000000010b0bc824 */ /* 0x000fe200078e0a2e */
[----:B------:R-:W-:Y:S01]  /*cbf0*/  ISETP.GE.AND P4, PT, R22, RZ, PT ;  /* 0x000000ff1600720c */ /* 0x000fe20003f86270 */
[----:B------:R-:W-:Y:S02]  /*cc00*/  VIADD R19, R0, 0x14e ;  /* 0x0000014e00137836 */ /* 0x000fe40000000000 */
[----:B------:R-:W-:Y:S02]  /*cc10*/  IMAD.MOV R16, RZ, RZ, -R16 ;  /* 0x000000ffff107224 */ /* 0x000fe400078e0a10 */
[C---:B------:R-:W-:Y:S01]  /*cc20*/  IMAD R8, R46.reuse, R8, R14 ;  /* 0x000000082e087224 */ /* 0x040fe200078e020e */
[----:B------:R-:W-:Y:S01]  /*cc30*/  IABS R14, R19 ;  /* 0x00000013000e7213 */ /* 0x000fe20000000000 */
[----:B------:R-:W-:Y:S01]  /*cc40*/  @!P2 IMAD.IADD R7, R7, 0x1, -R46 ;  /* 0x000000010707a824 */ /* 0x000fe200078e0a2e */
[----:B------:R-:W-:Y:S01]  /*cc50*/  ISETP.GT.U32.AND P2, PT, R46, R11, PT ;  /* 0x0000000b2e00720c */ /* 0x000fe20003f44070 */
[----:B0-----:R-:W-:-:S02]  /*cc60*/  IMAD.MOV.U32 R10, RZ, RZ, R12 ;  /* 0x000000ffff0a7224 */ /* 0x001fc400078e000c */
[C---:B------:R-:W-:Y:S01]  /*cc70*/  IMAD R61, R46.reuse, R16, R61 ;  /* 0x000000102e3d7224 */ /* 0x040fe200078e023d */
[C---:B------:R-:W-:Y:S01]  /*cc80*/  ISETP.GT.U32.AND P5, PT, R46.reuse, R7, PT ;  /* 0x000000072e00720c */ /* 0x040fe20003fa4070 */
[----:B------:R-:W-:Y:S01]  /*cc90*/  @!P3 IMAD.MOV R10, RZ, RZ, -R10 ;  /* 0x000000ffff0ab224 */ /* 0x000fe200078e0a0a */
[----:B------:R-:W-:Y:S01]  /*cca0*/  ISETP.GT.U32.AND P3, PT, R46, R8, PT ;  /* 0x000000082e00720c */ /* 0x000fe20003f64070 */
[----:B------:R-:W-:-:S04]  /*ccb0*/  IMAD.HI.U32 R12, R49, R14, RZ ;  /* 0x0000000e310c7227 */ /* 0x000fc800078e00ff */
[----:B------:R-:W-:Y:S01]  /*ccc0*/  @!P6 IMAD.IADD R9, R9, 0x1, -R46 ;  /* 0x000000010909e824 */ /* 0x000fe200078e0a2e */
[----:B------:R-:W-:Y:S01]  /*ccd0*/  ISETP.GT.U32.AND P6, PT, R46, R61, PT ;  /* 0x0000003d2e00720c */ /* 0x000fe20003fc4070 */
[----:B------:R-:W-:Y:S02]  /*cce0*/  IMAD.MOV R12, RZ, RZ, -R12 ;  /* 0x000000ffff0c7224 */ /* 0x000fe400078e0a0c */
[----:B------:R-:W-:Y:S01]  /*ccf0*/  @!P2 IMAD.IADD R11, R11, 0x1, -R46 ;  /* 0x000000010b0ba824 */ /* 0x000fe200078e0a2e */
[----:B------:R-:W-:Y:S01]  /*cd00*/  ISETP.GE.AND P2, PT, R20, RZ, PT ;  /* 0x000000ff1400720c */ /* 0x000fe20003f46270 */
[C---:B------:R-:W-:Y:S01]  /*cd10*/  IMAD R12, R46.reuse, R12, R14 ;  /* 0x0000000c2e0c7224 */ /* 0x040fe200078e020e */
[----:B------:R-:W-:Y:S01]  /*cd20*/  IABS R14, R27 ;  /* 0x0000001b000e7213 */ /* 0x000fe20000000000 */
[----:B------:R-:W-:Y:S01]  /*cd30*/  @!P0 IMAD.MOV R13, RZ, RZ, -R13 ;  /* 0x000000ffff0d8224 */ /* 0x000fe200078e0a0d */
[----:B------:R-:W-:Y:S01]  /*cd40*/  ISETP.GT.U32.AND P0, PT, R46, R4, PT ;  /* 0x000000042e00720c */ /* 0x000fe20003f04070 */
[----:B------:R-:W-:-:S02]  /*cd50*/  VIADD R22, R0, 0x14d ;  /* 0x0000014d00167836 */ /* 0x000fc40000000000 */
[--C-:B------:R-:W-:Y:S01]  /*cd60*/  @!P3 IMAD.IADD R8, R8, 0x1, -R46.reuse ;  /* 0x000000010808b824 */ /* 0x100fe200078e0a2e */
[----:B------:R-:W-:Y:S01]  /*cd70*/  STL [R1+0x20], R13 ;  /* 0x0000200d01007387 */ /* 0x000fe20000100800 */
[----:B------:R-:W-:Y:S01]  /*cd80*/  @!P4 IMAD.MOV R11, RZ, RZ, -R11 ;  /* 0x000000ffff0bc224 */ /* 0x000fe200078e0a0b */
[C---:B------:R-:W-:Y:S01]  /*cd90*/  ISETP.GT.U32.AND P4, PT, R46.reuse, R12, PT ;  /* 0x0000000c2e00720c */ /* 0x040fe20003f84070 */
[--C-:B------:R-:W-:Y:S01]  /*cda0*/  @!P6 IMAD.IADD R61, R61, 0x1, -R46.reuse ;  /* 0x000000013d3de824 */ /* 0x100fe200078e0a2e */
[----:B------:R-:W-:Y:S01]  /*cdb0*/  IABS R15, R22 ;  /* 0x00000016000f7213 */ /* 0x000fe20000000000 */
[--C-:B------:R-:W-:Y:S01]  /*cdc0*/  @!P5 IMAD.IADD R7, R7, 0x1, -R46.reuse ;  /* 0x000000010707d824 */ /* 0x100fe200078e0a2e */
[----:B------:R-:W-:Y:S01]  /*cdd0*/  ISETP.GT.U32.AND P6, PT, R46, R8, PT ;  /* 0x000000082e00720c */ /* 0x000fe20003fc4070 */
[----:B------:R-:W-:Y:S01]  /*cde0*/  @!P1 IMAD.MOV R9, RZ, RZ, -R9 ;  /* 0x000000ffff099224 */ /* 0x000fe200078e0a09 */
[----:B------:R0:W-:Y:S01]  /*cdf0*/  STL [R1+0x1c], R10 ;  /* 0x00001c0a01007387 */ /* 0x0001e20000100800 */
[----:B------:R-:W-:Y:S01]  /*ce00*/  ISETP.GE.AND P5, PT, R21, RZ, PT ;  /* 0x000000ff1500720c */ /* 0x000fe20003fa6270 */
[--C-:B------:R-:W-:Y:S01]  /*ce10*/  @!P0 IMAD.IADD R4, R4, 0x1, -R46.reuse ;  /* 0x0000000104048824 */ /* 0x100fe200078e0a2e */
[----:B------:R-:W-:Y:S01]  /*ce20*/  ISETP.GE.AND P0, PT, R23, RZ, PT ;  /* 0x000000ff1700720c */ /* 0x000fe20003f06270 */
[----:B------:R1:W-:Y:S01]  /*ce30*/  STL [R1+0x18], R11 ;  /* 0x0000180b01007387 */ /* 0x0003e20000100800 */
[----:B------:R-:W-:Y:S01]  /*ce40*/  VIADD R23, R0, 0x14c ;  /* 0x0000014c00177836 */ /* 0x000fe20000000000 */
[----:B------:R-:W-:Y:S01]  /*ce50*/  ISETP.GE.AND P3, PT, R18, RZ, PT ;  /* 0x000000ff1200720c */ /* 0x000fe20003f66270 */
[----:B------:R-:W-:Y:S01]  /*ce60*/  @!P4 IMAD.IADD R12, R12, 0x1, -R46 ;  /* 0x000000010c0cc824 */ /* 0x000fe200078e0a2e */
[----:B------:R3:W-:Y:S01]  /*ce70*/  STL [R1+0x14], R9 ;  /* 0x0000140901007387 */ /* 0x0007e20000100800 */
[----:B------:R-:W-:Y:S01]  /*ce80*/  VIADD R18, R0, 0x14b ;  /* 0x0000014b00127836 */ /* 0x000fe20000000000 */
[C---:B------:R-:W-:Y:S01]  /*ce90*/  ISETP.GT.U32.AND P1, PT, R46.reuse, R61, PT ;  /* 0x0000003d2e00720c */ /* 0x040fe20003f24070 */
[----:B0-----:R-:W-:Y:S01]  /*cea0*/  IMAD.HI.U32 R10, R49, R15, RZ ;  /* 0x0000000f310a7227 */ /* 0x001fe200078e00ff */
[----:B------:R-:W-:-:S03]  /*ceb0*/  ISETP.GT.U32.AND P4, PT, R46, R12, PT ;  /* 0x0000000c2e00720c */ /* 0x000fc60003f84070 */
[----:B------:R-:W-:Y:S02]  /*cec0*/  IMAD.MOV R10, RZ, RZ, -R10 ;  /* 0x000000ffff0a7224 */ /* 0x000fe400078e0a0a */
[----:B-1----:R-:W-:Y:S02]  /*ced0*/  IMAD.MOV.U32 R11, RZ, RZ, R4 ;  /* 0x000000ffff0b7224 */ /* 0x002fe400078e0004 */
[----:B---3--:R-:W-:Y:S01]  /*cee0*/  IMAD.MOV.U32 R9, RZ, RZ, R7 ;  /* 0x000000ffff097224 */ /* 0x008fe200078e0007 */
[----:B------:R-:W-:Y:S01]  /*cef0*/  IABS R7, R23 ;  /* 0x0000001700077213 */ /* 0x000fe20000000000 */
[----:B------:R-:W-:Y:S02]  /*cf00*/  IMAD R10, R46, R10, R15 ;  /* 0x0000000a2e0a7224 */ /* 0x000fe400078e020f */
[----:B------:R-:W-:Y:S01]  /*cf10*/  @!P2 IMAD.MOV R9, RZ, RZ, -R9 ;  /* 0x000000ffff09a224 */ /* 0x000fe200078e0a09 */
[----:B------:R-:W-:Y:S01]  /*cf20*/  ISETP.GE.AND P2, PT, R19, RZ, PT ;  /* 0x000000ff1300720c */ /* 0x000fe20003f46270 */
[----:B------:R-:W-:Y:S01]  /*cf30*/  @!P6 IMAD.IADD R8, R8, 0x1, -R46 ;  /* 0x000000010808e824 */ /* 0x000fe200078e0a2e */
[----:B------:R-:W-:Y:S01]  /*cf40*/  ISETP.GE.AND P6, PT, R22, RZ, PT ;  /* 0x000000ff1600720c */ /* 0x000fe20003fc6270 */
[----:B------:R-:W-:Y:S01]  /*cf50*/  @!P5 IMAD.MOV R11, RZ, RZ, -R11 ;  /* 0x000000ffff0bd224 */ /* 0x000fe200078e0a0b */
[----:B------:R0:W-:Y:S01]  /*cf60*/  STL [R1+0x10], R9 ;  /* 0x0000100901007387 */ /* 0x0001e20000100800 */
[----:B------:R-:W-:Y:S01]  /*cf70*/  ISETP.GT.U32.AND P5, PT, R46, R10, PT ;  /* 0x0000000a2e00720c */ /* 0x000fe20003fa4070 */
[----:B------:R-:W-:-:S02]  /*cf80*/  IMAD.MOV.U32 R13, RZ, RZ, R8 ;  /* 0x000000ffff0d7224 */ /* 0x000fc400078e0008 */
[----:B------:R-:W-:Y:S01]  /*cf90*/  IMAD.MOV.U32 R4, RZ, RZ, R7 ;  /* 0x000000ffff047224 */ /* 0x000fe200078e0007 */
[----:B------:R-:W-:Y:S01]  /*cfa0*/  STL [R1+0x4], R11 ;  /* 0x0000040b01007387 */ /* 0x000fe20000100800 */
[----:B------:R-:W-:Y:S02]  /*cfb0*/  @!P0 IMAD.MOV R13, RZ, RZ, -R13 ;  /* 0x000000ffff0d8224 */ /* 0x000fe400078e0a0d */
[----:B------:R-:W-:Y:S01]  /*cfc0*/  IMAD.HI.U32 R7, R49, R4, RZ ;  /* 0x0000000431077227 */ /* 0x000fe200078e00ff */
[----:B0-----:R-:W-:Y:S02]  /*cfd0*/  IABS R9, R18 ;  /* 0x0000001200097213 */ /* 0x001fe40000000000 */
[----:B------:R0:W-:Y:S01]  /*cfe0*/  STL [R1], R13 ;  /* 0x0000000d01007387 */ /* 0x0001e20000100800 */
[----:B------:R-:W-:Y:S02]  /*cff0*/  IMAD.MOV R7, RZ, RZ, -R7 ;  /* 0x000000ffff077224 */ /* 0x000fe400078e0a07 */
[----:B------:R-:W-:-:S02]  /*d000*/  @!P4 IMAD.IADD R12, R12, 0x1, -R46 ;  /* 0x000000010c0cc824 */ /* 0x000fc400078e0a2e */
[----:B------:R-:W-:-:S04]  /*d010*/  IMAD.HI.U32 R8, R49, R9, RZ ;  /* 0x0000000931087227 */ /* 0x000fc800078e00ff */
[----:B------:R-:W-:Y:S01]  /*d020*/  @!P5 IMAD.IADD R10, R10, 0x1, -R46 ;  /* 0x000000010a0ad824 */ /* 0x000fe200078e0a2e */
[----:B------:R-:W-:Y:S01]  /*d030*/  ISETP.GE.AND P5, PT, R18, RZ, PT ;  /* 0x000000ff1200720c */ /* 0x000fe20003fa6270 */
[----:B0-----:R-:W-:Y:S02]  /*d040*/  IMAD.MOV R13, RZ, RZ, -R8 ;  /* 0x000000ffff0d7224 */ /* 0x001fe400078e0a08 */
[C---:B------:R-:W-:Y:S01]  /*d050*/  IMAD R8, R46.reuse, R7, R4 ;  /* 0x000000072e087224 */ /* 0x040fe200078e0204 */
[C---:B------:R-:W-:Y:S01]  /*d060*/  ISETP.GT.U32.AND P0, PT, R46.reuse, R10, PT ;  /* 0x0000000a2e00720c */ /* 0x040fe20003f04070 */
[C---:B------:R-:W-:Y:S02]  /*d070*/  IMAD R9, R46.reuse, R13, R9 ;  /* 0x0000000d2e097224 */ /* 0x040fe400078e0209 */
[----:B------:R-:W-:Y:S01]  /*d080*/  IMAD.MOV.U32 R4, RZ, RZ, R12 ;  /* 0x000000ffff047224 */ /* 0x000fe200078e000c */
[----:B------:R-:W-:Y:S01]  /*d090*/  ISETP.GT.U32.AND P4, PT, R46, R8, PT ;  /* 0x000000082e00720c */ /* 0x000fe20003f84070 */
[----:B------:R-:W-:-:S02]  /*d0a0*/  VIADD R19, R0, 0x14a ;  /* 0x0000014a00137836 */ /* 0x000fc40000000000 */
[----:B------:R-:W-:Y:S01]  /*d0b0*/  @!P2 IMAD.MOV R4, RZ, RZ, -R4 ;  /* 0x000000ffff04a224 */ /* 0x000fe200078e0a04 */
[----:B------:R-:W-:Y:S01]  /*d0c0*/  ISETP.GT.U32.AND P2, PT, R46, R9, PT ;  /* 0x000000092e00720c */ /* 0x000fe20003f44070 */
[----:B------:R-:W-:Y:S01]  /*d0d0*/  @!P1 IMAD.IADD R61, R61, 0x1, -R46 ;  /* 0x000000013d3d9824 */ /* 0x000fe200078e0a2e */
[----:B------:R-:W-:Y:S01]  /*d0e0*/  IABS R11, R19 ;  /* 0x00000013000b7213 */ /* 0x000fe20000000000 */
[C---:B------:R-:W-:Y:S01]  /*d0f0*/  VIADD R18, R0.reuse, 0x148 ;  /* 0x0000014800127836 */ /* 0x040fe20000000000 */
[----:B------:R-:W-:Y:S01]  /*d100*/  ISETP.GE.AND P1, PT, R23, RZ, PT ;  /* 0x000000ff1700720c */ /* 0x000fe20003f26270 */
[----:B------:R-:W-:Y:S01]  /*d110*/  @!P3 IMAD.MOV R61, RZ, RZ, -R61 ;  /* 0x000000ffff3db224 */ /* 0x000fe200078e0a3d */
[----:B------:R-:W-:Y:S01]  /*d120*/  ISETP.GE.AND P3, PT, R19, RZ, PT ;  /* 0x000000ff1300720c */ /* 0x000fe20003f66270 */
[----:B------:R-:W-:Y:S01]  /*d130*/  IMAD.HI.U32 R7, R49, R11, RZ ;  /* 0x0000000b31077227 */ /* 0x000fe200078e00ff */
[----:B------:R-:W-:Y:S02]  /*d140*/  IABS R12, R18 ;  /* 0x00000012000c7213 */ /* 0x000fe40000000000 */
[----:B------:R-:W-:Y:S01]  /*d150*/  STL [R1+0x27c8], R61 ;  /* 0x0027c83d01007387 */ /* 0x000fe20000100800 */
[----:B------:R-:W-:-:S02]  /*d160*/  VIADD R19, R0, 0x149 ;  /* 0x0000014900137836 */ /* 0x000fc40000000000 */
[----:B------:R-:W-:Y:S01]  /*d170*/  IMAD.MOV R7, RZ, RZ, -R7 ;  /* 0x000000ffff077224 */ /* 0x000fe200078e0a07 */
[----:B------:R-:W-:Y:S01]  /*d180*/  STL [R1+0x27cc], R4 ;  /* 0x0027cc0401007387 */ /* 0x000fe20000100800 */
[--C-:B------:R-:W-:Y:S01]  /*d190*/  @!P0 IMAD.IADD R10, R10, 0x1, -R46.reuse ;  /* 0x000000010a0a8824 */ /* 0x100fe200078e0a2e */
[----:B------:R-:W-:Y:S01]  /*d1a0*/  ISETP.GE.AND P0, PT, R19, RZ, PT ;  /* 0x000000ff1300720c */ /* 0x000fe20003f06270 */
[----:B------:R-:W-:Y:S01]  /*d1b0*/  @!P2 IMAD.IADD R9, R9, 0x1, -R46 ;  /* 0x000000010909a824 */ /* 0x000fe200078e0a2e */
[----:B------:R-:W-:Y:S01]  /*d1c0*/  IABS R19, R19 ;  /* 0x0000001300137213 */ /* 0x000fe20000000000 */
[C---:B------:R-:W-:Y:S02]  /*d1d0*/  IMAD R11, R46.reuse, R7, R11 ;  /* 0x000000072e0b7224 */ /* 0x040fe400078e020b */
[----:B------:R-:W-:Y:S01]  /*d1e0*/  IMAD.MOV.U32 R7, RZ, RZ, R10 ;  /* 0x000000ffff077224 */ /* 0x000fe200078e000a */
[----:B------:R-:W-:Y:S01]  /*d1f0*/  ISETP.GT.U32.AND P2, PT, R46, R9, PT ;  /* 0x000000092e00720c */ /* 0x000fe20003f44070 */
[----:B------:R-:W-:-:S04]  /*d200*/  IMAD.HI.U32 R17, R49, R19, RZ ;  /* 0x0000001331117227 */ /* 0x000fc800078e00ff */
[----:B------:R-:W-:Y:S01]  /*d210*/  @!P6 IMAD.MOV R7, RZ, RZ, -R7 ;  /* 0x000000ffff07e224 */ /* 0x000fe200078e0a07 */
[----:B------:R-:W-:Y:S01]  /*d220*/  ISETP.GT.U32.AND P6, PT, R46, R11, PT ;  /* 0x0000000b2e00720c */ /* 0x000fe20003fc4070 */
[----:B------:R-:W-:-:S03]  /*d230*/  IMAD.HI.U32 R16, R49, R12, RZ ;  /* 0x0000000c31107227 */ /* 0x000fc600078e00ff */
[----:B------:R0:W-:Y:S01]  /*d240*/  STL [R1+0x27d0], R7 ;  /* 0x0027d00701007387 */ /* 0x0001e20000100800 */
[----:B------:R-:W-:Y:S02]  /*d250*/  IMAD.MOV R17, RZ, RZ, -R17 ;  /* 0x000000ffff117224 */ /* 0x000fe400078e0a11 */
[----:B------:R-:W-:Y:S02]  /*d260*/  IMAD.MOV R16, RZ, RZ, -R16 ;  /* 0x000000ffff107224 */ /* 0x000fe400078e0a10 */
[----:B------:R-:W-:Y:S02]  /*d270*/  @!P4 IMAD.IADD R8, R8, 0x1, -R46 ;  /* 0x000000010808c824 */ /* 0x000fe400078e0a2e */
[C---:B------:R-:W-:Y:S02]  /*d280*/  IMAD R19, R46.reuse, R17, R19 ;  /* 0x000000112e137224 */ /* 0x040fe400078e0213 */
[C---:B------:R-:W-:Y:S01]  /*d290*/  IMAD R12, R46.reuse, R16, R12 ;  /* 0x000000102e0c7224 */ /* 0x040fe200078e020c */
[C---:B------:R-:W-:Y:S01]  /*d2a0*/  ISETP.GT.U32.AND P4, PT, R46.reuse, R8, PT ;  /* 0x000000082e00720c */ /* 0x040fe20003f84070 */
[--C-:B------:R-:W-:Y:S01]  /*d2b0*/  @!P2 IMAD.IADD R9, R9, 0x1, -R46.reuse ;  /* 0x000000010909a824 */ /* 0x100fe200078e0a2e */
[----:B------:R-:W-:Y:S01]  /*d2c0*/  ISETP.GT.U32.AND P2, PT, R46, R19, PT ;  /* 0x000000132e00720c */ /* 0x000fe20003f44070 */
[----:B------:R-:W-:Y:S01]  /*d2d0*/  VIADD R24, R0, 0x147 ;  /* 0x0000014700187836 */ /* 0x000fe20000000000 */
[----:B------:R-:W-:Y:S01]  /*d2e0*/  IABS R16, R25 ;  /* 0x0000001900107213 */ /* 0x000fe20000000000 */
[----:B------:R-:W-:Y:S01]  /*d2f0*/  @!P6 IMAD.IADD R11, R11, 0x1, -R46 ;  /* 0x000000010b0be824 */ /* 0x000fe200078e0a2e */
[----:B------:R-:W-:Y:S01]  /*d300*/  ISETP.GT.U32.AND P6, PT, R46, R12, PT ;  /* 0x0000000c2e00720c */ /* 0x000fe20003fc4070 */
[----:B------:R-:W-:Y:S01]  /*d310*/  IMAD.HI.U32 R15, R49, R14, RZ ;  /* 0x0000000e310f7227 */ /* 0x000fe200078e00ff */
[----:B------:R-:W-:-:S03]  /*d320*/  IABS R13, R24 ;  /* 0x00000018000d7213 */ /* 0x000fc60000000000 */
[----:B------:R-:W-:Y:S02]  /*d330*/  IMAD.MOV R15, RZ, RZ, -R15 ;  /* 0x000000ffff0f7224 */ /* 0x000fe400078e0a0f */
[----:B------:R-:W-:Y:S02]  /*d340*/  VIADD R22, R0, 0x145 ;  /* 0x0000014500167836 */ /* 0x000fe40000000000 */
[----:B------:R-:W-:-:S04]  /*d350*/  IMAD.HI.U32 R10, R49, R13, RZ ;  /* 0x0000000d310a7227 */ /* 0x000fc800078e00ff */
[----:B------:R-:W-:Y:S01]  /*d360*/  @!P4 IMAD.IADD R8, R8, 0x1, -R46 ;  /* 0x000000010808c824 */ /* 0x000fe200078e0a2e */
[----:B------:R-:W-:Y:S01]  /*d370*/  ISETP.GE.AND P4, PT, R18, RZ, PT ;  /* 0x000000ff1200720c */ /* 0x000fe20003f86270 */
[C---:B------:R-:W-:Y:S01]  /*d380*/  IMAD R14, R46.reuse, R15, R14 ;  /* 0x0000000f2e0e7224 */ /* 0x040fe200078e020e */
[----:B------:R-:W-:Y:S01]  /*d390*/  IABS R15, R22 ;  /* 0x00000016000f7213 */ /* 0x000fe20000000000 */
[----:B------:R-:W-:Y:S01]  /*d3a0*/  @!P2 IMAD.IADD R19, R19, 0x1, -R46 ;  /* 0x000000011313a824 */ /* 0x000fe200078e0a2e */
[----:B------:R-:W-:Y:S01]  /*d3b0*/  ISETP.GT.U32.AND P2, PT, R46, R11, PT ;  /* 0x0000000b2e00720c */ /* 0x000fe20003f44070 */
[----:B------:R-:W-:Y:S01]  /*d3c0*/  IMAD.MOV R10, RZ, RZ, -R10 ;  /* 0x000000ffff0a7224 */ /* 0x000fe200078e0a0a */
[----:B------:R-:W-:Y:S01]  /*d3d0*/  IABS R18, R26 ;  /* 0x0000001a00127213 */ /* 0x000fe20000000000 */
[----:B------:R-:W-:Y:S02]  /*d3e0*/  @!P6 IMAD.IADD R12, R12, 0x1, -R46 ;  /* 0x000000010c0ce824 */ /* 0x000fe400078e0a2e */
[----:B------:R-:W-:Y:S01]  /*d3f0*/  @!P1 IMAD.MOV R8, RZ, RZ, -R8 ;  /* 0x000000ffff089224 */ /* 0x000fe200078e0a08 */
[C---:B------:R-:W-:Y:S01]  /*d400*/  ISETP.GT.U32.AND P1, PT, R46.reuse, R19, PT ;  /* 0x000000132e00720c */ /* 0x040fe20003f24070 */
[C---:B------:R-:W-:Y:S01]  /*d410*/  IMAD R13, R46.reuse, R10, R13 ;  /* 0x0000000a2e0d7224 */ /* 0x040fe200078e020d */
[----:B------:R-:W-:Y:S01]  /*d420*/  ISETP.GT.U32.AND P6, PT, R46, R12, PT ;  /* 0x0000000c2e00720c */ /* 0x000fe20003fc4070 */
[C---:B------:R-:W-:Y:S01]  /*d430*/  IMAD.HI.U32 R10, R49.reuse, R15, RZ ;  /* 0x0000000f310a7227 */ /* 0x040fe200078e00ff */
[----:B------:R-:W-:Y:S03]  /*d440*/  STL [R1+0x27d4], R8 ;  /* 0x0027d40801007387 */ /* 0x000fe60000100800 */
[----:B------:R-:W-:-:S04]  /*d450*/  IMAD.HI.U32 R21, R49, R16, RZ ;  /* 0x0000001031157227 */ /* 0x000fc800078e00ff */
[----:B------:R-:W-:Y:S02]  /*d460*/  IMAD.MOV R10, RZ, RZ, -R10 ;  /* 0x000000ffff0a7224 */ /* 0x000fe400078e0a0a */
[----:B------:R-:W-:Y:S02]  /*d470*/  IMAD.MOV R21, RZ, RZ, -R21 ;  /* 0x000000ffff157224 */ /* 0x000fe400078e0a15 */
[----:B------:R-:W-:Y:S01]  /*d480*/  @!P5 IMAD.MOV R9, RZ, RZ, -R9 ;  /* 0x000000ffff09d224 */ /* 0x000fe200078e0a09 */
[C---:B------:R-:W-:Y:S01]  /*d490*/  ISETP.GT.U32.AND P5, PT, R46.reuse, R13, PT ;  /* 0x0000000d2e00720c */ /* 0x040fe20003fa4070 */
[----:B------:R-:W-:Y:S02]  /*d4a0*/  IMAD R15, R46, R10, R15 ;  /* 0x0000000a2e0f7224 */ /* 0x000fe400078e020f */
[----:B------:R-:W-:Y:S01]  /*d4b0*/  VIADD R23, R0, 0x143 ;  /* 0x0000014300177836 */ /* 0x000fe20000000000 */
[----:B------:R-:W-:Y:S01]  /*d4c0*/  STL [R1+0x27d8], R9 ;  /* 0x0027d80901007387 */ /* 0x000fe20000100800 */
[----:B------:R-:W-:-:S02]  /*d4d0*/  IMAD R16, R46, R21, R16 ;  /* 0x000000152e107224 */ /* 0x000fc400078e0210 */
[--C-:B------:R-:W-:Y:S01]  /*d4e0*/  @!P2 IMAD.IADD R11, R11, 0x1, -R46.reuse ;  /* 0x000000010b0ba824 */ /* 0x100fe200078e0a2e */
[C---:B------:R-:W-:Y:S01]  /*d4f0*/  ISETP.GT.U32.AND P2, PT, R46.reuse, R14, PT ;  /* 0x0000000e2e00720c */ /* 0x040fe20003f44070 */
[--C-:B------:R-:W-:Y:S01]  /*d500*/  @!P1 IMAD.IADD R19, R19, 0x1, -R46.reuse ;  /* 0x0000000113139824 */ /* 0x100fe200078e0a2e */
[----:B------:R-:W-:Y:S01]  /*d510*/  ISETP.GT.U32.AND P1, PT, R46, R15, PT ;  /* 0x0000000f2e00720c */ /* 0x000fe20003f24070 */
[--C-:B------:R-:W-:Y:S01]  /*d520*/  @!P6 IMAD.IADD R12, R12, 0x1, -R46.reuse ;  /* 0x000000010c0ce824 */ /* 0x100fe200078e0a2e */
[----:B------:R-:W-:Y:S01]  /*d530*/  IABS R17, R23 ;  /* 0x0000001700117213 */ /* 0x000fe20000000000 */
[----:B------:R-:W-:Y:S01]  /*d540*/  @!P5 IMAD.IADD R13, R13, 0x1, -R46 ;  /* 0x000000010d0dd824 */ /* 0x000fe200078e0a2e */
[----:B------:R-:W-:Y:S01]  /*d550*/  ISETP.GT.U32.AND P6, PT, R46, R16, PT ;  /* 0x000000102e00720c */ /* 0x000fe20003fc4070 */
[----:B------:R-:W-:Y:S01]  /*d560*/  IMAD.HI.U32 R20, R49, R18, RZ ;  /* 0x0000001231147227 */ /* 0x000fe200078e00ff */
[----:B------:R-:W-:-:S03]  /*d570*/  ISETP.GE.AND P5, PT, R24, RZ, PT ;  /* 0x000000ff1800720c */ /* 0x000fc60003fa6270 */
[----:B------:R-:W-:-:S04]  /*d580*/  IMAD.HI.U32 R10, R49, R17, RZ ;  /* 0x00000011310a7227 */ /* 0x000fc800078e00ff */
[----:B------:R-:W-:Y:S02]  /*d590*/  IMAD.MOV R10, RZ, RZ, -R10 ;  /* 0x000000ffff0a7224 */ /* 0x000fe400078e0a0a */
[--C-:B------:R-:W-:Y:S01]  /*d5a0*/  @!P2 IMAD.IADD R14, R14, 0x1, -R46.reuse ;  /* 0x000000010e0ea824 */ /* 0x100fe200078e0a2e */
[----:B------:R-:W-:Y:S01]  /*d5b0*/  ISETP.GE.AND P2, PT, R27, RZ, PT ;  /* 0x000000ff1b00720c */ /* 0x000fe20003f46270 */
[----:B------:R-:W-:Y:S01]  /*d5c0*/  @!P1 IMAD.IADD R15, R15, 0x1, -R46 ;  /* 0x000000010f0f9824 */ /* 0x000fe200078e0a2e */
[C---:B------:R-:W-:Y:S01]  /*d5d0*/  ISETP.GT.U32.AND P1, PT, R46.reuse, R13, PT ;  /* 0x0000000d2e00720c */ /* 0x040fe20003f24070 */
[----:B------:R-:W-:Y:S02]  /*d5e0*/  IMAD R17, R46, R10, R17 ;  /* 0x0000000a2e117224 */ /* 0x000fe400078e0211 */
[----:B------:R-:W-:Y:S02]  /*d5f0*/  IMAD.MOV.U32 R10, RZ, RZ, R11 ;  /* 0x000000ffff0a7224 */ /* 0x000fe400078e000b */
[----:B------:R-:W-:-:S02]  /*d600*/  IMAD.MOV.U32 R11, RZ, RZ, R19 ;  /* 0x000000ffff0b7224 */ /* 0x000fc400078e0013 */
[----:B------:R-:W-:Y:S01]  /*d610*/  @!P6 IMAD.IADD R16, R16, 0x1, -R46 ;  /* 0x000000011010e824 */ /* 0x000fe200078e0a2e */
[----:B------:R-:W-:Y:S01]  /*d620*/  ISETP.GT.U32.AND P6, PT, R46, R14, PT ;  /* 0x0000000e2e00720c */ /* 0x000fe20003fc4070 */
[----:B------:R-:W-:Y:S02]  /*d630*/  IMAD.MOV R20, RZ, RZ, -R20 ;  /* 0x000000ffff147224 */ /* 0x000fe400078e0a14 */
[----:B------:R-:W-:Y:S02]  /*d640*/  VIADD R27, R0, 0x141 ;  /* 0x00000141001b7836 */ /* 0x000fe40000000000 */
[----:B------:R-:W-:Y:S01]  /*d650*/  @!P0 IMAD.MOV R11, RZ, RZ, -R11 ;  /* 0x000000ffff0b8224 */ /* 0x000fe200078e0a0b */
[----:B------:R-:W-:Y:S01]  /*d660*/  ISETP.GT.U32.AND P0, PT, R46, R16, PT ;  /* 0x000000102e00720c */ /* 0x000fe20003f04070 */
[----:B------:R-:W-:Y:S02]  /*d670*/  VIADD R24, R0, 0x140 ;  /* 0x0000014000187836 */ /* 0x000fe40000000000 */
[----:B------:R-:W-:Y:S01]  /*d680*/  IMAD R18, R46, R20, R18 ;  /* 0x000000142e127224 */ /* 0x000fe200078e0212 */
[----:B------:R-:W-:Y:S01]  /*d690*/  IABS R20, R27 ;  /* 0x0000001b00147213 */ /* 0x000fe20000000000 */
[--C-:B------:R-:W-:Y:S01]  /*d6a0*/  @!P1 IMAD.IADD R13, R13, 0x1, -R46.reuse ;  /* 0x000000010d0d9824 */ /* 0x100fe200078e0a2e */
[----:B------:R-:W-:Y:S01]  /*d6b0*/  IABS R21, R24 ;  /* 0x0000001800157213 */ /* 0x000fe20000000000 */
[----:B------:R-:W-:Y:S01]  /*d6c0*/  @!P6 IMAD.IADD R14, R14, 0x1, -R46 ;  /* 0x000000010e0ee824 */ /* 0x000fe200078e0a2e */
[----:B------:R-:W-:Y:S01]  /*d6d0*/  ISETP.GE.AND P1, PT, R22, RZ, PT ;  /* 0x000000ff1600720c */ /* 0x000fe20003f26270 */
[----:B------:R-:W-:Y:S01]  /*d6e0*/  IMAD.HI.U32 R22, R49, R20, RZ ;  /* 0x0000001431167227 */ /* 0x000fe200078e00ff */
[----:B------:R-:W-:-:S03]  /*d6f0*/  ISETP.GT.U32.AND P6, PT, R46, R18, PT ;  /* 0x000000122e00720c */ /* 0x000fc60003fc4070 */
[----:B------:R-:W-:-:S04]  /*d700*/  IMAD.HI.U32 R19, R49, R21, RZ ;  /* 0x0000001531137227 */ /* 0x000fc800078e00ff */
[----:B------:R-:W-:Y:S02]  /*d710*/  IMAD.MOV R22, RZ, RZ, -R22 ;  /* 0x000000ffff167224 */ /* 0x000fe400078e0a16 */
[----:B------:R-:W-:Y:S01]  /*d720*/  @!P0 IMAD.IADD R16, R16, 0x1, -R46 ;  /* 0x0000000110108824 */ /* 0x000fe200078e0a2e */
[----:B------:R-:W-:Y:S01]  /*d730*/  ISETP.GE.AND P0, PT, R23, RZ, PT ;  /* 0x000000ff1700720c */ /* 0x000fe20003f06270 */
[----:B------:R-:W-:Y:S02]  /*d740*/  IMAD.MOV R23, RZ, RZ, -R19 ;  /* 0x000000ffff177224 */ /* 0x000fe400078e0a13 */
[C---:B------:R-:W-:Y:S02]  /*d750*/  IMAD R19, R46.reuse, R22, R20 ;  /* 0x000000162e137224 */ /* 0x040fe400078e0214 */
[----:B------:R-:W-:Y:S01]  /*d760*/  @!P3 IMAD.MOV R10, RZ, RZ, -R10 ;  /* 0x000000ffff0ab224 */ /* 0x000fe200078e0a0a */
[C---:B------:R-:W-:Y:S01]  /*d770*/  ISETP.GT.U32.AND P3, PT, R46.reuse, R15, PT ;  /* 0x0000000f2e00720c */ /* 0x040fe20003f64070 */
[----:B------:R-:W-:Y:S01]  /*d780*/  @!P4 IMAD.MOV R12, RZ, RZ, -R12 ;  /* 0x000000ffff0cc224 */ /* 0x000fe200078e0a0c */
[C---:B------:R-:W-:Y:S01]  /*d790*/  ISETP.GT.U32.AND P4, PT, R46.reuse, R17, PT ;  /* 0x000000112e00720c */ /* 0x040fe20003f84070 */
[----:B------:R-:W-:Y:S01]  /*d7a0*/  @!P5 IMAD.MOV R13, RZ, RZ, -R13 ;  /* 0x000000ffff0dd224 */ /* 0x000fe200078e0a0d */
[----:B------:R-:W-:Y:S01]  /*d7b0*/  ISETP.GT.U32.AND P5, PT, R46, R19, PT ;  /* 0x000000132e00720c */ /* 0x000fe20003fa4070 */
[----:B------:R-:W-:Y:S01]  /*d7c0*/  @!P6 IMAD.IADD R18, R18, 0x1, -R46 ;  /* 0x000000011212e824 */ /* 0x000fe200078e0a2e */
[----:B------:R-:W-:Y:S01]  /*d7d0*/  STL [R1+0x27dc], R10 ;  /* 0x0027dc0a01007387 */ /* 0x000fe20000100800 */
[----:B------:R-:W-:-:S02]  /*d7e0*/  @!P2 IMAD.MOV R14, RZ, RZ, -R14 ;  /* 0x000000ffff0ea224 */ /* 0x000fc400078e0a0e */
[C---:B------:R-:W-:Y:S01]  /*d7f0*/  IMAD R20, R46.reuse, R23, R21 ;  /* 0x000000172e147224 */ /* 0x040fe200078e0215 */
[----:B------:R-:W-:Y:S01]  /*d800*/  ISETP.GT.U32.AND P2, PT, R46, R18, PT ;  /* 0x000000122e00720c */ /* 0x000fe20003f44070 */
[----:B------:R-:W-:Y:S01]  /*d810*/  VIADD R36, R0, 0x139 ;  /* 0x0000013900247836 */ /* 0x000fe20000000000 */
[----:B------:R-:W-:Y:S01]  /*d820*/  STL [R1+0x27e0], R11 ;  /* 0x0027e00b01007387 */ /* 0x000fe20000100800 */
[--C-:B------:R-:W-:Y:S01]  /*d830*/  @!P3 IMAD.IADD R15, R15, 0x1, -R46.reuse ;  /* 0x000000010f0fb824 */ /* 0x100fe200078e0a2e */
[----:B------:R-:W-:Y:S01]  /*d840*/  ISETP.GE.AND P3, PT, R25, RZ, PT ;  /* 0x000000ff1900720c */ /* 0x000fe20003f66270 */
[--C-:B------:R-:W-:Y:S01]  /*d850*/  @!P4 IMAD.IADD R17, R17, 0x1, -R46.reuse ;  /* 0x000000011111c824 */ /* 0x100fe200078e0a2e */
[----:B------:R-:W-:Y:S01]  /*d860*/  ISETP.GE.AND P4, PT, R26, RZ, PT ;  /* 0x000000ff1a00720c */ /* 0x000fe20003f86270 */
[----:B------:R-:W-:Y:S01]  /*d870*/  VIADD R26, R0, 0x13e ;  /* 0x0000013e001a7836 */ /* 0x000fe20000000000 */
[----:B------:R-:W-:Y:S01]  /*d880*/  IABS R30, R36 ;  /* 0x00000024001e7213 */ /* 0x000fe20000000000 */
[--C-:B------:R-:W-:Y:S01]  /*d890*/  @!P5 IMAD.IADD R19, R19, 0x1, -R46.reuse ;  /* 0x000000011313d824 */ /* 0x100fe200078e0a2e */
[----:B------:R-:W-:Y:S01]  /*d8a0*/  ISETP.GT.U32.AND P6, PT, R46, R17, PT ;  /* 0x000000112e00720c */ /* 0x000fe20003fc4070 */
[----:B------:R-:W-:Y:S01]  /*d8b0*/  VIADD R25, R0, 0x13f ;  /* 0x0000013f00197836 */ /* 0x000fe20000000000 */
[----:B------:R-:W-:Y:S01]  /*d8c0*/  IABS R22, R26 ;  /* 0x0000001a00167213 */ /* 0x000fe20000000000 */
[----:B------:R-:W-:Y:S01]  /*d8d0*/  @!P1 IMAD.MOV R15, RZ, RZ, -R15 ;  /* 0x000000ffff0f9224 */ /* 0x000fe200078e0a0f */
[----:B------:R-:W-:Y:S01]  /*d8e0*/  ISETP.GT.U32.AND P5, PT, R46, R19, PT ;  /* 0x000000132e00720c */ /* 0x000fe20003fa4070 */
[----:B------:R-:W-:Y:S01]  /*d8f0*/  @!P2 IMAD.IADD R18, R18, 0x1, -R46 ;  /* 0x000000011212a824 */ /* 0x000fe200078e0a2e */
[----:B------:R-:W-:Y:S01]  /*d900*/  IABS R21, R25 ;  /* 0x0000001900157213 */ /* 0x000fe20000000000 */
[----:B------:R-:W-:Y:S01]  /*d910*/  @!P3 IMAD.MOV R16, RZ, RZ, -R16 ;  /* 0x000000ffff10b224 */ /* 0x000fe200078e0a10 */
[----:B------:R-:W-:Y:S01]  /*d920*/  ISETP.GE.AND P1, PT, R27, RZ, PT ;  /* 0x000000ff1b00720c */ /* 0x000fe20003f26270 */
[----:B------:R-:W-:Y:S01]  /*d930*/  VIADD R27, R0, 0x13d ;  /* 0x0000013d001b7836 */ /* 0x000fe20000000000 */
[----:B------:R-:W-:Y:S01]  /*d940*/  ISETP.GE.AND P2, PT, R25, RZ, PT ;  /* 0x000000ff1900720c */ /* 0x000fe20003f46270 */
[----:B------:R-:W-:Y:S01]  /*d950*/  IMAD.HI.U32 R25, R49, R22, RZ ;  /* 0x0000001631197227 */ /* 0x000fe200078e00ff */
[----:B------:R-:W-:Y:S01]  /*d960*/  ISETP.GT.U32.AND P3, PT, R46, R20, PT ;  /* 0x000000142e00720c */ /* 0x000fe20003f64070 */
[----:B------:R-:W-:Y:S01]  /*d970*/  STL [R1+0x27e4], R12 ;  /* 0x0027e40c01007387 */ /* 0x000fe20000100800 */
[----:B------:R-:W-:Y:S01]  /*d980*/  IABS R23, R27 ;  /* 0x0000001b00177213 */ /* 0x000fe20000000000 */
[----:B------:R-:W-:-:S02]  /*d990*/  IMAD.MOV R25, RZ, RZ, -R25 ;  /* 0x000000ffff197224 */ /* 0x000fc400078e0a19 */
[--C-:B------:R-:W-:Y:S01]  /*d9a0*/  @!P6 IMAD.IADD R17, R17, 0x1, -R46.reuse ;  /* 0x000000011111e824 */ /* 0x100fe200078e0a2e */
[----:B------:R-:W-:Y:S01]  /*d9b0*/  ISETP.GE.AND P6, PT, R24, RZ, PT ;  /* 0x000000ff1800720c */ /* 0x000fe20003fc6270 */
[----:B------:R-:W-:Y:S01]  /*d9c0*/  IMAD.HI.U32 R24, R49, R21, RZ ;  /* 0x0000001531187227 */ /* 0x000fe200078e00ff */
[----:B------:R-:W-:Y:S03]  /*d9d0*/  STL [R1+0x27e8], R13 ;  /* 0x0027e80d01007387 */ /* 0x000fe60000100800 */
[----:B------:R-:W-:Y:S01]  /*d9e0*/  @!P5 IMAD.IADD R19, R19, 0x1, -R46 ;  /* 0x000000011313d824 */ /* 0x000fe200078e0a2e */
[----:B------:R-:W-:Y:S01]  /*d9f0*/  STL [R1+0x27ec], R14 ;  /* 0x0027ec0e01007387 */ /* 0x000fe20000100800 */
[C---:B------:R-:W-:Y:S01]  /*da00*/  IMAD R22, R46.reuse, R25, R22 ;  /* 0x000000192e167224 */ /* 0x040fe200078e0216 */
[----:B------:R-:W-:Y:S01]  /*da10*/  IABS R25, R35 ;  /* 0x0000002300197213 */ /* 0x000fe20000000000 */
[----:B------:R-:W-:Y:S01]  /*da20*/  IMAD.MOV R24, RZ, RZ, -R24 ;  /* 0x000000ffff187224 */ /* 0x000fe200078e0a18 */
[----:B------:R-:W-:Y:S01]  /*da30*/  STL [R1+0x27f0], R15 ;  /* 0x0027f00f01007387 */ /* 0x000fe20000100800 */
[----:B------:R-:W-:Y:S01]  /*da40*/  @!P1 IMAD.MOV R19, RZ, RZ, -R19 ;  /* 0x000000ffff139224 */ /* 0x000fe200078e0a13 */
[----:B------:R-:W-:Y:S01]  /*da50*/  ISETP.GT.U32.AND P1, PT, R46, R22, PT ;  /* 0x000000162e00720c */ /* 0x000fe20003f24070 */
[----:B------:R-:W-:Y:S01]  /*da60*/  @!P3 IMAD.IADD R20, R20, 0x1, -R46 ;  /* 0x000000011414b824 */ /* 0x000fe200078e0a2e */
[----:B------:R-:W-:Y:S01]  /*da70*/  ISETP.GE.AND P3, PT, R26, RZ, PT ;  /* 0x000000ff1a00720c */ /* 0x000fe20003f66270 */
[----:B------:R-:W-:Y:S01]  /*da80*/  IMAD R21, R46, R24, R21 ;  /* 0x000000182e157224 */ /* 0x000fe200078e0215 */
[----:B------:R-:W-:Y:S01]  /*da90*/  STL [R1+0x27f4], R16 ;  /* 0x0027f41001007387 */ /* 0x000fe20000100800 */
[----:B------:R-:W-:-:S03]  /*daa0*/  IMAD.HI.U32 R24, R49, R23, RZ ;  /* 0x0000001731187227 */ /* 0x000fc600078e00ff */
[C---:B------:R-:W-:Y:S01]  /*dab0*/  ISETP.GT.U32.AND P5, PT, R46.reuse, R21, PT ;  /* 0x000000152e00720c */ /* 0x040fe20003fa4070 */
[----:B------:R-:W-:Y:S01]  /*dac0*/  @!P0 IMAD.MOV R17, RZ, RZ, -R17 ;  /* 0x000000ffff118224 */ /* 0x000fe200078e0a11 */
[----:B------:R-:W-:Y:S01]  /*dad0*/  ISETP.GT.U32.AND P0, PT, R46, R20, PT ;  /* 0x000000142e00720c */ /* 0x000fe20003f04070 */
[----:B------:R-:W-:Y:S01]  /*dae0*/  @!P4 IMAD.MOV R18, RZ, RZ, -R18 ;  /* 0x000000ffff12c224 */ /* 0x000fe200078e0a12 */
[----:B------:R-:W-:Y:S01]  /*daf0*/  ISETP.GE.AND P4, PT, R27, RZ, PT ;  /* 0x000000ff1b00720c */ /* 0x000fe20003f86270 */
[----:B------:R-:W-:Y:S01]  /*db00*/  IMAD.MOV R24, RZ, RZ, -R24 ;  /* 0x000000ffff187224 */ /* 0x000fe200078e0a18 */
[----:B------:R-:W-:Y:S01]  /*db10*/  STL [R1+0x27f8], R17 ;  /* 0x0027f81101007387 */ /* 0x000fe20000100800 */
[----:B------:R-:W-:Y:S02]  /*db20*/  VIADD R27, R0, 0x13c ;  /* 0x0000013c001b7836 */ /* 0x000fe40000000000 */
[----:B------:R-:W-:Y:S01]  /*db30*/  IMAD R23, R46, R24, R23 ;  /* 0x000000182e177224 */ /* 0x000fe200078e0217 */
[----:B------:R-:W-:Y:S01]  /*db40*/  STL [R1+0x27fc], R18 ;  /* 0x0027fc1201007387 */ /* 0x000fe20000100800 */
[--C-:B------:R-:W-:Y:S01]  /*db50*/  @!P1 IMAD.IADD R22, R22, 0x1, -R46.reuse ;  /* 0x0000000116169824 */ /* 0x100fe200078e0a2e */
[----:B------:R-:W-:Y:S01]  /*db60*/  IABS R24, R27 ;  /* 0x0000001b00187213 */ /* 0x000fe20000000000 */
[--C-:B------:R-:W-:Y:S01]  /*db70*/  @!P5 IMAD.IADD R21, R21, 0x1, -R46.reuse ;  /* 0x000000011515d824 */ /* 0x100fe200078e0a2e */
[----:B------:R-:W-:Y:S01]  /*db80*/  STL [R1+0x2800], R19 ;  /* 0x0028001301007387 */ /* 0x000fe20000100800 */
[----:B------:R-:W-:Y:S01]  /*db90*/  @!P0 IMAD.IADD R20, R20, 0x1, -R46 ;  /* 0x0000000114148824 */ /* 0x000fe200078e0a2e */
[C---:B------:R-:W-:Y:S01]  /*dba0*/  ISETP.GT.U32.AND P1, PT, R46.reuse, R22, PT ;  /* 0x000000162e00720c */ /* 0x040fe20003f24070 */
[----:B------:R-:W-:Y:S01]  /*dbb0*/  IMAD.HI.U32 R31, R49, R24, RZ ;  /* 0x00000018311f7227 */ /* 0x000fe200078e00ff */
[----:B------:R-:W-:-:S02]  /*dbc0*/  ISETP.GT.U32.AND P5, PT, R46, R21, PT ;  /* 0x000000152e00720c */ /* 0x000fc40003fa4070 */
[----:B------:R-:W-:Y:S01]  /*dbd0*/  ISETP.GE.AND P0, PT, R27, RZ, PT ;  /* 0x000000ff1b00720c */ /* 0x000fe20003f06270 */
[----:B------:R-:W-:Y:S02]  /*dbe0*/  IMAD.MOV R31, RZ, RZ, -R31 ;  /* 0x000000ffff1f7224 */ /* 0x000fe400078e0a1f */
[----:B------:R-:W-:Y:S01]  /*dbf0*/  @!P6 IMAD.MOV R20, RZ, RZ, -R20 ;  /* 0x000000ffff14e224 */ /* 0x000fe200078e0a14 */
[----:B------:R-:W-:Y:S01]  /*dc00*/  ISETP.GT.U32.AND P6, PT, R46, R23, PT ;  /* 0x000000172e00720c */ /* 0x000fe20003fc4070 */
[----:B------:R-:W-:-:S03]  /*dc10*/  IMAD.HI.U32 R29, R49, R25, RZ ;  /* 0x00000019311d7227 */ /* 0x000fc600078e00ff */
[----:B------:R-:W-:Y:S01]  /*dc20*/  STL [R1+0x2804], R20 ;  /* 0x0028041401007387 */ /* 0x000fe20000100800 */
[----:B------:R-:W-:Y:S02]  /*dc30*/  IMAD R24, R46, R31, R24 ;  /* 0x0000001f2e187224 */ /* 0x000fe400078e0218 */
[----:B------:R-:W-:Y:S02]  /*dc40*/  IMAD.MOV R29, RZ, RZ, -R29 ;  /* 0x000000ffff1d7224 */ /* 0x000fe400078e0a1d */
[----:B------:R-:W-:Y:S01]  /*dc50*/  @!P1 IMAD.IADD R22, R22, 0x1, -R46 ;  /* 0x0000000116169824 */ /* 0x000fe200078e0a2e */
[----:B------:R-:W-:Y:S01]  /*dc60*/  ISETP.GT.U32.AND P1, PT, R46, R24, PT ;  /* 0x000000182e00720c */ /* 0x000fe20003f24070 */
[----:B------:R-:W-:Y:S02]  /*dc70*/  VIADD R37, R0, 0x13a ;  /* 0x0000013a00257836 */ /* 0x000fe40000000000 */
[----:B------:R-:W-:Y:S02]  /*dc80*/  IMAD R25, R46, R29, R25 ;  /* 0x0000001d2e197224 */ /* 0x000fe400078e0219 */
[----:B------:R-:W-:Y:S01]  /*dc90*/  IMAD.HI.U32 R28, R49, R30, RZ ;  /* 0x0000001e311c7227 */ /* 0x000fe200078e00ff */
[----:B------:R-:W-:-:S03]  /*dca0*/  IABS R26, R37 ;  /* 0x00000025001a7213 */ /* 0x000fc60000000000 */
[--C-:B------:R-:W-:Y:S01]  /*dcb0*/  @!P5 IMAD.IADD R21, R21, 0x1, -R46.reuse ;  /* 0x000000011515d824 */ /* 0x100fe200078e0a2e */
[----:B------:R-:W-:Y:S01]  /*dcc0*/  ISETP.GE.AND P5, PT, R35, RZ, PT ;  /* 0x000000ff2300720c */ /* 0x000fe20003fa6270 */
[----:B------:R-:W-:Y:S01]  /*dcd0*/  @!P6 IMAD.IADD R23, R23, 0x1, -R46 ;  /* 0x000000011717e824 */ /* 0x000fe200078e0a2e */
[----:B------:R-:W-:Y:S01]  /*dce0*/  ISETP.GT.U32.AND P6, PT, R46, R25, PT ;  /* 0x000000192e00720c */ /* 0x000fe20003fc4070 */
[----:B------:R-:W-:Y:S02]  /*dcf0*/  IMAD.MOV R28, RZ, RZ, -R28 ;  /* 0x000000ffff1c7224 */ /* 0x000fe400078e0a1c */
[----:B------:R-:W-:Y:S02]  /*dd00*/  VIADD R35, R0, 0x138 ;  /* 0x0000013800237836 */ /* 0x000fe40000000000 */
[----:B------:R-:W-:-:S04]  /*dd10*/  IMAD.HI.U32 R27, R49, R26, RZ ;  /* 0x0000001a311b7227 */ /* 0x000fc800078e00ff */
[----:B------:R-:W-:Y:S01]  /*dd20*/  IMAD R30, R46, R28, R30 ;  /* 0x0000001c2e1e7224 */ /* 0x000fe200078e021e */
[----:B------:R-:W-:Y:S01]  /*dd30*/  IABS R28, R35 ;  /* 0x00000023001c7213 */ /* 0x000fe20000000000 */
[----:B------:R-:W-:Y:S01]  /*dd40*/  @!P1 IMAD.IADD R24, R24, 0x1, -R46 ;  /* 0x0000000118189824 */ /* 0x000fe200078e0a2e */
[----:B------:R-:W-:Y:S01]  /*dd50*/  ISETP.GT.U32.AND P1, PT, R46, R23, PT ;  /* 0x000000172e00720c */ /* 0x000fe20003f24070 */
[----:B------:R-:W-:Y:S02]  /*dd60*/  IMAD.MOV R27, RZ, RZ, -R27 ;  /* 0x000000ffff1b7224 */ /* 0x000fe400078e0a1b */
[----:B------:R-:W-:Y:S02]  /*dd70*/  VIADD R40, R0, 0x137 ;  /* 0x0000013700287836 */ /* 0x000fe40000000000 */
[----:B------:R-:W-:Y:S01]  /*dd80*/  @!P2 IMAD.MOV R21, RZ, RZ, -R21 ;  /* 0x000000ffff15a224 */ /* 0x000fe200078e0a15 */
[----:B------:R-:W-:Y:S01]  /*dd90*/  ISETP.GT.U32.AND P2, PT, R46, R24, PT ;  /* 0x000000182e00720c */ /* 0x000fe20003f44070 */
[----:B------:R-:W-:-:S03]  /*dda0*/  IMAD.HI.U32 R29, R49, R28, RZ ;  /* 0x0000001c311d7227 */ /* 0x000fc600078e00ff */
[----:B------:R-:W-:Y:S01]  /*ddb0*/  STL [R1+0x2808], R21 ;  /* 0x0028081501007387 */ /* 0x000fe20000100800 */
[C---:B------:R-:W-:Y:S01]  /*ddc0*/  IMAD R26, R46.reuse, R27, R26 ;  /* 0x0000001b2e1a7224 */ /* 0x040fe200078e021a */
[----:B------:R-:W-:Y:S01]  /*ddd0*/  IABS R27, R40 ;  /* 0x00000028001b7213 */ /* 0x000fe20000000000 */
[----:B------:R-:W-:Y:S02]  /*dde0*/  @!P6 IMAD.IADD R25, R25, 0x1, -R46 ;  /* 0x000000011919e824 */ /* 0x000fe400078e0a2e */
[----:B------:R-:W-:Y:S02]  /*ddf0*/  IMAD.MOV R29, RZ, RZ, -R29 ;  /* 0x000000ffff1d7224 */ /* 0x000fe400078e0a1d */
[----:B------:R-:W-:Y:S01]  /*de00*/  IMAD.HI.U32 R34, R49, R27, RZ ;  /* 0x0000001b31227227 */ /* 0x000fe200078e00ff */
[----:B------:R-:W-:-:S03]  /*de10*/  ISETP.GT.U32.AND P6, PT, R46, R25, PT ;  /* 0x000000192e00720c */ /* 0x000fc60003fc4070 */
[----:B------:R-:W-:Y:S01]  /*de20*/  @!P3 IMAD.MOV R22, RZ, RZ, -R22 ;  /* 0x000000ffff16b224 */ /* 0x000fe200078e0a16 */
[C---:B------:R-:W-:Y:S01]  /*de30*/  ISETP.GT.U32.AND P3, PT, R46.reuse, R26, PT ;  /* 0x0000001a2e00720c */ /* 0x040fe20003f64070 */
[----:B------:R-:W-:Y:S02]  /*de40*/  IMAD R28, R46, R29, R28 ;  /* 0x0000001d2e1c7224 */ /* 0x000fe400078e021c */
[----:B------:R-:W-:Y:S01]  /*de50*/  IMAD.MOV R34, RZ, RZ, -R34 ;  /* 0x000000ffff227224 */ /* 0x000fe200078e0a22 */
[----:B------:R-:W-:Y:S01]  /*de60*/  STL [R1+0x280c], R22 ;  /* 0x00280c1601007387 */ /* 0x000fe20000100800 */
[--C-:B------:R-:W-:Y:S01]  /*de70*/  @!P2 IMAD.IADD R24, R24, 0x1, -R46.reuse ;  /* 0x000000011818a824 */ /* 0x100fe200078e0a2e */
[C---:B------:R-:W-:Y:S01]  /*de80*/  ISETP.GT.U32.AND P2, PT, R46.reuse, R28, PT ;  /* 0x0000001c2e00720c */ /* 0x040fe20003f44070 */
[----:B------:R-:W-:Y:S01]  /*de90*/  @!P1 IMAD.IADD R23, R23, 0x1, -R46 ;  /* 0x0000000117179824 */ /* 0x000fe200078e0a2e */
[C---:B------:R-:W-:Y:S01]  /*dea0*/  ISETP.GT.U32.AND P1, PT, R46.reuse, R30, PT ;  /* 0x0000001e2e00720c */ /* 0x040fe20003f24070 */
[----:B------:R-:W-:-:S02]  /*deb0*/  IMAD R27, R46, R34, R27 ;  /* 0x000000222e1b7224 */ /* 0x000fc400078e021b */
[----:B------:R-:W-:Y:S02]  /*dec0*/  VIADD R39, R0, 0x136 ;  /* 0x0000013600277836 */ /* 0x000fe40000000000 */
[--C-:B------:R-:W-:Y:S01]  /*ded0*/  @!P6 IMAD.IADD R25, R25, 0x1, -R46.reuse ;  /* 0x000000011919e824 */ /* 0x100fe200078e0a2e */
[----:B------:R-:W-:Y:S01]  /*dee0*/  ISETP.GT.U32.AND P6, PT, R46, R27, PT ;  /* 0x0000001b2e00720c */ /* 0x000fe20003fc4070 */
[--C-:B------:R-:W-:Y:S01]  /*def0*/  @!P3 IMAD.IADD R26, R26, 0x1, -R46.reuse ;  /* 0x000000011a1ab824 */ /* 0x100fe200078e0a2e */
[----:B------:R-:W-:Y:S01]  /*df00*/  IABS R32, R39 ;  /* 0x0000002700207213 */ /* 0x000fe20000000000 */
[----:B------:R-:W-:Y:S01]  /*df10*/  VIADD R38, R0, 0x135 ;  /* 0x0000013500267836 */ /* 0x000fe20000000000 */
[----:B------:R-:W-:Y:S01]  /*df20*/  ISETP.GE.AND P3, PT, R37, RZ, PT ;  /* 0x000000ff2500720c */ /* 0x000fe20003f66270 */
[----:B------:R-:W-:Y:S01]  /*df30*/  @!P2 IMAD.IADD R28, R28, 0x1, -R46 ;  /* 0x000000011c1ca824 */ /* 0x000fe200078e0a2e */
[----:B------:R-:W-:Y:S01]  /*df40*/  ISETP.GT.U32.AND P2, PT, R46, R26, PT ;  /* 0x0000001a2e00720c */ /* 0x000fe20003f44070 */
[----:B------:R-:W-:Y:S01]  /*df50*/  IMAD.HI.U32 R29, R49, R32, RZ ;  /* 0x00000020311d7227 */ /* 0x000fe200078e00ff */
[----:B------:R-:W-:-:S03]  /*df60*/  IABS R31, R38 ;  /* 0x00000026001f7213 */ /* 0x000fc60000000000 */
[--C-:B------:R-:W-:Y:S01]  /*df70*/  @!P1 IMAD.IADD R30, R30, 0x1, -R46.reuse ;  /* 0x000000011e1e9824 */ /* 0x100fe200078e0a2e */
[----:B------:R-:W-:Y:S01]  /*df80*/  ISETP.GE.AND P1, PT, R36, RZ, PT ;  /* 0x000000ff2400720c */ /* 0x000fe20003f26270 */
[----:B------:R-:W-:Y:S02]  /*df90*/  IMAD.MOV R29, RZ, RZ, -R29 ;  /* 0x000000ffff1d7224 */ /* 0x000fe400078e0a1d */
[----:B------:R-:W-:Y:S02]  /*dfa0*/  VIADD R37, R0, 0x134 ;  /* 0x0000013400257836 */ /* 0x000fe40000000000 */
[----:B------:R-:W-:Y:S01]  /*dfb0*/  @!P6 IMAD.IADD R27, R27, 0x1, -R46 ;  /* 0x000000011b1be824 */ /* 0x000fe200078e0a2e */
[----:B------:R-:W-:Y:S01]  /*dfc0*/  ISETP.GT.U32.AND P6, PT, R46, R30, PT ;  /* 0x0000001e2e00720c */ /* 0x000fe20003fc4070 */
[----:B------:R-:W-:-:S04]  /*dfd0*/  IMAD.HI.U32 R33, R49, R31, RZ ;  /* 0x0000001f31217227 */ /* 0x000fc800078e00ff */
[----:B------:R-:W-:Y:S01]  /*dfe0*/  IMAD R32, R46, R29, R32 ;  /* 0x0000001d2e207224 */ /* 0x000fe200078e0220 */
[----:B------:R-:W-:Y:S01]  /*dff0*/  IABS R29, R37 ;  /* 0x00000025001d7213 */ /* 0x000fe20000000000 */
[----:B------:R-:W-:Y:S02]  /*e000*/  IMAD.MOV R33, RZ, RZ, -R33 ;  /* 0x000000ffff217224 */ /* 0x000fe400078e0a21 */
[----:B------:R-:W-:Y:S01]  /*e010*/  @!P2 IMAD.IADD R26, R26, 0x1, -R46 ;  /* 0x000000011a1aa824 */ /* 0x000fe200078e0a2e */
[----:B------:R-:W-:Y:S01]  /*e020*/  ISETP.GE.AND P2, PT, R35, RZ, PT ;  /* 0x000000ff2300720c */ /* 0x000fe20003f46270 */
[----:B------:R-:W-:-:S04]  /*e030*/  IMAD.HI.U32 R35, R49, R29, RZ ;  /* 0x0000001d31237227 */ /* 0x000fc800078e00ff */
[C---:B------:R-:W-:Y:S02]  /*e040*/  IMAD R31, R46.reuse, R33, R31 ;  /* 0x000000212e1f7224 */ /* 0x040fe400078e021f */
[----:B------:R-:W-:Y:S01]  /*e050*/  @!P5 IMAD.MOV R25, RZ, RZ, -R25 ;  /* 0x000000ffff19d224 */ /* 0x000fe200078e0a19 */
[C---:B------:R-:W-:Y:S01]  /*e060*/  ISETP.GT.U32.AND P5, PT, R46.reuse, R32, PT ;  /* 0x000000202e00720c */ /* 0x040fe20003fa4070 */
[----:B------:R-:W-:Y:S01]  /*e070*/  @!P4 IMAD.MOV R23, RZ, RZ, -R23 ;  /* 0x000000ffff17c224 */ /* 0x000fe200078e0a17 */
[----:B------:R-:W-:Y:S01]  /*e080*/  ISETP.GT.U32.AND P4, PT, R46, R28, PT ;  /* 0x0000001c2e00720c */ /* 0x000fe20003f84070 */
[----:B------:R-:W-:Y:S02]  /*e090*/  IMAD.MOV R35, RZ, RZ, -R35 ;  /* 0x000000ffff237224 */ /* 0x000fe400078e0a23 */
[----:B------:R-:W-:Y:S01]  /*e0a0*/  @!P6 IMAD.IADD R30, R30, 0x1, -R46 ;  /* 0x000000011e1ee824 */ /* 0x000fe200078e0a2e */
[C---:B------:R-:W-:Y:S01]  /*e0b0*/  ISETP.GT.U32.AND P6, PT, R46.reuse, R31, PT ;  /* 0x0000001f2e00720c */ /* 0x040fe20003fc4070 */
[----:B------:R-:W-:Y:S01]  /*e0c0*/  IMAD R29, R46, R35, R29 ;  /* 0x000000232e1d7224 */ /* 0x000fe200078e021d */
[----:B------:R-:W-:Y:S01]  /*e0d0*/  STL [R1+0x2810], R23 ;  /* 0x0028101701007387 */ /* 0x000fe20000100800 */
[----:B0-----:R-:W-:-:S02]  /*e0e0*/  IMAD.MOV.U32 R7, RZ, RZ, R26 ;  /* 0x000000ffff077224 */ /* 0x001fc400078e001a */
[----:B------:R-:W-:Y:S02]  /*e0f0*/  VIADD R36, R0, 0x133 ;  /* 0x0000013300247836 */ /* 0x000fe40000000000 */
[----:B------:R-:W-:Y:S01]  /*e100*/  @!P0 IMAD.MOV R24, RZ, RZ, -R24 ;  /* 0x000000ffff188224 */ /* 0x000fe200078e0a18 */
[C---:B------:R-:W-:Y:S01]  /*e110*/  ISETP.GT.U32.AND P0, PT, R46.reuse, R27, PT ;  /* 0x0000001b2e00720c */ /* 0x040fe20003f04070 */
[----:B------:R-:W-:Y:S01]  /*e120*/  @!P3 IMAD.MOV R7, RZ, RZ, -R7 ;  /* 0x000000ffff07b224 */ /* 0x000fe200078e0a07 */
[----:B------:R-:W-:Y:S01]  /*e130*/  ISETP.GT.U32.AND P3, PT, R46, R29, PT ;  /* 0x0000001d2e00720c */ /* 0x000fe20003f64070 */
[--C-:B------:R-:W-:Y:S01]  /*e140*/  @!P5 IMAD.IADD R32, R32, 0x1, -R46.reuse ;  /* 0x000000012020d824 */ /* 0x100fe200078e0a2e */
[----:B------:R-:W-:Y:S01]  /*e150*/  IABS R33, R36 ;  /* 0x0000002400217213 */ /* 0x000fe20000000000 */
[----:B------:R-:W-:Y:S01]  /*e160*/  @!P4 IMAD.IADD R28, R28, 0x1, -R46 ;  /* 0x000000011c1cc824 */ /* 0x000fe200078e0a2e */
[----:B------:R-:W-:Y:S01]  /*e170*/  ISETP.GE.AND P4, PT, R40, RZ, PT ;  /* 0x000000ff2800720c */ /* 0x000fe20003f86270 */
[----:B------:R-:W-:Y:S01]  /*e180*/  IMAD.MOV.U32 R4, RZ, RZ, R30 ;  /* 0x000000ffff047224 */ /* 0x000fe200078e001e */
[----:B------:R-:W-:Y:S01]  /*e190*/  STL [R1+0x2814], R24 ;  /* 0x0028141801007387 */ /* 0x000fe20000100800 */
[----:B------:R-:W-:Y:S01]  /*e1a0*/  IMAD.HI.U32 R34, R49, R33, RZ ;  /* 0x0000002131227227 */ /* 0x000fe200078e00ff */
[----:B------:R-:W-:-:S02]  /*e1b0*/  ISETP.GE.AND P5, PT, R38, RZ, PT ;  /* 0x000000ff2600720c */ /* 0x000fc40003fa6270 */
[----:B------:R-:W-:Y:S01]  /*e1c0*/  STL [R1+0x2818], R25 ;  /* 0x0028181901007387 */ /* 0x000fe20000100800 */
[----:B------:R-:W-:Y:S01]  /*e1d0*/  @!P6 IMAD.IADD R31, R31, 0x1, -R46 ;  /* 0x000000011f1fe824 */ /* 0x000fe200078e0a2e */
[C---:B------:R-:W-:Y:S01]  /*e1e0*/  ISETP.GT.U32.AND P6, PT, R46.reuse, R32, PT ;  /* 0x000000202e00720c */ /* 0x040fe20003fc4070 */
[----:B------:R-:W-:Y:S01]  /*e1f0*/  @!P1 IMAD.MOV R4, RZ, RZ, -R4 ;  /* 0x000000ffff049224 */ /* 0x000fe200078e0a04 */
[----:B------:R0:W-:Y:S01]  /*e200*/  STL [R1+0x74c], R7 ;  /* 0x00074c0701007387 */ /* 0x0001e20000100800 */
[----:B------:R-:W-:Y:S01]  /*e210*/  @!P0 IMAD.IADD R27, R27, 0x1, -R46 ;  /* 0x000000011b1b8824 */ /* 0x000fe200078e0a2e */
[----:B------:R-:W-:Y:S01]  /*e220*/  ISETP.GE.AND P0, PT, R39, RZ, PT ;  /* 0x000000ff2700720c */ /* 0x000fe20003f06270 */
[----:B------:R-:W-:Y:S01]  /*e230*/  IMAD.MOV R34, RZ, RZ, -R34 ;  /* 0x000000ffff227224 */ /* 0x000fe200078e0a22 */
[----:B------:R1:W-:Y:S01]  /*e240*/  STL [R1+0x750], R4 ;  /* 0x0007500401007387 */ /* 0x0003e20000100800 */
[----:B------:R-:W-:Y:S01]  /*e250*/  @!P3 IMAD.IADD R29, R29, 0x1, -R46 ;  /* 0x000000011d1db824 */ /* 0x000fe200078e0a2e */
[C---:B------:R-:W-:Y:S01]  /*e260*/  ISETP.GT.U32.AND P1, PT, R46.reuse, R31, PT ;  /* 0x0000001f2e00720c */ /* 0x040fe20003f24070 */
[----:B------:R-:W-:-:S02]  /*e270*/  IMAD R26, R46, R34, R33 ;  /* 0x000000222e1a7224 */ /* 0x000fc400078e0221 */
[----:B------:R-:W-:Y:S01]  /*e280*/  VIADD R38, R0, 0x131 ;  /* 0x0000013100267836 */ /* 0x000fe20000000000 */
[----:B------:R-:W-:Y:S01]  /*e290*/  ISETP.GT.U32.AND P3, PT, R46, R29, PT ;  /* 0x0000001d2e00720c */ /* 0x000fe20003f64070 */
[----:B0-----:R-:W-:Y:S02]  /*e2a0*/  IMAD.MOV.U32 R7, RZ, RZ, R28 ;  /* 0x000000ffff077224 */ /* 0x001fe400078e001c */
[----:B------:R-:W-:Y:S01]  /*e2b0*/  @!P6 IMAD.IADD R32, R32, 0x1, -R46 ;  /* 0x000000012020e824 */ /* 0x000fe200078e0a2e */
[----:B------:R-:W-:Y:S01]  /*e2c0*/  ISETP.GE.AND P6, PT, R36, RZ, PT ;  /* 0x000000ff2400720c */ /* 0x000fe20003fc6270 */
[----:B-1----:R-:W-:Y:S01]  /*e2d0*/  IMAD.MOV.U32 R4, RZ, RZ, R27 ;  /* 0x000000ffff047224 */ /* 0x002fe200078e001b */
[----:B------:R-:W-:Y:S01]  /*e2e0*/  IABS R27, R38 ;  /* 0x00000026001b7213 */ /* 0x000fe20000000000 */
[----:B------:R-:W-:Y:S01]  /*e2f0*/  @!P2 IMAD.MOV R7, RZ, RZ, -R7 ;  /* 0x000000ffff07a224 */ /* 0x000fe200078e0a07 */
[----:B------:R-:W-:Y:S01]  /*e300*/  ISETP.GE.AND P2, PT, R37, RZ, PT ;  /* 0x000000ff2500720c */ /* 0x000fe20003f46270 */
[----:B------:R-:W-:Y:S01]  /*e310*/  @!P4 IMAD.MOV R4, RZ, RZ, -R4 ;  /* 0x000000ffff04c224 */ /* 0x000fe200078e0a04 */
[----:B------:R-:W-:Y:S01]  /*e320*/  ISETP.GT.U32.AND P4, PT, R46, R26, PT ;  /* 0x0000001a2e00720c */ /* 0x000fe20003f84070 */
[----:B------:R-:W-:Y:S01]  /*e330*/  VIADD R39, R0, 0x132 ;  /* 0x0000013200277836 */ /* 0x000fe20000000000 */
[----:B------:R-:W-:Y:S01]  /*e340*/  STL [R1+0x758], R7 ;  /* 0x0007580701007387 */ /* 0x000fe20000100800 */
[----:B------:R-:W-:-:S02]  /*e350*/  @!P3 IMAD.IADD R29, R29, 0x1, -R46 ;  /* 0x000000011d1db824 */ /* 0x000fc400078e0a2e */
[C---:B------:R-:W-:Y:S01]  /*e360*/  VIADD R37, R0.reuse, 0x130 ;  /* 0x0000013000257836 */ /* 0x040fe20000000000 */
[----:B------:R0:W-:Y:S01]  /*e370*/  STL [R1+0x75c], R4 ;  /* 0x00075c0401007387 */ /* 0x0001e20000100800 */
[----:B------:R-:W-:Y:S01]  /*e380*/  IABS R30, R39 ;  /* 0x00000027001e7213 */ /* 0x000fe20000000000 */
[----:B------:R-:W-:Y:S01]  /*e390*/  @!P1 IMAD.IADD R31, R31, 0x1, -R46 ;  /* 0x000000011f1f9824 */ /* 0x000fe200078e0a2e */
[----:B------:R-:W-:Y:S01]  /*e3a0*/  ISETP.GE.AND P1, PT, R39, RZ, PT ;  /* 0x000000ff2700720c */ /* 0x000fe20003f26270 */
[----:B------:R-:W-:Y:S01]  /*e3b0*/  VIADD R39, R0, 0x12f ;  /* 0x0000012f00277836 */ /* 0x000fe20000000000 */
[----:B------:R-:W-:Y:S01]  /*e3c0*/  IABS R36, R37 ;  /* 0x0000002500247213 */ /* 0x000fe20000000000 */
[----:B------:R-:W-:-:S03]  /*e3d0*/  IMAD.HI.U32 R28, R49, R30, RZ ;  /* 0x0000001e311c7227 */ /* 0x000fc600078e00ff */
[----:B------:R-:W-:Y:S01]  /*e3e0*/  IABS R35, R39 ;  /* 0x0000002700237213 */ /* 0x000fe20000000000 */
[----:B0-----:R-:W-:Y:S02]  /*e3f0*/  IMAD.MOV.U32 R4, RZ, RZ, R32 ;  /* 0x000000ffff047224 */ /* 0x001fe400078e0020 */
[----:B------:R-:W-:-:S04]  /*e400*/  IMAD.HI.U32 R32, R49, R27, RZ ;  /* 0x0000001b31207227 */ /* 0x000fc800078e00ff */
[----:B------:R-:W-:Y:S02]  /*e410*/  @!P0 IMAD.MOV R4, RZ, RZ, -R4 ;  /* 0x000000ffff048224 */ /* 0x000fe400078e0a04 */
[----:B------:R-:W-:Y:S02]  /*e420*/  IMAD.MOV R32, RZ, RZ, -R32 ;  /* 0x000000ffff207224 */ /* 0x000fe400078e0a20 */
[----:B------:R-:W-:Y:S01]  /*e430*/  @!P4 IMAD.IADD R26, R26, 0x1, -R46 ;  /* 0x000000011a1ac824 */ /* 0x000fe200078e0a2e */
[----:B------:R0:W-:Y:S01]  /*e440*/  STL [R1+0x760], R4 ;  /* 0x0007600401007387 */ /* 0x0001e20000100800 */
[----:B------:R-:W-:Y:S01]  /*e450*/  IMAD R27, R46, R32, R27 ;  /* 0x000000202e1b7224 */ /* 0x000fe200078e021b */
[----:B------:R-:W-:Y:S01]  /*e460*/  ISETP.GE.AND P4, PT, R38, RZ, PT ;  /* 0x000000ff2600720c */ /* 0x000fe20003f86270 */
[----:B------:R-:W-:Y:S01]  /*e470*/  IMAD.MOV R28, RZ, RZ, -R28 ;  /* 0x000000ffff1c7224 */ /* 0x000fe200078e0a1c */
[----:B------:R-:W-:Y:S01]  /*e480*/  ISETP.GT.U32.AND P0, PT, R46, R26, PT ;  /* 0x0000001a2e00720c */ /* 0x000fe20003f04070 */
[----:B------:R-:W-:-:S02]  /*e490*/  IMAD.MOV.U32 R7, RZ, RZ, R31 ;  /* 0x000000ffff077224 */ /* 0x000fc400078e001f */
[----:B------:R-:W-:Y:S02]  /*e4a0*/  IMAD R30, R46, R28, R30 ;  /* 0x0000001c2e1e7224 */ /* 0x000fe400078e021e */
[----:B------:R-:W-:-:S03]  /*e4b0*/  IMAD.HI.U32 R28, R49, R36, RZ ;  /* 0x00000024311c7227 */ /* 0x000fc600078e00ff */
[C---:B------:R-:W-:Y:S01]  /*e4c0*/  ISETP.GT.U32.AND P3, PT, R46.reuse, R30, PT ;  /* 0x0000001e2e00720c */ /* 0x040fe20003f64070 */
[----:B0-----:R-:W-:Y:S02]  /*e4d0*/  IMAD.MOV.U32 R4, RZ, RZ, R29 ;  /* 0x000000ffff047224 */ /* 0x001fe400078e001d */
[----:B------:R-:W-:Y:S01]  /*e4e0*/  @!P5 IMAD.MOV R7, RZ, RZ, -R7 ;  /* 0x000000ffff07d224 */ /* 0x000fe200078e0a07 */
[----:B------:R-:W-:Y:S01]  /*e4f0*/  ISETP.GE.AND P5, PT, R37, RZ, PT ;  /* 0x000000ff2500720c */ /* 0x000fe20003fa6270 */
[----:B------:R-:W-:Y:S01]  /*e500*/  @!P2 IMAD.MOV R4, RZ, RZ, -R4 ;  /* 0x000000ffff04a224 */ /* 0x000fe200078e0a04 */
[----:B------:R-:W-:Y:S01]  /*e510*/  ISETP.GT.U32.AND P2, PT, R46, R27, PT ;  /* 0x0000001b2e00720c */ /* 0x000fe20003f44070 */
[----:B------:R-:W-:Y:S01]  /*e520*/  IMAD.MOV R28, RZ, RZ, -R28 ;  /* 0x000000ffff1c7224 */ /* 0x000fe200078e0a1c */
[----:B------:R-:W-:Y:S01]  /*e530*/  STL [R1+0x770], R7 ;  /* 0x0007700701007387 */ /* 0x000fe20000100800 */
[----:B------:R-:W-:Y:S01]  /*e540*/  @!P0 IMAD.IADD R26, R26, 0x1, -R46 ;  /* 0x000000011a1a8824 */ /* 0x000fe200078e0a2e */
[----:B------:R-:W-:Y:S01]  /*e550*/  ISETP.GE.AND P0, PT, R39, RZ, PT ;  /* 0x000000ff2700720c */ /* 0x000fe20003f06270 */
[----:B------:R-:W-:Y:S01]  /*e560*/  VIADD R37, R0, 0x12e ;  /* 0x0000012e00257836 */ /* 0x000fe20000000000 */
[----:B------:R0:W-:Y:S01]  /*e570*/  STL [R1+0x774], R4 ;  /* 0x0007740401007387 */ /* 0x0001e20000100800 */
[----:B------:R-:W-:-:S02]  /*e580*/  IMAD R36, R46, R28, R36 ;  /* 0x0000001c2e247224 */ /* 0x000fc400078e0224 */
[----:B------:R-:W-:Y:S01]  /*e590*/  IMAD.HI.U32 R32, R49, R35, RZ ;  /* 0x0000002331207227 */ /* 0x000fe200078e00ff */
[----:B------:R-:W-:-:S03]  /*e5a0*/  IABS R33, R37 ;  /* 0x0000002500217213 */ /* 0x000fc60000000000 */
[----:B------:R-:W-:Y:S02]  /*e5b0*/  @!P2 IMAD.IADD R27, R27, 0x1, -R46 ;  /* 0x000000011b1ba824 */ /* 0x000fe400078e0a2e */
[----:B------:R-:W-:-:S03]  /*e5c0*/  IMAD.HI.U32 R31, R49, R33, RZ ;  /* 0x00000021311f7227 */ /* 0x000fc600078e00ff */
[----:B------:R-:W-:Y:S01]  /*e5d0*/  ISETP.GT.U32.AND P2, PT, R46, R27, PT ;  /* 0x0000001b2e00720c */ /* 0x000fe20003f44070 */
[----:B0-----:R-:W-:Y:S02]  /*e5e0*/  IMAD.MOV.U32 R4, RZ, RZ, R26 ;  /* 0x000000ffff047224 */ /* 0x001fe400078e001a */
[----:B------:R-:W-:Y:S02]  /*e5f0*/  @!P3 IMAD.IADD R30, R30, 0x1, -R46 ;  /* 0x000000011e1eb824 */ /* 0x000fe400078e0a2e */
[----:B------:R-:W-:Y:S01]  /*e600*/  @!P6 IMAD.MOV R4, RZ, RZ, -R4 ;  /* 0x000000ffff04e224 */ /* 0x000fe200078e0a04 */
[C---:B------:R-:W-:Y:S01]  /*e610*/  ISETP.GT.U32.AND P6, PT, R46.reuse, R36, PT ;  /* 0x000000242e00720c */ /* 0x040fe20003fc4070 */
[----:B------:R-:W-:Y:S01]  /*e620*/  IMAD.MOV R32, RZ, RZ, -R32 ;  /* 0x000000ffff207224 */ /* 0x000fe200078e0a20 */
[----:B------:R-:W-:Y:S01]  /*e630*/  ISETP.GT.U32.AND P3, PT, R46, R30, PT ;  /* 0x0000001e2e00720c */ /* 0x000fe20003f64070 */
[----:B------:R-:W-:Y:S01]  /*e640*/  IMAD.MOV R31, RZ, RZ, -R31 ;  /* 0x000000ffff1f7224 */ /* 0x000fe200078e0a1f */
[----:B------:R0:W-:Y:S01]  /*e650*/  STL [R1+0x790], R4 ;  /* 0x0007900401007387 */ /* 0x0001e20000100800 */
[----:B------:R-:W-:-:S02]  /*e660*/  VIADD R41, R0, 0x12d ;  /* 0x0000012d00297836 */ /* 0x000fc40000000000 */
[----:B------:R-:W-:Y:S02]  /*e670*/  IMAD R35, R46, R32, R35 ;  /* 0x000000202e237224 */ /* 0x000fe400078e0223 */
[----:B------:R-:W-:Y:S01]  /*e680*/  VIADD R38, R0, 0x12c ;  /* 0x0000012c00267836 */ /* 0x000fe20000000000 */
[----:B------:R-:W-:Y:S01]  /*e690*/  IABS R34, R41 ;  /* 0x0000002900227213 */ /* 0x000fe20000000000 */
[C---:B------:R-:W-:Y:S02]  /*e6a0*/  IMAD R33, R46.reuse, R31, R33 ;  /* 0x0000001f2e217224 */ /* 0x040fe400078e0221 */
[--C-:B------:R-:W-:Y:S01]  /*e6b0*/  @!P2 IMAD.IADD R27, R27, 0x1, -R46.reuse ;  /* 0x000000011b1ba824 */ /* 0x100fe200078e0a2e */
[----:B------:R-:W-:Y:S01]  /*e6c0*/  ISETP.GT.U32.AND P2, PT, R46, R35, PT ;  /* 0x000000232e00720c */ /* 0x000fe20003f44070 */
[----:B------:R-:W-:Y:S01]  /*e6d0*/  @!P6 IMAD.IADD R36, R36, 0x1, -R46 ;  /* 0x000000012424e824 */ /* 0x000fe200078e0a2e */
[----:B------:R-:W-:Y:S01]  /*e6e0*/  IABS R29, R38 ;  /* 0x00000026001d7213 */ /* 0x000fe20000000000 */
[----:B------:R-:W-:Y:S01]  /*e6f0*/  IMAD.HI.U32 R28, R49, R34, RZ ;  /* 0x00000022311c7227 */ /* 0x000fe200078e00ff */
[----:B------:R-:W-:-:S03]  /*e700*/  ISETP.GT.U32.AND P6, PT, R46, R33, PT ;  /* 0x000000212e00720c */ /* 0x000fc60003fc4070 */
[----:B------:R-:W-:-:S04]  /*e710*/  IMAD.HI.U32 R26, R49, R29, RZ ;  /* 0x0000001d311a7227 */ /* 0x000fc800078e00ff */
[----:B------:R-:W-:Y:S01]  /*e720*/  @!P3 IMAD.IADD R30, R30, 0x1, -R46 ;  /* 0x000000011e1eb824 */ /* 0x000fe200078e0a2e */
[----:B------:R-:W-:Y:S01]  /*e730*/  ISETP.GE.AND P3, PT, R37, RZ, PT ;  /* 0x000000ff2500720c */ /* 0x000fe20003f66270 */
[----:B------:R-:W-:Y:S02]  /*e740*/  IMAD.MOV R28, RZ, RZ, -R28 ;  /* 0x000000ffff1c7224 */ /* 0x000fe400078e0a1c */
[C---:B------:R-:W-:Y:S02]  /*e750*/  VIADD R43, R0.reuse, 0x12b ;  /* 0x0000012b002b7836 */ /* 0x040fe40000000000 */
[----:B------:R-:W-:Y:S02]  /*e760*/  IMAD.MOV R26, RZ, RZ, -R26 ;  /* 0x000000ffff1a7224 */ /* 0x000fe400078e0a1a */
[----:B------:R-:W-:Y:S02]  /*e770*/  VIADD R42, R0, 0x12a ;  /* 0x0000012a002a7836 */ /* 0x000fe40000000000 */
[C---:B------:R-:W-:Y:S01]  /*e780*/  IMAD R34, R46.reuse, R28, R34 ;  /* 0x0000001c2e227224 */ /* 0x040fe200078e0222 */
[----:B------:R-:W-:Y:S01]  /*e790*/  IABS R28, R43 ;  /* 0x0000002b001c7213 */ /* 0x000fe20000000000 */
[----:B------:R-:W-:Y:S01]  /*e7a0*/  @!P2 IMAD.IADD R35, R35, 0x1, -R46 ;  /* 0x000000012323a824 */ /* 0x000fe200078e0a2e */
[----:B------:R-:W-:Y:S01]  /*e7b0*/  ISETP.GT.U32.AND P2, PT, R46, R36, PT ;  /* 0x000000242e00720c */ /* 0x000fe20003f44070 */
[----:B0-----:R-:W-:-:S02]  /*e7c0*/  IMAD.MOV.U32 R4, RZ, RZ, R30 ;  /* 0x000000ffff047224 */ /* 0x001fc400078e001e */
[C---:B------:R-:W-:Y:S01]  /*e7d0*/  IMAD R29, R46.reuse, R26, R29 ;  /* 0x0000001a2e1d7224 */ /* 0x040fe200078e021d */
[----:B------:R-:W-:Y:S01]  /*e7e0*/  IABS R26, R42 ;  /* 0x0000002a001a7213 */ /* 0x000fe20000000000 */
[----:B------:R-:W-:Y:S02]  /*e7f0*/  @!P6 IMAD.IADD R33, R33, 0x1, -R46 ;  /* 0x000000012121e824 */ /* 0x000fe400078e0a2e */
[----:B------:R-:W-:Y:S01]  /*e800*/  @!P1 IMAD.MOV R4, RZ, RZ, -R4 ;  /* 0x000000ffff049224 */ /* 0x000fe200078e0a04 */
[C---:B------:R-:W-:Y:S01]  /*e810*/  ISETP.GT.U32.AND P1, PT, R46.reuse, R35, PT ;  /* 0x000000232e00720c */ /* 0x040fe20003f24070 */
[C---:B------:R-:W-:Y:S01]  /*e820*/  IMAD.HI.U32 R30, R49.reuse, R28, RZ ;  /* 0x0000001c311e7227 */ /* 0x040fe200078e00ff */
[----:B------:R-:W-:Y:S02]  /*e830*/  ISETP.GT.U32.AND P6, PT, R46, R33, PT ;  /* 0x000000212e00720c */ /* 0x000fe40003fc4070 */
[----:B------:R0:W-:Y:S01]  /*e840*/  STL [R1+0x794], R4 ;  /* 0x0007940401007387 */ /* 0x0001e20000100800 */
[----:B------:R-:W-:-:S04]  /*e850*/  IMAD.HI.U32 R37, R49, R26, RZ ;  /* 0x0000001a31257227 */ /* 0x000fc800078e00ff */
[----:B------:R-:W-:Y:S02]  /*e860*/  IMAD.MOV R30, RZ, RZ, -R30 ;  /* 0x000000ffff1e7224 */ /* 0x000fe400078e0a1e */
[----:B------:R-:W-:Y:S02]  /*e870*/  IMAD.MOV R37, RZ, RZ, -R37 ;  /* 0x000000ffff257224 */ /* 0x000fe400078e0a25 */
[----:B------:R-:W-:Y:S02]  /*e880*/  IMAD R28, R46, R30, R28 ;  /* 0x0000001e2e1c7224 */ /* 0x000fe400078e021c */
[----:B0-----:R-:W-:Y:S02]  /*e890*/  IMAD.MOV.U32 R4, RZ, RZ, R27 ;  /* 0x000000ffff047224 */ /* 0x001fe400078e001b */
[----:B------:R-:W-:Y:S01]  /*e8a0*/  @!P2 IMAD.IADD R36, R36, 0x1, -R46 ;  /* 0x000000012424a824 */ /* 0x000fe200078e0a2e */
[C---:B------:R-:W-:Y:S01]  /*e8b0*/  ISETP.GT.U32.AND P2, PT, R46.reuse, R29, PT ;  /* 0x0000001d2e00720c */ /* 0x040fe20003f44070 */
[----:B------:R-:W-:Y:S01]  /*e8c0*/  @!P4 IMAD.MOV R4, RZ, RZ, -R4 ;  /* 0x000000ffff04c224 */ /* 0x000fe200078e0a04 */
[C---:B------:R-:W-:Y:S01]  /*e8d0*/  ISETP.GT.U32.AND P4, PT, R46.reuse, R34, PT ;  /* 0x000000222e00720c */ /* 0x040fe20003f84070 */
[----:B------:R-:W-:-:S02]  /*e8e0*/  IMAD R26, R46, R37, R26 ;  /* 0x000000252e1a7224 */ /* 0x000fc400078e021a */
[----:B------:R-:W-:Y:S01]  /*e8f0*/  VIADD R39, R0, 0x128 ;  /* 0x0000012800277836 */ /* 0x000fe20000000000 */
[----:B------:R0:W-:Y:S01]  /*e900*/  STL [R1+0x7a4], R4 ;  /* 0x0007a40401007387 */ /* 0x0001e20000100800 */
[--C-:B------:R-:W-:Y:S01]  /*e910*/  @!P1 IMAD.IADD R35, R35, 0x1, -R46.reuse ;  /* 0x0000000123239824 */ /* 0x100fe200078e0a2e */
[C---:B------:R-:W-:Y:S01]  /*e920*/  ISETP.GT.U32.AND P1, PT, R46.reuse, R28, PT ;  /* 0x0000001c2e00720c */ /* 0x040fe20003f24070 */
[----:B------:R-:W-:Y:S01]  /*e930*/  @!P6 IMAD.IADD R33, R33, 0x1, -R46 ;  /* 0x000000012121e824 */ /* 0x000fe200078e0a2e */
[----:B------:R-:W-:Y:S01]  /*e940*/  ISETP.GT.U32.AND P6, PT, R46, R26, PT ;  /* 0x0000001a2e00720c */ /* 0x000fe20003fc4070 */
[----:B------:R-:W-:Y:S01]  /*e950*/  VIADD R40, R0, 0x129 ;  /* 0x0000012900287836 */ /* 0x000fe20000000000 */
[----:B------:R-:W-:Y:S01]  /*e960*/  IABS R31, R39 ;  /* 0x00000027001f7213 */ /* 0x000fe20000000000 */
[----:B------:R-:W-:Y:S02]  /*e970*/  IMAD.MOV.U32 R7, RZ, RZ, R36 ;  /* 0x000000ffff077224 */ /* 0x000fe400078e0024 */
[----:B------:R-:W-:Y:S01]  /*e980*/  @!P4 IMAD.IADD R34, R34, 0x1, -R46 ;  /* 0x000000012222c824 */ /* 0x000fe200078e0a2e */
[----:B------:R-:W-:Y:S01]  /*e990*/  IABS R32, R40 ;  /* 0x0000002800207213 */ /* 0x000fe20000000000 */
[----:B------:R-:W-:Y:S01]  /*e9a0*/  IMAD.HI.U32 R30, R49, R31, RZ ;  /* 0x0000001f311e7227 */ /* 0x000fe200078e00ff */
[----:B------:R-:W-:-:S03]  /*e9b0*/  ISETP.GE.AND P4, PT, R41, RZ, PT ;  /* 0x000000ff2900720c */ /* 0x000fc60003f86270 */
[----:B------:R-:W-:Y:S01]  /*e9c0*/  @!P2 IMAD.IADD R29, R29, 0x1, -R46 ;  /* 0x000000011d1da824 */ /* 0x000fe200078e0a2e */
[----:B------:R-:W-:Y:S01]  /*e9d0*/  ISETP.GE.AND P2, PT, R38, RZ, PT ;  /* 0x000000ff2600720c */ /* 0x000fe20003f46270 */
[----:B0-----:R-:W-:Y:S02]  /*e9e0*/  IMAD.MOV.U32 R4, RZ, RZ, R35 ;  /* 0x000000ffff047224 */ /* 0x001fe400078e0023 */
[----:B------:R-:W-:-:S04]  /*e9f0*/  IMAD.HI.U32 R27, R49, R32, RZ ;  /* 0x00000020311b7227 */ /* 0x000fc800078e00ff */
[----:B------:R-:W-:Y:S02]  /*ea00*/  IMAD.MOV R30, RZ, RZ, -R30 ;  /* 0x000000ffff1e7224 */ /* 0x000fe400078e0a1e */
[----:B------:R-:W-:Y:S02]  /*ea10*/  VIADD R38, R0, 0x127 ;  /* 0x0000012700267836 */ /* 0x000fe40000000000 */
[--C-:B------:R-:W-:Y:S01]  /*ea20*/  @!P1 IMAD.IADD R28, R28, 0x1, -R46.reuse ;  /* 0x000000011c1c9824 */ /* 0x100fe200078e0a2e */
[----:B------:R-:W-:Y:S01]  /*ea30*/  ISETP.GT.U32.AND P1, PT, R46, R34, PT ;  /* 0x000000222e00720c */ /* 0x000fe20003f24070 */
[----:B------:R-:W-:Y:S02]  /*ea40*/  @!P5 IMAD.MOV R7, RZ, RZ, -R7 ;  /* 0x000000ffff07d224 */ /* 0x000fe400078e0a07 */
[----:B------:R-:W-:Y:S01]  /*ea50*/  @!P6 IMAD.IADD R26, R26, 0x1, -R46 ;  /* 0x000000011a1ae824 */ /* 0x000fe200078e0a2e */
[C---:B------:R-:W-:Y:S01]  /*ea60*/  ISETP.GT.U32.AND P6, PT, R46.reuse, R29, PT ;  /* 0x0000001d2e00720c */ /* 0x040fe20003fc4070 */
[----:B------:R-:W-:Y:S01]  /*ea70*/  @!P0 IMAD.MOV R4, RZ, RZ, -R4 ;  /* 0x000000ffff048224 */ /* 0x000fe200078e0a04 */
[----:B------:R-:W-:Y:S01]  /*ea80*/  STL [R1+0x7a8], R7 ;  /* 0x0007a80701007387 */ /* 0x000fe20000100800 */
[----:B------:R-:W-:Y:S01]  /*ea90*/  IMAD.MOV R27, RZ, RZ, -R27 ;  /* 0x000000ffff1b7224 */ /* 0x000fe200078e0a1b */
[C---:B------:R-:W-:Y:S01]  /*eaa0*/  ISETP.GT.U32.AND P5, PT, R46.reuse, R28, PT ;  /* 0x0000001c2e00720c */ /* 0x040fe20003fa4070 */
[C---:B------:R-:W-:Y:S01]  /*eab0*/  IMAD R31, R46.reuse, R30, R31 ;  /* 0x0000001e2e1f7224 */ /* 0x040fe200078e021f */
[----:B------:R-:W-:Y:S01]  /*eac0*/  IABS R30, R38 ;  /* 0x00000026001e7213 */ /* 0x000fe20000000000 */
[----:B------:R0:W-:Y:S01]  /*ead0*/  STL [R1+0x7b0], R4 ;  /* 0x0007b00401007387 */ /* 0x0001e20000100800 */
[C---:B------:R-:W-:Y:S01]  /*eae0*/  IMAD R32, R46.reuse, R27, R32 ;  /* 0x0000001b2e207224 */ /* 0x040fe200078e0220 */
[----:B------:R-:W-:Y:S01]  /*eaf0*/  ISETP.GT.U32.AND P0, PT, R46, R26, PT ;  /* 0x0000001a2e00720c */ /* 0x000fe20003f04070 */
[----:B------:R-:W-:Y:S01]  /*eb00*/  @!P1 IMAD.IADD R34, R34, 0x1, -R46 ;  /* 0x0000000122229824 */ /* 0x000fe200078e0a2e */
[----:B------:R-:W-:Y:S01]  /*eb10*/  ISETP.GE.AND P1, PT, R43, RZ, PT ;  /* 0x000000ff2b00720c */ /* 0x000fe20003f26270 */
[----:B------:R-:W-:-:S04]  /*eb20*/  IMAD.HI.U32 R35, R49, R30, RZ ;  /* 0x0000001e31237227 */ /* 0x000fc800078e00ff */
[----:B------:R-:W-:Y:S02]  /*eb30*/  IMAD.MOV R35, RZ, RZ, -R35 ;  /* 0x000000ffff237224 */ /* 0x000fe400078e0a23 */
[----:B0-----:R-:W-:Y:S02]  /*eb40*/  IMAD.MOV.U32 R4, RZ, RZ, R33 ;  /* 0x000000ffff047224 */ /* 0x001fe400078e0021 */
[----:B------:R-:W-:Y:S01]  /*eb50*/  @!P6 IMAD.IADD R29, R29, 0x1, -R46 ;  /* 0x000000011d1de824 */ /* 0x000fe200078e0a2e */
[C---:B------:R-:W-:Y:S01]  /*eb60*/  ISETP.GT.U32.AND P6, PT, R46.reuse, R31, PT ;  /* 0x0000001f2e00720c */ /* 0x040fe20003fc4070 */
[----:B------:R-:W-:Y:S01]  /*eb70*/  @!P3 IMAD.MOV R4, RZ, RZ, -R4 ;  /* 0x000000ffff04b224 */ /* 0x000fe200078e0a04 */
[C---:B------:R-:W-:Y:S01]  /*eb80*/  ISETP.GT.U32.AND P3, PT, R46.reuse, R32, PT ;  /* 0x000000202e00720c */ /* 0x040fe20003f64070 */
[----:B------:R-:W-:Y:S02]  /*eb90*/  IMAD R30, R46, R35, R30 ;  /* 0x000000232e1e7224 */ /* 0x000fe400078e021e */
[----:B------:R-:W-:Y:S01]  /*eba0*/  IMAD.MOV.U32 R7, RZ, RZ, R34 ;  /* 0x000000ffff077224 */ /* 0x000fe200078e0022 */
[----:B------:R0:W-:Y:S01]  /*ebb0*/  STL [R1+0x7dc], R4 ;  /* 0x0007dc0401007387 */ /* 0x0001e20000100800 */
[----:B------:R-:W-:-:S02]  /*ebc0*/  VIADD R41, R0, 0x126 ;  /* 0x0000012600297836 */ /* 0x000fc40000000000 */
[----:B------:R-:W-:Y:S01]  /*ebd0*/  @!P4 IMAD.MOV R7, RZ, RZ, -R7 ;  /* 0x000000ffff07c224 */ /* 0x000fe200078e0a07 */
[----:B------:R-:W-:Y:S01]  /*ebe0*/  ISETP.GT.U32.AND P4, PT, R46, R30, PT ;  /* 0x0000001e2e00720c */ /* 0x000fe20003f84070 */
[--C-:B------:R-:W-:Y:S01]  /*ebf0*/  @!P5 IMAD.IADD R28, R28, 0x1, -R46.reuse ;  /* 0x000000011c1cd824 */ /* 0x100fe200078e0a2e */
[----:B------:R-:W-:Y:S01]  /*ec00*/  IABS R27, R41 ;  /* 0x00000029001b7213 */ /* 0x000fe20000000000 */
[--C-:B------:R-:W-:Y:S01]  /*ec10*/  @!P6 IMAD.IADD R31, R31, 0x1, -R46.reuse ;  /* 0x000000011f1fe824 */ /* 0x100fe200078e0a2e */
[----:B------:R-:W-:Y:S01]  /*ec20*/  ISETP.GE.AND P5, PT, R42, RZ, PT ;  /* 0x000000ff2a00720c */ /* 0x000fe20003fa6270 */
[----:B------:R-:W-:Y:S01]  /*ec30*/  @!P3 IMAD.IADD R32, R32, 0x1, -R46 ;  /* 0x000000012020b824 */ /* 0x000fe200078e0a2e */
[----:B------:R1:W-:Y:S01]  /*ec40*/  STL [R1+0x7d8], R7 ;  /* 0x0007d80701007387 */ /* 0x0003e20000100800 */
[----:B0-----:R-:W-:Y:S01]  /*ec50*/  IMAD.MOV.U32 R4, RZ, RZ, R29 ;  /* 0x000000ffff047224 */ /* 0x001fe200078e001d */
[----:B------:R-:W-:Y:S01]  /*ec60*/  ISETP.GE.AND P3, PT, R39, RZ, PT ;  /* 0x000000ff2700720c */ /* 0x000fe20003f66270 */
[----:B------:R-:W-:Y:S01]  /*ec70*/  IMAD.HI.U32 R33, R49, R27, RZ ;  /* 0x0000001b31217227 */ /* 0x000fe200078e00ff */
[----:B------:R-:W-:-:S03]  /*ec80*/  ISETP.GT.U32.AND P6, PT, R46, R32, PT ;  /* 0x000000202e00720c */ /* 0x000fc60003fc4070 */
[----:B------:R-:W-:Y:S01]  /*ec90*/  @!P2 IMAD.MOV R4, RZ, RZ, -R4 ;  /* 0x000000ffff04a224 */ /* 0x000fe200078e0a04 */
[----:B------:R-:W-:Y:S01]  /*eca0*/  ISETP.GT.U32.AND P2, PT, R46, R31, PT ;  /* 0x0000001f2e00720c */ /* 0x000fe20003f44070 */
[--C-:B------:R-:W-:Y:S01]  /*ecb0*/  @!P0 IMAD.IADD R26, R26, 0x1, -R46.reuse ;  /* 0x000000011a1a8824 */ /* 0x100fe200078e0a2e */
[----:B------:R-:W-:Y:S01]  /*ecc0*/  ISETP.GE.AND P0, PT, R40, RZ, PT ;  /* 0x000000ff2800720c */ /* 0x000fe20003f06270 */
[----:B------:R-:W-:Y:S01]  /*ecd0*/  IMAD.MOV R33, RZ, RZ, -R33 ;  /* 0x000000ffff217224 */ /* 0x000fe200078e0a21 */
[----:B------:R0:W-:Y:S01]  /*ece0*/  STL [R1+0x7d4], R4 ;  /* 0x0007d40401007387 */ /* 0x0001e20000100800 */
[----:B------:R-:W-:Y:S02]  /*ecf0*/  @!P4 IMAD.IADD R30, R30, 0x1, -R46 ;  /* 0x000000011e1ec824 */ /* 0x000fe400078e0a2e */
[----:B-1----:R-:W-:Y:S02]  /*ed00*/  IMAD.MOV.U32 R7, RZ, RZ, R28 ;  /* 0x000000ffff077224 */ /* 0x002fe400078e001c */
[C---:B------:R-:W-:Y:S01]  /*ed10*/  IMAD R27, R46.reuse, R33, R27 ;  /* 0x000000212e1b7224 */ /* 0x040fe200078e021b */
[----:B------:R-:W-:Y:S01]  /*ed20*/  ISETP.GT.U32.AND P4, PT, R46, R30, PT ;  /* 0x0000001e2e00720c */ /* 0x000fe20003f84070 */
[----:B------:R-:W-:-:S02]  /*ed30*/  VIADD R39, R0, 0x124 ;  /* 0x0000012400277836 */ /* 0x000fc40000000000 */
[----:B------:R-:W-:Y:S01]  /*ed40*/  @!P1 IMAD.MOV R7, RZ, RZ, -R7 ;  /* 0x000000ffff079224 */ /* 0x000fe200078e0a07 */
[----:B------:R-:W-:Y:S01]  /*ed50*/  ISETP.GE.AND P1, PT, R38, RZ, PT ;  /* 0x000000ff2600720c */ /* 0x000fe20003f26270 */
[----:B0-----:R-:W-:Y:S01]  /*ed60*/  IMAD.MOV.U32 R4, RZ, RZ, R26 ;  /* 0x000000ffff047224 */ /* 0x001fe200078e001a */
[----:B------:R-:W-:Y:S01]  /*ed70*/  IABS R26, R39 ;  /* 0x00000027001a7213 */ /* 0x000fe20000000000 */
[----:B------:R-:W-:Y:S01]  /*ed80*/  @!P6 IMAD.IADD R32, R32, 0x1, -R46 ;  /* 0x000000012020e824 */ /* 0x000fe200078e0a2e */
[----:B------:R-:W-:Y:S01]  /*ed90*/  STL [R1+0x7d0], R7 ;  /* 0x0007d00701007387 */ /* 0x000fe20000100800 */
[----:B------:R-:W-:Y:S01]  /*eda0*/  @!P5 IMAD.MOV R4, RZ, RZ, -R4 ;  /* 0x000000ffff04d224 */ /* 0x000fe200078e0a04 */
[----:B------:R-:W-:Y:S01]  /*edb0*/  ISETP.GT.U32.AND P5, PT, R46, R27, PT ;  /* 0x0000001b2e00720c */ /* 0x000fe20003fa4070 */
[----:B------:R-:W-:Y:S01]  /*edc0*/  VIADD R40, R0, 0x125 ;  /* 0x0000012500287836 */ /* 0x000fe20000000000 */
[----:B------:R-:W-:Y:S01]  /*edd0*/  ISETP.GE.AND P6, PT, R41, RZ, PT ;  /* 0x000000ff2900720c */ /* 0x000fe20003fc6270 */
[--C-:B------:R-:W-:Y:S01]  /*ede0*/  @!P4 IMAD.IADD R30, R30, 0x1, -R46.reuse ;  /* 0x000000011e1ec824 */ /* 0x100fe200078e0a2e */
[----:B------:R0:W-:Y:S01]  /*edf0*/  STL [R1+0x7cc], R4 ;  /* 0x0007cc0401007387 */ /* 0x0001e20000100800 */
[----:B------:R-:W-:Y:S01]  /*ee00*/  VIADD R38, R0, 0x123 ;  /* 0x0000012300267836 */ /* 0x000fe20000000000 */
        /* <DEDUP_REMOVED lines=13> */
[C---:B------:R-:W-:Y:S01]  /*eee0*/  IMAD R26, R46.reuse, R32, R26 ;  /* 0x000000202e1a7224 */ /* 0x040fe200078e021a */
[----:B------:R-:W-:Y:S01]  /*eef0*/  ISETP.GE.AND P5, PT, R39, RZ, PT ;  /* 0x000000ff2700720c */ /* 0x000fe20003fa6270 */
[----:B------:R-:W-:Y:S01]  /*ef00*/  IMAD.MOV R28, RZ, RZ, -R28 ;  /* 0x000000ffff1c7224 */ /* 0x000fe200078e0a1c */
[----:B------:R-:W-:Y:S01]  /*ef10*/  ISETP.GT.U32.AND P0, PT, R46, R27, PT ;  /* 0x0000001b2e00720c */ /* 0x000fe20003f04070 */
[----:B------:R-:W-:-:S02]  /*ef20*/  IMAD.MOV.U32 R7, RZ, RZ, R31 ;  /* 0x000000ffff077224 */ /* 0x000fc400078e001f */
[----:B------:R-:W-:Y:S02]  /*ef30*/  IMAD R29, R46, R28, R29 ;  /* 0x0000001c2e1d7224 */ /* 0x000fe400078e021d */
[----:B------:R-:W-:-:S03]  /*ef40*/  IMAD.HI.U32 R28, R49, R36, RZ ;  /* 0x00000024311c7227 */ /* 0x000fc600078e00ff */
[----:B------:R-:W-:Y:S01]  /*ef50*/  ISETP.GT.U32.AND P4, PT, R46, R29, PT ;  /* 0x0000001d2e00720c */ /* 0x000fe20003f84070 */
        /* <DEDUP_REMOVED lines=16> */
[C---:B------:R-:W-:Y:S01]  /*f060*/  ISETP.GT.U32.AND P1, PT, R46.reuse, R26, PT ;  /* 0x0000001a2e00720c */ /* 0x040fe20003f24070 */
        /* <DEDUP_REMOVED lines=12> */
[----:B------:R-:W-:Y:S02]  /*f130*/  IMAD R33, R46, R30, R33 ;  /* 0x0000001e2e217224 */ /* 0x000fe400078e0221 */
        /* <DEDUP_REMOVED lines=56> */
[C---:B------:R-:W-:Y:S01]  /*f4c0*/  ISETP.GT.U32.AND P2, PT, R46.reuse, R34, PT ;  /* 0x000000222e00720c */ /* 0x040fe20003f44070 */
        /* <DEDUP_REMOVED lines=56> */
[C---:B------:R-:W-:Y:S01]  /*f850*/  VIADD R40, R0.reuse, 0x118 ;  /* 0x0000011800287836 */ /* 0x040fe20000000000 */
        /* <DEDUP_REMOVED lines=107> */
[----:B------:R-:W-:Y:S02]  /*ff10*/  IMAD.MOV R28, RZ, RZ, -R28 ;  /* 0x000000ffff1c7224 */ /* 0x000fe400078e0a1c */
[----:B------:R-:W-:Y:S02]  /*ff20*/  VIADD R38, R0, 0x10d ;  /* 0x0000010d00267836 */ /* 0x000fe40000000000 */
[----:B------:R-:W-:Y:S01]  /*ff30*/  @!P1 IMAD.IADD R27, R27, 0x1, -R46 ;  /* 0x000000011b1b9824 */ /* 0x000fe200078e0a2e */
[----:B------:R-:W-:Y:S01]  /*ff40*/  ISETP.GT.U32.AND P1, PT, R46, R34, PT ;  /* 0x000000222e00720c */ /* 0x000fe20003f24070 */
[----:B------:R-:W-:-:S02]  /*ff50*/  @!P4 IMAD.MOV R7, RZ, RZ, -R7 ;  /* 0x000000ffff07c224 */ /* 0x000fc400078e0a07 */
[----:B------:R-:W-:Y:S01]  /*ff60*/  @!P6 IMAD.IADD R26, R26, 0x1, -R46 ;  /* 0x000000011a1ae824 */ /* 0x000fe200078e0a2e */
[C---:B------:R-:W-:Y:S01]  /*ff70*/  ISETP.GT.U32.AND P6, PT, R46.reuse, R32, PT ;  /* 0x000000202e00720c */ /* 0x040fe20003fc4070 */
[----:B------:R-:W-:Y:S01]  /*ff80*/  @!P0 IMAD.MOV R4, RZ, RZ, -R4 ;  /* 0x000000ffff048224 */ /* 0x000fe200078e0a04 */
[----:B------:R-:W-:Y:S01]  /*ff90*/  STL [R1+0x754], R7 ;  /* 0x0007540701007387 */ /* 0x000fe20000100800 */
[----:B------:R-:W-:Y:S01]  /*ffa0*/  IMAD.HI.U32 R31, R49, R29, RZ ;  /* 0x0000001d311f7227 */ /* 0x000fe200078e00ff */
[C---:B------:R-:W-:Y:S02]  /*ffb0*/  ISETP.GT.U32.AND P4, PT, R46.reuse, R27, PT ;  /* 0x0000001b2e00720c */ /* 0x040fe40003f84070 */
[----:B------:R0:W-:Y:S01]  /*ffc0*/  STL [R1+0x748], R4 ;  /* 0x0007480401007387 */ /* 0x0001e20000100800 */
[C---:B------:R-:W-:Y:S01]  /*ffd0*/  IMAD R30, R46.reuse, R28, R30 ;  /* 0x0000001c2e1e7224 */ /* 0x040fe200078e021e */
[----:B------:R-:W-:Y:S01]  /*ffe0*/  IABS R28, R38 ;  /* 0x00000026001c7213 */ /* 0x000fe20000000000 */
[----:B------:R-:W-:Y:S01]  /*fff0*/  IMAD.MOV R31, RZ, RZ, -R31 ;  /* 0x000000ffff1f7224 */ /* 0x000fe200078e0a1f */
[----:B------:R-:W-:Y:S01]  /*10000*/  ISETP.GT.U32.AND P0, PT, R46, R26, PT ;  /* 0x0000001a2e00720c */ /* 0x000fe20003f04070 */
[----:B------:R-:W-:Y:S01]  /*10010*/  @!P1 IMAD.IADD R34, R34, 0x1, -R46 ;  /* 0x0000000122229824 */ /* 0x000fe200078e0a2e */
[----:B------:R-:W-:Y:S01]  /*10020*/  ISETP.GE.AND P1, PT, R43, RZ, PT ;  /* 0x000000ff2b00720c */ /* 0x000fe20003f26270 */
[----:B------:R-:W-:-:S04]  /*10030*/  IMAD.HI.U32 R35, R49, R28, RZ ;  /* 0x0000001c31237227 */ /* 0x000fc800078e00ff */
[----:B0-----:R-:W-:Y:S02]  /*10040*/  IMAD.MOV.U32 R4, RZ, RZ, R33 ;  /* 0x000000ffff047224 */ /* 0x001fe400078e0021 */
[C---:B------:R-:W-:Y:S02]  /*10050*/  IMAD R29, R46.reuse, R31, R29 ;  /* 0x0000001f2e1d7224 */ /* 0x040fe400078e021d */
[----:B------:R-:W-:Y:S01]  /*10060*/  @!P5 IMAD.MOV R4, RZ, RZ, -R4 ;  /* 0x000000ffff04d224 */ /* 0x000fe200078e0a04 */
[----:B------:R-:W-:Y:S01]  /*10070*/  ISETP.GT.U32.AND P5, PT, R46, R30, PT ;  /* 0x0000001e2e00720c */ /* 0x000fe20003fa4070 */
[----:B------:R-:W-:Y:S02]  /*10080*/  IMAD.MOV R35, RZ, RZ, -R35 ;  /* 0x000000ffff237224 */ /* 0x000fe400078e0a23 */
[----:B------:R-:W-:Y:S01]  /*10090*/  @!P6 IMAD.IADD R32, R32, 0x1, -R46 ;  /* 0x000000012020e824 */ /* 0x000fe200078e0a2e */
[----:B------:R-:W-:Y:S01]  /*100a0*/  ISETP.GT.U32.AND P6, PT, R46, R29, PT ;  /* 0x0000001d2e00720c */ /* 0x000fe20003fc4070 */
[----:B------:R-:W-:Y:S01]  /*100b0*/  VIADD R41, R0, 0x10c ;  /* 0x0000010c00297836 */ /* 0x000fe20000000000 */
[----:B------:R0:W-:Y:S01]  /*100c0*/  STL [R1+0x744], R4 ;  /* 0x0007440401007387 */ /* 0x0001e20000100800 */
[----:B------:R-:W-:-:S02]  /*100d0*/  IMAD R28, R46, R35, R28 ;  /* 0x000000232e1c7224 */ /* 0x000fc400078e021c */
[----:B------:R-:W-:Y:S01]  /*100e0*/  IMAD.MOV.U32 R7, RZ, RZ, R34 ;  /* 0x000000ffff077224 */ /* 0x000fe200078e0022 */
[----:B------:R-:W-:Y:S01]  /*100f0*/  IABS R31, R41 ;  /* 0x00000029001f7213 */ /* 0x000fe20000000000 */
[--C-:B------:R-:W-:Y:S01]  /*10100*/  @!P4 IMAD.IADD R27, R27, 0x1, -R46.reuse ;  /* 0x000000011b1bc824 */ /* 0x100fe200078e0a2e */
[----:B------:R-:W-:Y:S01]  /*10110*/  ISETP.GE.AND P4, PT, R42, RZ, PT ;  /* 0x000000ff2a00720c */ /* 0x000fe20003f86270 */
[----:B------:R-:W-:Y:S01]  /*10120*/  @!P3 IMAD.MOV R7, RZ, RZ, -R7 ;  /* 0x000000ffff07b224 */ /* 0x000fe200078e0a07 */
[----:B------:R-:W-:Y:S01]  /*10130*/  ISETP.GT.U32.AND P3, PT, R46, R28, PT ;  /* 0x0000001c2e00720c */ /* 0x000fe20003f64070 */
[----:B------:R-:W-:Y:S01]  /*10140*/  @!P5 IMAD.IADD R30, R30, 0x1, -R46 ;  /* 0x000000011e1ed824 */ /* 0x000fe200078e0a2e */
[----:B------:R-:W-:Y:S01]  /*10150*/  ISETP.GE.AND P5, PT, R39, RZ, PT ;  /* 0x000000ff2700720c */ /* 0x000fe20003fa6270 */
[----:B0-----:R-:W-:Y:S01]  /*10160*/  IMAD.MOV.U32 R4, RZ, RZ, R32 ;  /* 0x000000ffff047224 */ /* 0x001fe200078e0020 */
[----:B------:R0:W-:Y:S01]  /*10170*/  STL [R1+0x740], R7 ;  /* 0x0007400701007387 */ /* 0x0001e20000100800 */
[----:B------:R-:W-:-:S04]  /*10180*/  IMAD.HI.U32 R33, R49, R31, RZ ;  /* 0x0000001f31217227 */ /* 0x000fc800078e00ff */
[----:B------:R-:W-:Y:S01]  /*10190*/  @!P6 IMAD.IADD R29, R29, 0x1, -R46 ;  /* 0x000000011d1de824 */ /* 0x000fe200078e0a2e */
[----:B------:R-:W-:Y:S01]  /*101a0*/  ISETP.GT.U32.AND P6, PT, R46, R30, PT ;  /* 0x0000001e2e00720c */ /* 0x000fe20003fc4070 */
[----:B------:R-:W-:Y:S02]  /*101b0*/  @!P2 IMAD.MOV R4, RZ, RZ, -R4 ;  /* 0x000000ffff04a224 */ /* 0x000fe400078e0a04 */
[--C-:B------:R-:W-:Y:S01]  /*101c0*/  @!P0 IMAD.IADD R26, R26, 0x1, -R46.reuse ;  /* 0x000000011a1a8824 */ /* 0x100fe200078e0a2e */
[----:B------:R-:W-:Y:S01]  /*101d0*/  ISETP.GE.AND P0, PT, R40, RZ, PT ;  /* 0x000000ff2800720c */ /* 0x000fe20003f06270 */
[----:B------:R-:W-:Y:S01]  /*101e0*/  IMAD.MOV R33, RZ, RZ, -R33 ;  /* 0x000000ffff217224 */ /* 0x000fe200078e0a21 */
[----:B------:R1:W-:Y:S01]  /*101f0*/  STL [R1+0x724], R4 ;  /* 0x0007240401007387 */ /* 0x0003e20000100800 */
[----:B------:R-:W-:Y:S01]  /*10200*/  @!P3 IMAD.IADD R28, R28, 0x1, -R46 ;  /* 0x000000011c1cb824 */ /* 0x000fe200078e0a2e */
[C---:B------:R-:W-:Y:S01]  /*10210*/  ISETP.GT.U32.AND P2, PT, R46.reuse, R29, PT ;  /* 0x0000001d2e00720c */ /* 0x040fe20003f44070 */
[----:B------:R-:W-:-:S02]  /*10220*/  IMAD R31, R46, R33, R31 ;  /* 0x000000212e1f7224 */ /* 0x000fc400078e021f */
[----:B0-----:R-:W-:Y:S01]  /*10230*/  IMAD.MOV.U32 R7, RZ, RZ, R27 ;  /* 0x000000ffff077224 */ /* 0x001fe200078e001b */
[----:B------:R-:W-:Y:S01]  /*10240*/  ISETP.GT.U32.AND P3, PT, R46, R28, PT ;  /* 0x0000001c2e00720c */ /* 0x000fe20003f64070 */
[----:B------:R-:W-:Y:S02]  /*10250*/  VIADD R39, R0, 0x10a ;  /* 0x0000010a00277836 */ /* 0x000fe40000000000 */
[----:B------:R-:W-:Y:S01]  /*10260*/  @!P1 IMAD.MOV R7, RZ, RZ, -R7 ;  /* 0x000000ffff079224 */ /* 0x000fe200078e0a07 */
[----:B------:R-:W-:Y:S01]  /*10270*/  ISETP.GE.AND P1, PT, R38, RZ, PT ;  /* 0x000000ff2600720c */ /* 0x000fe20003f26270 */
[----:B-1----:R-:W-:Y:S01]  /*10280*/  IMAD.MOV.U32 R4, RZ, RZ, R26 ;  /* 0x000000ffff047224 */ /* 0x002fe200078e001a */
        /* <DEDUP_REMOVED lines=15> */
[----:B------:R-:W-:-:S04]  /*10380*/  IMAD.HI.U32 R27, R49, R32, RZ ;  /* 0x00000020311b7227 */ /* 0x000fc800078e00ff */
[----:B0-----:R-:W-:Y:S02]  /*10390*/  IMAD.MOV.U32 R4, RZ, RZ, R30 ;  /* 0x000000ffff047224 */ /* 0x001fe400078e001e */
[----:B------:R-:W-:-:S04]  /*103a0*/  IMAD.HI.U32 R30, R49, R33, RZ ;  /* 0x00000021311e7227 */ /* 0x000fc800078e00ff */
[----:B------:R-:W-:Y:S01]  /*103b0*/  @!P0 IMAD.MOV R4, RZ, RZ, -R4 ;  /* 0x000000ffff048224 */ /* 0x000fe200078e0a04 */
[----:B------:R-:W-:Y:S01]  /*103c0*/  ISETP.GE.AND P0, PT, R39, RZ, PT ;  /* 0x000000ff2700720c */ /* 0x000fe20003f06270 */
[----:B------:R-:W-:Y:S02]  /*103d0*/  @!P4 IMAD.IADD R31, R31, 0x1, -R46 ;  /* 0x000000011f1fc824 */ /* 0x000fe400078e0a2e */
[----:B------:R-:W-:Y:S01]  /*103e0*/  IMAD.MOV R30, RZ, RZ, -R30 ;  /* 0x000000ffff1e7224 */ /* 0x000fe200078e0a1e */
[----:B------:R0:W-:Y:S01]  /*103f0*/  STL [R1+0x710], R4 ;  /* 0x0007100401007387 */ /* 0x0001e20000100800 */
[----:B------:R-:W-:Y:S01]  /*10400*/  IMAD.MOV R27, RZ, RZ, -R27 ;  /* 0x000000ffff1b7224 */ /* 0x000fe200078e0a1b */
[C---:B------:R-:W-:Y:S01]  /*10410*/  ISETP.GT.U32.AND P4, PT, R46.reuse, R31, PT ;  /* 0x0000001f2e00720c */ /* 0x040fe20003f84070 */
[----:B------:R-:W-:Y:S02]  /*10420*/  IMAD R33, R46, R30, R33 ;  /* 0x0000001e2e217224 */ /* 0x000fe400078e0221 */
        /* <DEDUP_REMOVED lines=15> */
[----:B------:R-:W-:Y:S01]  /*10520*/  IMAD R26, R46, R27, R26 ;  /* 0x0000001b2e1a7224 */ /* 0x000fe200078e021a */
[----:B------:R-:W-:Y:S01]  /*10530*/  IABS R27, R40 ;  /* 0x00000028001b7213 */ /* 0x000fe20000000000 */
[----:B------:R-:W-:Y:S01]  /*10540*/  @!P3 IMAD.IADD R32, R32, 0x1, -R46 ;  /* 0x000000012020b824 */ /* 0x000fe200078e0a2e */
[----:B------:R-:W-:Y:S01]  /*10550*/  IABS R28, R39 ;  /* 0x00000027001c7213 */ /* 0x000fe20000000000 */
[----:B------:R-:W-:-:S02]  /*10560*/  VIADD R41, R0, 0x106 ;  /* 0x0000010600297836 */ /* 0x000fc40000000000 */
[----:B------:R-:W-:Y:S01]  /*10570*/  @!P1 IMAD.IADD R33, R33, 0x1, -R46 ;  /* 0x0000000121219824 */ /* 0x000fe200078e0a2e */
[C---:B------:R-:W-:Y:S01]  /*10580*/  ISETP.GT.U32.AND P3, PT, R46.reuse, R32, PT ;  /* 0x000000202e00720c */ /* 0x040fe20003f64070 */
[C---:B------:R-:W-:Y:S01]  /*10590*/  IMAD.HI.U32 R36, R49.reuse, R27, RZ ;  /* 0x0000001b31247227 */ /* 0x040fe200078e00ff */
[----:B------:R-:W-:Y:S02]  /*105a0*/  IABS R29, R41 ;  /* 0x00000029001d7213 */ /* 0x000fe40000000000 */
[----:B------:R-:W-:Y:S01]  /*105b0*/  ISETP.GT.U32.AND P1, PT, R46, R33, PT ;  /* 0x000000212e00720c */ /* 0x000fe20003f24070 */
[----:B0-----:R-:W-:Y:S02]  /*105c0*/  IMAD.MOV.U32 R4, RZ, RZ, R31 ;  /* 0x000000ffff047224 */ /* 0x001fe400078e001f */
[----:B------:R-:W-:-:S04]  /*105d0*/  IMAD.HI.U32 R35, R49, R28, RZ ;  /* 0x0000001c31237227 */ /* 0x000fc800078e00ff */
[----:B------:R-:W-:Y:S01]  /*105e0*/  @!P6 IMAD.MOV R4, RZ, RZ, -R4 ;  /* 0x000000ffff04e224 */ /* 0x000fe200078e0a04 */
[C---:B------:R-:W-:Y:S01]  /*105f0*/  ISETP.GT.U32.AND P6, PT, R46.reuse, R26, PT ;  /* 0x0000001a2e00720c */ /* 0x040fe20003fc4070 */
[----:B------:R-:W-:Y:S02]  /*10600*/  IMAD.MOV R36, RZ, RZ, -R36 ;  /* 0x000000ffff247224 */ /* 0x000fe400078e0a24 */
[----:B------:R-:W-:Y:S01]  /*10610*/  IMAD.MOV R35, RZ, RZ, -R35 ;  /* 0x000000ffff237224 */ /* 0x000fe200078e0a23 */
[----:B------:R0:W-:Y:S01]  /*10620*/  STL [R1+0x6d8], R4 ;  /* 0x0006d80401007387 */ /* 0x0001e20000100800 */
[C---:B------:R-:W-:Y:S02]  /*10630*/  IMAD R27, R46.reuse, R36, R27 ;  /* 0x000000242e1b7224 */ /* 0x040fe400078e021b */
[C---:B------:R-:W-:Y:S02]  /*10640*/  IMAD R28, R46.reuse, R35, R28 ;  /* 0x000000232e1c7224 */ /* 0x040fe400078e021c */
[----:B------:R-:W-:Y:S01]  /*10650*/  @!P1 IMAD.IADD R33, R33, 0x1, -R46 ;  /* 0x0000000121219824 */ /* 0x000fe200078e0a2e */
[----:B------:R-:W-:Y:S01]  /*10660*/  ISETP.GT.U32.AND P1, PT, R46, R27, PT ;  /* 0x0000001b2e00720c */ /* 0x000fe20003f24070 */
[----:B------:R-:W-:-:S02]  /*10670*/  VIADD R38, R0, 0x105 ;  /* 0x0000010500267836 */ /* 0x000fc40000000000 */
[----:B------:R-:W-:Y:S01]  /*10680*/  @!P6 IMAD.IADD R26, R26, 0x1, -R46 ;  /* 0x000000011a1ae824 */ /* 0x000fe200078e0a2e */
[----:B------:R-:W-:Y:S01]  /*10690*/  ISETP.GT.U32.AND P6, PT, R46, R28, PT ;  /* 0x0000001c2e00720c */ /* 0x000fe20003fc4070 */
[----:B------:R-:W-:Y:S01]  /*106a0*/  IMAD.HI.U32 R34, R49, R29, RZ ;  /* 0x0000001d31227227 */ /* 0x000fe200078e00ff */
[----:B------:R-:W-:-:S03]  /*106b0*/  IABS R30, R38 ;  /* 0x00000026001e7213 */ /* 0x000fc60000000000 */
[----:B------:R-:W-:Y:S01]  /*106c0*/  @!P3 IMAD.IADD R32, R32, 0x1, -R46 ;  /* 0x000000012020b824 */ /* 0x000fe200078e0a2e */
[----:B------:R-:W-:Y:S01]  /*106d0*/  ISETP.GE.AND P3, PT, R39, RZ, PT ;  /* 0x000000ff2700720c */ /* 0x000fe20003f66270 */
[----:B------:R-:W-:Y:S02]  /*106e0*/  IMAD.MOV R34, RZ, RZ, -R34 ;  /* 0x000000ffff227224 */ /* 0x000fe400078e0a22 */
[----:B------:R-:W-:Y:S02]  /*106f0*/  VIADD R44, R0, 0x103 ;  /* 0x00000103002c7836 */ /* 0x000fe40000000000 */
[----:B------:R-:W-:-:S04]  /*10700*/  IMAD.HI.U32 R31, R49, R30, RZ ;  /* 0x0000001e311f7227 */ /* 0x000fc800078e00ff */
[C---:B------:R-:W-:Y:S01]  /*10710*/  IMAD R29, R46.reuse, R34, R29 ;  /* 0x000000222e1d7224 */ /* 0x040fe200078e021d */
[----:B------:R-:W-:Y:S01]  /*10720*/  IABS R34, R44 ;  /* 0x0000002c00227213 */ /* 0x000fe20000000000 */
[----:B------:R-:W-:Y:S01]  /*10730*/  @!P1 IMAD.IADD R27, R27, 0x1, -R46 ;  /* 0x000000011b1b9824 */ /* 0x000fe200078e0a2e */
[----:B------:R-:W-:Y:S01]  /*10740*/  ISETP.GT.U32.AND P1, PT, R46, R26, PT ;  /* 0x0000001a2e00720c */ /* 0x000fe20003f24070 */
[----:B0-----:R-:W-:Y:S02]  /*10750*/  IMAD.MOV.U32 R4, RZ, RZ, R32 ;  /* 0x000000ffff047224 */ /* 0x001fe400078e0020 */
[----:B------:R-:W-:Y:S02]  /*10760*/  @!P6 IMAD.IADD R28, R28, 0x1, -R46 ;  /* 0x000000011c1ce824 */ /* 0x000fe400078e0a2e */
[----:B------:R-:W-:Y:S02]  /*10770*/  IMAD.MOV R31, RZ, RZ, -R31 ;  /* 0x000000ffff1f7224 */ /* 0x000fe400078e0a1f */
[----:B------:R-:W-:Y:S01]  /*10780*/  VIADD R45, R0, 0x104 ;  /* 0x00000104002d7836 */ /* 0x000fe20000000000 */
[C---:B------:R-:W-:Y:S01]  /*10790*/  ISETP.GT.U32.AND P6, PT, R46.reuse, R28, PT ;  /* 0x0000001c2e00720c */ /* 0x040fe20003fc4070 */
[----:B------:R-:W-:Y:S01]  /*107a0*/  @!P2 IMAD.MOV R4, RZ, RZ, -R4 ;  /* 0x000000ffff04a224 */ /* 0x000fe200078e0a04 */
[C---:B------:R-:W-:Y:S01]  /*107b0*/  ISETP.GT.U32.AND P2, PT, R46.reuse, R27, PT ;  /* 0x0000001b2e00720c */ /* 0x040fe20003f44070 */
[----:B------:R-:W-:Y:S01]  /*107c0*/  IMAD R30, R46, R31, R30 ;  /* 0x0000001f2e1e7224 */ /* 0x000fe200078e021e */
[----:B------:R-:W-:Y:S01]  /*107d0*/  IABS R31, R45 ;  /* 0x0000002d001f7213 */ /* 0x000fe20000000000 */
[----:B------:R-:W-:Y:S01]  /*107e0*/  IMAD.HI.U32 R36, R49, R34, RZ ;  /* 0x0000002231247227 */ /* 0x000fe200078e00ff */
[----:B------:R0:W-:Y:S03]  /*107f0*/  STL [R1+0x6d4], R4 ;  /* 0x0006d40401007387 */ /* 0x0001e60000100800 */
[----:B------:R-:W-:-:S02]  /*10800*/  IMAD.MOV R36, RZ, RZ, -R36 ;  /* 0x000000ffff247224 */ /* 0x000fc400078e0a24 */
[----:B------:R-:W-:-:S04]  /*10810*/  IMAD.HI.U32 R32, R49, R31, RZ ;  /* 0x0000001f31207227 */ /* 0x000fc800078e00ff */
[----:B------:R-:W-:Y:S01]  /*10820*/  @!P1 IMAD.IADD R26, R26, 0x1, -R46 ;  /* 0x000000011a1a9824 */ /* 0x000fe200078e0a2e */
[C---:B------:R-:W-:Y:S01]  /*10830*/  ISETP.GT.U32.AND P1, PT, R46.reuse, R30, PT ;  /* 0x0000001e2e00720c */ /* 0x040fe20003f24070 */
[----:B0-----:R-:W-:Y:S02]  /*10840*/  IMAD.MOV.U32 R4, RZ, RZ, R33 ;  /* 0x000000ffff047224 */ /* 0x001fe400078e0021 */
[C---:B------:R-:W-:Y:S02]  /*10850*/  IMAD R34, R46.reuse, R36, R34 ;  /* 0x000000242e227224 */ /* 0x040fe400078e0222 */
[----:B------:R-:W-:Y:S01]  /*10860*/  @!P0 IMAD.MOV R4, RZ, RZ, -R4 ;  /* 0x000000ffff048224 */ /* 0x000fe200078e0a04 */
[----:B------:R-:W-:Y:S01]  /*10870*/  ISETP.GT.U32.AND P0, PT, R46, R29, PT ;  /* 0x0000001d2e00720c */ /* 0x000fe20003f04070 */
[----:B------:R-:W-:Y:S02]  /*10880*/  IMAD.MOV R32, RZ, RZ, -R32 ;  /* 0x000000ffff207224 */ /* 0x000fe400078e0a20 */
[----:B------:R-:W-:Y:S01]  /*10890*/  @!P6 IMAD.IADD R28, R28, 0x1, -R46 ;  /* 0x000000011c1ce824 */ /* 0x000fe200078e0a2e */
[C---:B------:R-:W-:Y:S01]  /*108a0*/  ISETP.GT.U32.AND P6, PT, R46.reuse, R34, PT ;  /* 0x000000222e00720c */ /* 0x040fe20003fc4070 */
[----:B------:R-:W-:Y:S01]  /*108b0*/  IMAD R31, R46, R32, R31 ;  /* 0x000000202e1f7224 */ /* 0x000fe200078e021f */
[----:B------:R0:W-:Y:S01]  /*108c0*/  STL [R1+0x6c0], R4 ;  /* 0x0006c00401007387 */ /* 0x0001e20000100800 */
[----:B------:R-:W-:-:S02]  /*108d0*/  VIADD R40, R0, 0x101 ;  /* 0x0000010100287836 */ /* 0x000fc40000000000 */
[--C-:B------:R-:W-:Y:S01]  /*108e0*/  @!P2 IMAD.IADD R27, R27, 0x1, -R46.reuse ;  /* 0x000000011b1ba824 */ /* 0x100fe200078e0a2e */
[----:B------:R-:W-:Y:S01]  /*108f0*/  ISETP.GT.U32.AND P2, PT, R46, R31, PT ;  /* 0x0000001f2e00720c */ /* 0x000fe20003f44070 */
[--C-:B------:R-:W-:Y:S01]  /*10900*/  @!P1 IMAD.IADD R30, R30, 0x1, -R46.reuse ;  /* 0x000000011e1e9824 */ /* 0x100fe200078e0a2e */
[----:B------:R-:W-:Y:S01]  /*10910*/  IABS R39, R40 ;  /* 0x0000002800277213 */ /* 0x000fe20000000000 */
[--C-:B------:R-:W-:Y:S01]  /*10920*/  @!P0 IMAD.IADD R29, R29, 0x1, -R46.reuse ;  /* 0x000000011d1d8824 */ /* 0x100fe200078e0a2e */
[----:B------:R-:W-:Y:S01]  /*10930*/  ISETP.GE.AND P0, PT, R41, RZ, PT ;  /* 0x000000ff2900720c */ /* 0x000fe20003f06270 */
[----:B------:R-:W-:Y:S01]  /*10940*/  VIADD R42, R0, 0x102 ;  /* 0x00000102002a7836 */ /* 0x000fe20000000000 */
[----:B------:R-:W-:Y:S01]  /*10950*/  ISETP.GE.AND P1, PT, R38, RZ, PT ;  /* 0x000000ff2600720c */ /* 0x000fe20003f26270 */
[----:B------:R-:W-:Y:S02]  /*10960*/  VIADD R41, R0, 0x100 ;  /* 0x0000010000297836 */ /* 0x000fe40000000000 */
[----:B------:R-:W-:Y:S01]  /*10970*/  @!P6 IMAD.IADD R34, R34, 0x1, -R46 ;  /* 0x000000012222e824 */ /* 0x000fe200078e0a2e */
[----:B------:R-:W-:Y:S01]  /*10980*/  ISETP.GT.U32.AND P6, PT, R46, R30, PT ;  /* 0x0000001e2e00720c */ /* 0x000fe20003fc4070 */
[----:B------:R-:W-:Y:S01]  /*10990*/  IMAD.HI.U32 R33, R49, R39, RZ ;  /* 0x0000002731217227 */ /* 0x000fe200078e00ff */
[----:B------:R-:W-:-:S02]  /*109a0*/  IABS R35, R42 ;  /* 0x0000002a00237213 */ /* 0x000fc40000000000 */
[----:B------:R-:W-:Y:S01]  /*109b0*/  IABS R38, R41 ;  /* 0x0000002900267213 */ /* 0x000fe20000000000 */
[----:B------:R-:W-:Y:S02]  /*109c0*/  IMAD.MOV R33, RZ, RZ, -R33 ;  /* 0x000000ffff217224 */ /* 0x000fe400078e0a21 */
[----:B------:R-:W-:Y:S01]  /*109d0*/  @!P2 IMAD.IADD R31, R31, 0x1, -R46 ;  /* 0x000000011f1fa824 */ /* 0x000fe200078e0a2e */
[----:B------:R-:W-:Y:S01]  /*109e0*/  ISETP.GT.U32.AND P2, PT, R46, R29, PT ;  /* 0x0000001d2e00720c */ /* 0x000fe20003f44070 */
[----:B------:R-:W-:-:S04]  /*109f0*/  IMAD.HI.U32 R32, R49, R35, RZ ;  /* 0x0000002331207227 */ /* 0x000fc800078e00ff */
[----:B------:R-:W-:-:S04]  /*10a00*/  IMAD.HI.U32 R36, R49, R38, RZ ;  /* 0x0000002631247227 */ /* 0x000fc800078e00ff */
[C---:B------:R-:W-:Y:S02]  /*10a10*/  IMAD R39, R46.reuse, R33, R39 ;  /* 0x000000212e277224 */ /* 0x040fe400078e0227 */
[----:B------:R-:W-:Y:S01]  /*10a20*/  @!P5 IMAD.MOV R26, RZ, RZ, -R26 ;  /* 0x000000ffff1ad224 */ /* 0x000fe200078e0a1a */
[----:B------:R-:W-:Y:S01]  /*10a30*/  ISETP.GT.U32.AND P5, PT, R46, R31, PT ;  /* 0x0000001f2e00720c */ /* 0x000fe20003fa4070 */
[----:B------:R-:W-:Y:S02]  /*10a40*/  IMAD.MOV R32, RZ, RZ, -R32 ;  /* 0x000000ffff207224 */ /* 0x000fe400078e0a20 */
[----:B------:R-:W-:Y:S01]  /*10a50*/  IMAD.MOV R36, RZ, RZ, -R36 ;  /* 0x000000ffff247224 */ /* 0x000fe200078e0a24 */
[----:B------:R-:W-:Y:S01]  /*10a60*/  STL [R1+0x281c], R26 ;  /* 0x00281c1a01007387 */ /* 0x000fe20000100800 */
[----:B------:R-:W-:Y:S01]  /*10a70*/  @!P6 IMAD.IADD R30, R30, 0x1, -R46 ;  /* 0x000000011e1ee824 */ /* 0x000fe200078e0a2e */
[----:B------:R-:W-:Y:S01]  /*10a80*/  ISETP.GT.U32.AND P6, PT, R46, R39, PT ;  /* 0x000000272e00720c */ /* 0x000fe20003fc4070 */
[----:B------:R-:W-:-:S02]  /*10a90*/  VIADD R43, R0, 0xff ;  /* 0x000000ff002b7836 */ /* 0x000fc40000000000 */
[C---:B------:R-:W-:Y:S02]  /*10aa0*/  IMAD R35, R46.reuse, R32, R35 ;  /* 0x000000202e237224 */ /* 0x040fe400078e0223 */
[C---:B------:R-:W-:Y:S01]  /*10ab0*/  IMAD R38, R46.reuse, R36, R38 ;  /* 0x000000242e267224 */ /* 0x040fe200078e0226 */
[----:B------:R-:W-:Y:S01]  /*10ac0*/  IABS R32, R43 ;  /* 0x0000002b00207213 */ /* 0x000fe20000000000 */
[----:B------:R-:W-:Y:S01]  /*10ad0*/  @!P4 IMAD.MOV R27, RZ, RZ, -R27 ;  /* 0x000000ffff1bc224 */ /* 0x000fe200078e0a1b */
[C---:B------:R-:W-:Y:S01]  /*10ae0*/  ISETP.GT.U32.AND P4, PT, R46.reuse, R34, PT ;  /* 0x000000222e00720c */ /* 0x040fe20003f84070 */
[----:B------:R-:W-:Y:S01]  /*10af0*/  @!P3 IMAD.MOV R28, RZ, RZ, -R28 ;  /* 0x000000ffff1cb224 */ /* 0x000fe200078e0a1c */
[C---:B------:R-:W-:Y:S01]  /*10b00*/  ISETP.GT.U32.AND P3, PT, R46.reuse, R35, PT ;  /* 0x000000232e00720c */ /* 0x040fe20003f64070 */
[----:B------:R-:W-:Y:S01]  /*10b10*/  @!P1 IMAD.MOV R30, RZ, RZ, -R30 ;  /* 0x000000ffff1e9224 */ /* 0x000fe200078e0a1e */
[----:B------:R-:W-:Y:S01]  /*10b20*/  ISETP.GT.U32.AND P1, PT, R46, R38, PT ;  /* 0x000000262e00720c */ /* 0x000fe20003f24070 */
[--C-:B------:R-:W-:Y:S01]  /*10b30*/  @!P5 IMAD.IADD R31, R31, 0x1, -R46.reuse ;  /* 0x000000011f1fd824 */ /* 0x100fe200078e0a2e */
[----:B------:R-:W-:Y:S01]  /*10b40*/  ISETP.GE.AND P5, PT, R44, RZ, PT ;  /* 0x000000ff2c00720c */ /* 0x000fe20003fa6270 */
[----:B------:R-:W-:Y:S01]  /*10b50*/  IMAD.HI.U32 R33, R49, R32, RZ ;  /* 0x0000002031217227 */ /* 0x000fe200078e00ff */
[----:B------:R-:W-:Y:S03]  /*10b60*/  STL [R1+0x2820], R27 ;  /* 0x0028201b01007387 */ /* 0x000fe60000100800 */
[----:B------:R-:W-:Y:S01]  /*10b70*/  @!P6 IMAD.IADD R39, R39, 0x1, -R46 ;  /* 0x000000012727e824 */ /* 0x000fe200078e0a2e */
[----:B------:R-:W-:Y:S01]  /*10b80*/  STL [R1+0x2824], R28 ;  /* 0x0028241c01007387 */ /* 0x000fe20000100800 */
[----:B------:R-:W-:-:S02]  /*10b90*/  IMAD.MOV R33, RZ, RZ, -R33 ;  /* 0x000000ffff217224 */ /* 0x000fc400078e0a21 */
[--C-:B------:R-:W-:Y:S01]  /*10ba0*/  @!P2 IMAD.IADD R29, R29, 0x1, -R46.reuse ;  /* 0x000000011d1da824 */ /* 0x100fe200078e0a2e */
[----:B------:R-:W-:Y:S01]  /*10bb0*/  ISETP.GE.AND P2, PT, R45, RZ, PT ;  /* 0x000000ff2d00720c */ /* 0x000fe20003f46270 */
[--C-:B------:R-:W-:Y:S01]  /*10bc0*/  @!P4 IMAD.IADD R34, R34, 0x1, -R46.reuse ;  /* 0x000000012222c824 */ /* 0x100fe200078e0a2e */
[----:B------:R-:W-:Y:S01]  /*10bd0*/  ISETP.GT.U32.AND P6, PT, R46, R39, PT ;  /* 0x000000272e00720c */ /* 0x000fe20003fc4070 */
[----:B------:R-:W-:Y:S01]  /*10be0*/  @!P3 IMAD.IADD R35, R35, 0x1, -R46 ;  /* 0x000000012323b824 */ /* 0x000fe200078e0a2e */
[----:B------:R-:W-:Y:S01]  /*10bf0*/  ISETP.GE.AND P4, PT, R42, RZ, PT ;  /* 0x000000ff2a00720c */ /* 0x000fe20003f86270 */
[----:B------:R-:W-:Y:S01]  /*10c00*/  IMAD R32, R46, R33, R32 ;  /* 0x000000212e207224 */ /* 0x000fe200078e0220 */
[----:B------:R-:W-:Y:S01]  /*10c10*/  ISETP.GE.AND P3, PT, R40, RZ, PT ;  /* 0x000000ff2800720c */ /* 0x000fe20003f66270 */
[----:B------:R-:W-:Y:S02]  /*10c20*/  @!P1 IMAD.IADD R38, R38, 0x1, -R46 ;  /* 0x0000000126269824 */ /* 0x000fe400078e0a2e */
[----:B------:R-:W-:Y:S01]  /*10c30*/  @!P0 IMAD.MOV R29, RZ, RZ, -R29 ;  /* 0x000000ffff1d8224 */ /* 0x000fe200078e0a1d */
[----:B------:R-:W-:Y:S01]  /*10c40*/  ISETP.GT.U32.AND P0, PT, R46, R35, PT ;  /* 0x000000232e00720c */ /* 0x000fe20003f04070 */
[----:B------:R-:W-:Y:S01]  /*10c50*/  VIADD R42, R0, 0xfd ;  /* 0x000000fd002a7836 */ /* 0x000fe20000000000 */
[C---:B------:R-:W-:Y:S01]  /*10c60*/  ISETP.GT.U32.AND P1, PT, R46.reuse, R38, PT ;  /* 0x000000262e00720c */ /* 0x040fe20003f24070 */
[----:B------:R-:W-:Y:S01]  /*10c70*/  @!P5 IMAD.MOV R34, RZ, RZ, -R34 ;  /* 0x000000ffff22d224 */ /* 0x000fe200078e0a22 */
[----:B------:R-:W-:Y:S01]  /*10c80*/  ISETP.GT.U32.AND P5, PT, R46, R32, PT ;  /* 0x000000202e00720c */ /* 0x000fe20003fa4070 */
[C---:B------:R-:W-:Y:S01]  /*10c90*/  VIADD R40, R0.reuse, 0xfe ;  /* 0x000000fe00287836 */ /* 0x040fe20000000000 */
[----:B------:R-:W-:Y:S01]  /*10ca0*/  IABS R33, R42 ;  /* 0x0000002a00217213 */ /* 0x000fe20000000000 */
[----:B------:R-:W-:Y:S01]  /*10cb0*/  @!P2 IMAD.MOV R31, RZ, RZ, -R31 ;  /* 0x000000ffff1fa224 */ /* 0x000fe200078e0a1f */
[----:B------:R-:W-:Y:S01]  /*10cc0*/  ISETP.GE.AND P2, PT, R41, RZ, PT ;  /* 0x000000ff2900720c */ /* 0x000fe20003f46270 */
[--C-:B------:R-:W-:Y:S01]  /*10cd0*/  @!P6 IMAD.IADD R39, R39, 0x1, -R46.reuse ;  /* 0x000000012727e824 */ /* 0x100fe200078e0a2e */
[----:B------:R-:W-:Y:S01]  /*10ce0*/  IABS R37, R40 ;  /* 0x0000002800257213 */ /* 0x000fe20000000000 */
[----:B------:R-:W-:Y:S01]  /*10cf0*/  VIADD R41, R0, 0xfc ;  /* 0x000000fc00297836 */ /* 0x000fe20000000000 */
[----:B------:R-:W-:Y:S01]  /*10d00*/  ISETP.GE.AND P6, PT, R40, RZ, PT ;  /* 0x000000ff2800720c */ /* 0x000fe20003fc6270 */
[----:B------:R-:W-:Y:S01]  /*10d10*/  IMAD.HI.U32 R40, R49, R33, RZ ;  /* 0x0000002131287227 */ /* 0x000fe200078e00ff */
[----:B------:R-:W-:Y:S02]  /*10d20*/  STL [R1+0x2828], R29 ;  /* 0x0028281d01007387 */ /* 0x000fe40000100800 */
[----:B------:R-:W-:Y:S01]  /*10d30*/  IABS R44, R41 ;  /* 0x00000029002c7213 */ /* 0x000fe20000000000 */
[--C-:B------:R-:W-:Y:S01]  /*10d40*/  @!P0 IMAD.IADD R35, R35, 0x1, -R46.reuse ;  /* 0x0000000123238824 */ /* 0x100fe200078e0a2e */
[----:B------:R-:W-:Y:S01]  /*10d50*/  ISETP.GE.AND P0, PT, R43, RZ, PT ;  /* 0x000000ff2b00720c */ /* 0x000fe20003f06270 */
[----:B------:R-:W-:Y:S01]  /*10d60*/  @!P5 IMAD.IADD R32, R32, 0x1, -R46 ;  /* 0x000000012020d824 */ /* 0x000fe200078e0a2e */
[----:B------:R-:W-:Y:S01]  /*10d70*/  STL [R1+0x282c], R30 ;  /* 0x00282c1e01007387 */ /* 0x000fe20000100800 */
[----:B------:R-:W-:Y:S01]  /*10d80*/  IMAD.MOV R40, RZ, RZ, -R40 ;  /* 0x000000ffff287224 */ /* 0x000fe200078e0a28 */
[----:B------:R-:W-:Y:S01]  /*10d90*/  ISETP.GE.AND P5, PT, R42, RZ, PT ;  /* 0x000000ff2a00720c */ /* 0x000fe20003fa6270 */
[----:B------:R-:W-:Y:S01]  /*10da0*/  @!P1 IMAD.IADD R38, R38, 0x1, -R46 ;  /* 0x0000000126269824 */ /* 0x000fe200078e0a2e */
[----:B------:R-:W-:Y:S01]  /*10db0*/  STL [R1+0x2830], R31 ;  /* 0x0028301f01007387 */ /* 0x000fe20000100800 */
[----:B------:R-:W-:Y:S01]  /*10dc0*/  @!P4 IMAD.MOV R35, RZ, RZ, -R35 ;  /* 0x000000ffff23c224 */ /* 0x000fe200078e0a23 */
[C---:B------:R-:W-:Y:S01]  /*10dd0*/  ISETP.GT.U32.AND P4, PT, R46.reuse, R32, PT ;  /* 0x000000202e00720c */ /* 0x040fe20003f84070 */
[----:B------:R-:W-:-:S02]  /*10de0*/  IMAD R33, R46, R40, R33 ;  /* 0x000000282e217224 */ /* 0x000fc400078e0221 */
[----:B0-----:R-:W-:Y:S02]  /*10df0*/  IMAD.MOV.U32 R4, RZ, RZ, R38 ;  /* 0x000000ffff047224 */ /* 0x001fe400078e0026 */
[----:B------:R-:W-:-:S04]  /*10e00*/  IMAD.HI.U32 R36, R49, R37, RZ ;  /* 0x0000002531247227 */ /* 0x000fc800078e00ff */
[----:B------:R-:W-:Y:S01]  /*10e10*/  @!P2 IMAD.MOV R4, RZ, RZ, -R4 ;  /* 0x000000ffff04a224 */ /* 0x000fe200078e0a04 */
[C---:B------:R-:W-:Y:S01]  /*10e20*/  ISETP.GT.U32.AND P2, PT, R46.reuse, R33, PT ;  /* 0x000000212e00720c */ /* 0x040fe20003f44070 */
[----:B------:R-:W-:Y:S02]  /*10e30*/  IMAD.MOV R36, RZ, RZ, -R36 ;  /* 0x000000ffff247224 */ /* 0x000fe400078e0a24 */
[----:B------:R-:W-:Y:S02]  /*10e40*/  IMAD.MOV.U32 R7, RZ, RZ, R39 ;  /* 0x000000ffff077224 */ /* 0x000fe400078e0027 */
[----:B------:R-:W-:Y:S02]  /*10e50*/  IMAD R37, R46, R36, R37 ;  /* 0x000000242e257224 */ /* 0x000fe400078e0225 */
[----:B------:R-:W-:-:S03]  /*10e60*/  IMAD.HI.U32 R36, R49, R44, RZ ;  /* 0x0000002c31247227 */ /* 0x000fc600078e00ff */
[----:B------:R-:W-:Y:S01]  /*10e70*/  ISETP.GT.U32.AND P1, PT, R46, R37, PT ;  /* 0x000000252e00720c */ /* 0x000fe20003f24070 */
[----:B------:R-:W-:Y:S01]  /*10e80*/  @!P3 IMAD.MOV R7, RZ, RZ, -R7 ;  /* 0x000000ffff07b224 */ /* 0x000fe200078e0a07 */
[----:B------:R-:W-:Y:S01]  /*10e90*/  ISETP.GE.AND P3, PT, R41, RZ, PT ;  /* 0x000000ff2900720c */ /* 0x000fe20003f66270 */
[----:B------:R-:W-:Y:S02]  /*10ea0*/  VIADD R41, R0, 0xfb ;  /* 0x000000fb00297836 */ /* 0x000fe40000000000 */
        /* <DEDUP_REMOVED lines=11> */
[C---:B------:R-:W-:Y:S01]  /*10f60*/  IMAD.HI.U32 R40, R49.reuse, R43, RZ ;  /* 0x0000002b31287227 */ /* 0x040fe200078e00ff */
[----:B------:R-:W-:Y:S02]  /*10f70*/  ISETP.GT.U32.AND P2, PT, R46, R33, PT ;  /* 0x000000212e00720c */ /* 0x000fe40003f44070 */
[----:B------:R-:W-:Y:S01]  /*10f80*/  IABS R38, R47 ;  /* 0x0000002f00267213 */ /* 0x000fe20000000000 */
        /* <DEDUP_REMOVED lines=8> */
[----:B------:R-:W-:Y:S02]  /*11010*/  IMAD R41, R46, R39, R41 ;  /* 0x000000272e297224 */ /* 0x000fe400078e0229 */
[----:B------:R-:W-:-:S02]  /*11020*/  @!P1 IMAD.IADD R37, R37, 0x1, -R46 ;  /* 0x0000000125259824 */ /* 0x000fc400078e0a2e */
[--C-:B------:R-:W-:Y:S01]  /*11030*/  @!P2 IMAD.IADD R33, R33, 0x1, -R46.reuse ;  /* 0x000000012121a824 */ /* 0x100fe200078e0a2e */
[----:B------:R-:W-:Y:S01]  /*11040*/  ISETP.GT.U32.AND P2, PT, R46, R43, PT ;  /* 0x0000002b2e00720c */ /* 0x000fe20003f44070 */
[----:B------:R-:W-:Y:S01]  /*11050*/  @!P0 IMAD.IADD R44, R44, 0x1, -R46 ;  /* 0x000000012c2c8824 */ /* 0x000fe200078e0a2e */
[----:B------:R-:W-:Y:S01]  /*11060*/  ISETP.GT.U32.AND P0, PT, R46, R41, PT ;  /* 0x000000292e00720c */ /* 0x000fe20003f04070 */
[----:B------:R-:W-:Y:S01]  /*11070*/  VIADD R51, R0, 0xf9 ;  /* 0x000000f900337836 */ /* 0x000fe20000000000 */
[----:B------:R-:W-:Y:S01]  /*11080*/  ISETP.GT.U32.AND P1, PT, R46, R37, PT ;  /* 0x000000252e00720c */ /* 0x000fe20003f24070 */
[----:B------:R-:W-:-:S03]  /*11090*/  IMAD.HI.U32 R32, R49, R38, RZ ;  /* 0x0000002631207227 */ /* 0x000fc600078e00ff */
[----:B------:R-:W-:Y:S01]  /*110a0*/  IABS R42, R51 ;  /* 0x00000033002a7213 */ /* 0x000fe20000000000 */
[----:B------:R-:W-:Y:S02]  /*110b0*/  IMAD.MOV R32, RZ, RZ, -R32 ;  /* 0x000000ffff207224 */ /* 0x000fe400078e0a20 */
[----:B------:R-:W-:Y:S02]  /*110c0*/  VIADD R52, R0, 0xf6 ;  /* 0x000000f600347836 */ /* 0x000fe40000000000 */
[C---:B------:R-:W-:Y:S02]  /*110d0*/  IMAD R38, R46.reuse, R32, R38 ;  /* 0x000000202e267224 */ /* 0x040fe400078e0226 */
[--C-:B------:R-:W-:Y:S01]  /*110e0*/  @!P2 IMAD.IADD R43, R43, 0x1, -R46.reuse ;  /* 0x000000012b2ba824 */ /* 0x100fe200078e0a2e */
[----:B------:R-:W-:Y:S01]  /*110f0*/  IABS R32, R52 ;  /* 0x0000003400207213 */ /* 0x000fe20000000000 */
[----:B------:R-:W-:Y:S01]  /*11100*/  @!P0 IMAD.IADD R41, R41, 0x1, -R46 ;  /* 0x0000000129298824 */ /* 0x000fe200078e0a2e */
[----:B------:R-:W-:Y:S01]  /*11110*/  ISETP.GT.U32.AND P2, PT, R46, R44, PT ;  /* 0x0000002c2e00720c */ /* 0x000fe20003f44070 */
[----:B------:R-:W-:-:S03]  /*11120*/  IMAD.HI.U32 R36, R49, R42, RZ ;  /* 0x0000002a31247227 */ /* 0x000fc600078e00ff */
[----:B------:R-:W-:Y:S01]  /*11130*/  ISETP.GT.U32.AND P0, PT, R46, R41, PT ;  /* 0x000000292e00720c */ /* 0x000fe20003f04070 */
[----:B------:R-:W-:Y:S01]  /*11140*/  @!P1 IMAD.IADD R37, R37, 0x1, -R46 ;  /* 0x0000000125259824 */ /* 0x000fe200078e0a2e */
[----:B------:R-:W-:Y:S01]  /*11150*/  ISETP.GE.AND P1, PT, R45, RZ, PT ;  /* 0x000000ff2d00720c */ /* 0x000fe20003f26270 */
[----:B------:R-:W-:Y:S02]  /*11160*/  IMAD.MOV R36, RZ, RZ, -R36 ;  /* 0x000000ffff247224 */ /* 0x000fe400078e0a24 */
[----:B------:R-:W-:Y:S02]  /*11170*/  VIADD R53, R0, 0xf7 ;  /* 0x000000f700357836 */ /* 0x000fe40000000000 */
[----:B------:R-:W-:-:S04]  /*11180*/  IMAD.HI.U32 R45, R49, R32, RZ ;  /* 0x00000020312d7227 */ /* 0x000fc800078e00ff */
[----:B0-----:R-:W-:Y:S02]  /*11190*/  IMAD.MOV.U32 R4, RZ, RZ, R37 ;  /* 0x000000ffff047224 */ /* 0x001fe400078e0025 */
[C---:B------:R-:W-:Y:S01]  /*111a0*/  IMAD R42, R46.reuse, R36, R42 ;  /* 0x000000242e2a7224 */ /* 0x040fe200078e022a */
[----:B------:R-:W-:Y:S01]  /*111b0*/  IABS R36, R53 ;  /* 0x0000003500247213 */ /* 0x000fe20000000000 */
[----:B------:R-:W-:Y:S02]  /*111c0*/  IMAD.MOV R45, RZ, RZ, -R45 ;  /* 0x000000ffff2d7224 */ /* 0x000fe400078e0a2d */
[----:B------:R-:W-:Y:S01]  /*111d0*/  @!P6 IMAD.MOV R4, RZ, RZ, -R4 ;  /* 0x000000ffff04e224 */ /* 0x000fe200078e0a04 */
[----:B------:R-:W-:Y:S01]  /*111e0*/  ISETP.GT.U32.AND P6, PT, R46, R43, PT ;  /* 0x0000002b2e00720c */ /* 0x000fe20003fc4070 */
[----:B------:R-:W-:Y:S01]  /*111f0*/  @!P2 IMAD.IADD R44, R44, 0x1, -R46 ;  /* 0x000000012c2ca824 */ /* 0x000fe200078e0a2e */
[C---:B------:R-:W-:Y:S01]  /*11200*/  ISETP.GT.U32.AND P2, PT, R46.reuse, R38, PT ;  /* 0x000000262e00720c */ /* 0x040fe20003f44070 */
[----:B------:R-:W-:Y:S01]  /*11210*/  IMAD R32, R46, R45, R32 ;  /* 0x0000002d2e207224 */ /* 0x000fe200078e0220 */
[----:B------:R0:W-:Y:S01]  /*11220*/  STL [R1+0x5b8], R4 ;  /* 0x0005b80401007387 */ /* 0x0001e20000100800 */
[----:B------:R-:W-:-:S04]  /*11230*/  IMAD.HI.U32 R37, R49, R36, RZ ;  /* 0x0000002431257227 */ /* 0x000fc800078e00ff */
[----:B------:R-:W-:Y:S02]  /*11240*/  VIADD R48, R0, 0xf4 ;  /* 0x000000f400307836 */ /* 0x000fe40000000000 */
[----:B------:R-:W-:Y:S01]  /*11250*/  @!P0 IMAD.IADD R41, R41, 0x1, -R46 ;  /* 0x0000000129298824 */ /* 0x000fe200078e0a2e */
[----:B------:R-:W-:Y:S01]  /*11260*/  ISETP.GT.U32.AND P0, PT, R46, R32, PT ;  /* 0x000000202e00720c */ /* 0x000fe20003f04070 */
[----:B------:R-:W-:Y:S01]  /*11270*/  IMAD.MOV R37, RZ, RZ, -R37 ;  /* 0x000000ffff257224 */ /* 0x000fe200078e0a25 */
[----:B------:R-:W-:Y:S01]  /*11280*/  IABS R39, R48 ;  /* 0x0000003000277213 */ /* 0x000fe20000000000 */
[----:B0-----:R-:W-:Y:S02]  /*11290*/  IMAD.MOV.U32 R4, RZ, RZ, R33 ;  /* 0x000000ffff047224 */ /* 0x001fe400078e0021 */
[----:B------:R-:W-:Y:S02]  /*112a0*/  VIADD R50, R0, 0xf5 ;  /* 0x000000f500327836 */ /* 0x000fe40000000000 */
[----:B------:R-:W-:Y:S01]  /*112b0*/  @!P5 IMAD.MOV R4, RZ, RZ, -R4 ;  /* 0x000000ffff04d224 */ /* 0x000fe200078e0a04 */
[C---:B------:R-:W-:Y:S01]  /*112c0*/  ISETP.GT.U32.AND P5, PT, R46.reuse, R42, PT ;  /* 0x0000002a2e00720c */ /* 0x040fe20003fa4070 */
[C---:B------:R-:W-:Y:S01]  /*112d0*/  IMAD R36, R46.reuse, R37, R36 ;  /* 0x000000252e247224 */ /* 0x040fe200078e0224 */
[----:B------:R-:W-:Y:S01]  /*112e0*/  IABS R40, R50 ;  /* 0x0000003200287213 */ /* 0x000fe20000000000 */
[----:B------:R-:W-:Y:S01]  /*112f0*/  @!P6 IMAD.IADD R43, R43, 0x1, -R46 ;  /* 0x000000012b2be824 */ /* 0x000fe200078e0a2e */
[----:B------:R0:W-:Y:S01]  /*11300*/  STL [R1+0x58c], R4 ;  /* 0x00058c0401007387 */ /* 0x0001e20000100800 */
[----:B------:R-:W-:Y:S01]  /*11310*/  IMAD.HI.U32 R37, R49, R39, RZ ;  /* 0x0000002731257227 */ /* 0x000fe200078e00ff */
[----:B------:R-:W-:-:S03]  /*11320*/  ISETP.GT.U32.AND P6, PT, R46, R36, PT ;  /* 0x000000242e00720c */ /* 0x000fc60003fc4070 */
[----:B------:R-:W-:Y:S01]  /*11330*/  @!P2 IMAD.IADD R38, R38, 0x1, -R46 ;  /* 0x000000012626a824 */ /* 0x000fe200078e0a2e */
[----:B------:R-:W-:Y:S01]  /*11340*/  ISETP.GE.AND P2, PT, R47, RZ, PT ;  /* 0x000000ff2f00720c */ /* 0x000fe20003f46270 */
[----:B------:R-:W-:Y:S02]  /*11350*/  IMAD.MOV.U32 R7, RZ, RZ, R44 ;  /* 0x000000ffff077224 */ /* 0x000fe400078e002c */
[----:B------:R-:W-:-:S04]  /*11360*/  IMAD.HI.U32 R33, R49, R40, RZ ;  /* 0x0000002831217227 */ /* 0x000fc800078e00ff */
[----:B0-----:R-:W-:Y:S02]  /*11370*/  IMAD.MOV.U32 R4, RZ, RZ, R43 ;  /* 0x000000ffff047224 */ /* 0x001fe400078e002b */
[----:B------:R-:W-:Y:S02]  /*11380*/  IMAD.MOV R37, RZ, RZ, -R37 ;  /* 0x000000ffff257224 */ /* 0x000fe400078e0a25 */
[----:B------:R-:W-:Y:S02]  /*11390*/  VIADD R47, R0, 0xf3 ;  /* 0x000000f3002f7836 */ /* 0x000fe40000000000 */
[----:B------:R-:W-:Y:S01]  /*113a0*/  @!P0 IMAD.IADD R32, R32, 0x1, -R46 ;  /* 0x0000000120208824 */ /* 0x000fe200078e0a2e */
[C---:B------:R-:W-:Y:S01]  /*113b0*/  ISETP.GT.U32.AND P0, PT, R46.reuse, R38, PT ;  /* 0x000000262e00720c */ /* 0x040fe20003f04070 */
[----:B------:R-:W-:Y:S02]  /*113c0*/  @!P3 IMAD.MOV R7, RZ, RZ, -R7 ;  /* 0x000000ffff07b224 */ /* 0x000fe400078e0a07 */
[----:B------:R-:W-:Y:S01]  /*113d0*/  @!P4 IMAD.MOV R4, RZ, RZ, -R4 ;  /* 0x000000ffff04c224 */ /* 0x000fe200078e0a04 */
[C---:B------:R-:W-:Y:S01]  /*113e0*/  ISETP.GT.U32.AND P3, PT, R46.reuse, R32, PT ;  /* 0x000000202e00720c */ /* 0x040fe20003f64070 */
[----:B------:R-:W-:Y:S01]  /*113f0*/  IMAD.MOV R33, RZ, RZ, -R33 ;  /* 0x000000ffff217224 */ /* 0x000fe200078e0a21 */
[----:B------:R-:W-:Y:S01]  /*11400*/  STL [R1+0x4f4], R7 ;  /* 0x0004f40701007387 */ /* 0x000fe20000100800 */
[----:B------:R-:W-:Y:S01]  /*11410*/  IMAD R39, R46, R37, R39 ;  /* 0x000000252e277224 */ /* 0x000fe200078e0227 */
[----:B------:R-:W-:Y:S01]  /*11420*/  IABS R37, R47 ;  /* 0x0000002f00257213 */ /* 0x000fe20000000000 */
[----:B------:R-:W-:Y:S01]  /*11430*/  @!P5 IMAD.IADD R42, R42, 0x1, -R46 ;  /* 0x000000012a2ad824 */ /* 0x000fe200078e0a2e */
[----:B------:R0:W-:Y:S01]  /*11440*/  STL [R1+0x508], R4 ;  /* 0x0005080401007387 */ /* 0x0001e20000100800 */
[----:B------:R-:W-:Y:S01]  /*11450*/  IMAD R40, R46, R33, R40 ;  /* 0x000000212e287224 */ /* 0x000fe200078e0228 */
[----:B------:R-:W-:Y:S01]  /*11460*/  ISETP.GE.AND P5, PT, R51, RZ, PT ;  /* 0x000000ff3300720c */ /* 0x000fe20003fa6270 */
[----:B------:R-:W-:Y:S01]  /*11470*/  @!P6 IMAD.IADD R36, R36, 0x1, -R46 ;  /* 0x000000012424e824 */ /* 0x000fe200078e0a2e */
[----:B------:R-:W-:Y:S01]  /*11480*/  ISETP.GT.U32.AND P6, PT, R46, R42, PT ;  /* 0x0000002a2e00720c */ /* 0x000fe20003fc4070 */
[----:B------:R-:W-:-:S03]  /*11490*/  IMAD.HI.U32 R43, R49, R37, RZ ;  /* 0x00000025312b7227 */ /* 0x000fc600078e00ff */
[----:B------:R-:W-:Y:S01]  /*114a0*/  ISETP.GT.U32.AND P4, PT, R46, R36, PT ;  /* 0x000000242e00720c */ /* 0x000fe20003f84070 */
[----:B------:R-:W-:Y:S01]  /*114b0*/  @!P0 IMAD.IADD R38, R38, 0x1, -R46 ;  /* 0x0000000126268824 */ /* 0x000fe200078e0a2e */
[C---:B------:R-:W-:Y:S01]  /*114c0*/  ISETP.GT.U32.AND P0, PT, R46.reuse, R39, PT ;  /* 0x000000272e00720c */ /* 0x040fe20003f04070 */
[----:B0-----:R-:W-:Y:S02]  /*114d0*/  IMAD.MOV.U32 R4, RZ, RZ, R41 ;  /* 0x000000ffff047224 */ /* 0x001fe400078e0029 */
[----:B------:R-:W-:Y:S02]  /*114e0*/  IMAD.MOV R43, RZ, RZ, -R43 ;  /* 0x000000ffff2b7224 */ /* 0x000fe400078e0a2b */
[----:B------:R-:W-:Y:S01]  /*114f0*/  @!P1 IMAD.MOV R4, RZ, RZ, -R4 ;  /* 0x000000ffff049224 */ /* 0x000fe200078e0a04 */
[C---:B------:R-:W-:Y:S01]  /*11500*/  ISETP.GT.U32.AND P1, PT, R46.reuse, R40, PT ;  /* 0x000000282e00720c */ /* 0x040fe20003f24070 */
[----:B------:R-:W-:Y:S02]  /*11510*/  IMAD R37, R46, R43, R37 ;  /* 0x0000002b2e257224 */ /* 0x000fe400078e0225 */
[----:B------:R-:W-:Y:S01]  /*11520*/  @!P6 IMAD.IADD R42, R42, 0x1, -R46 ;  /* 0x000000012a2ae824 */ /* 0x000fe200078e0a2e */
[----:B------:R0:W-:Y:S01]  /*11530*/  STL [R1+0x57c], R4 ;  /* 0x00057c0401007387 */ /* 0x0001e20000100800 */
[----:B------:R-:W-:Y:S01]  /*11540*/  VIADD R51, R0, 0xf2 ;  /* 0x000000f200337836 */ /* 0x000fe20000000000 */
[----:B------:R-:W-:Y:S01]  /*11550*/  ISETP.GE.AND P6, PT, R53, RZ, PT ;  /* 0x000000ff3500720c */ /* 0x000fe20003fc6270 */
[----:B------:R-:W-:-:S02]  /*11560*/  IMAD.MOV.U32 R7, RZ, RZ, R42 ;  /* 0x000000ffff077224 */ /* 0x000fc400078e002a */
[--C-:B------:R-:W-:Y:S01]  /*11570*/  @!P4 IMAD.IADD R36, R36, 0x1, -R46.reuse ;  /* 0x000000012424c824 */ /* 0x100fe200078e0a2e */
[----:B------:R-:W-:Y:S01]  /*11580*/  ISETP.GE.AND P4, PT, R52, RZ, PT ;  /* 0x000000ff3400720c */ /* 0x000fe20003f86270 */
[--C-:B------:R-:W-:Y:S01]  /*11590*/  @!P0 IMAD.IADD R39, R39, 0x1, -R46.reuse ;  /* 0x0000000127278824 */ /* 0x100fe200078e0a2e */
[----:B------:R-:W-:Y:S01]  /*115a0*/  IABS R33, R51 ;  /* 0x0000003300217213 */ /* 0x000fe20000000000 */
[----:B------:R-:W-:Y:S01]  /*115b0*/  @!P1 IMAD.IADD R40, R40, 0x1, -R46 ;  /* 0x0000000128289824 */ /* 0x000fe200078e0a2e */
[----:B------:R-:W-:Y:S01]  /*115c0*/  ISETP.GE.AND P1, PT, R48, RZ, PT ;  /* 0x000000ff3000720c */ /* 0x000fe20003f26270 */
[----:B0-----:R-:W-:Y:S02]  /*115d0*/  IMAD.MOV.U32 R4, RZ, RZ, R38 ;  /* 0x000000ffff047224 */ /* 0x001fe400078e0026 */
[----:B------:R-:W-:Y:S01]  /*115e0*/  @!P5 IMAD.MOV R7, RZ, RZ, -R7 ;  /* 0x000000ffff07d224 */ /* 0x000fe200078e0a07 */
[C---:B------:R-:W-:Y:S01]  /*115f0*/  ISETP.GT.U32.AND P0, PT, R46.reuse, R40, PT ;  /* 0x000000282e00720c */ /* 0x040fe20003f04070 */
[----:B------:R-:W-:Y:S01]  /*11600*/  @!P2 IMAD.MOV R4, RZ, RZ, -R4 ;  /* 0x000000ffff04a224 */ /* 0x000fe200078e0a04 */
[----:B------:R-:W-:Y:S01]  /*11610*/  ISETP.GT.U32.AND P2, PT, R46, R37, PT ;  /* 0x000000252e00720c */ /* 0x000fe20003f44070 */
[----:B------:R-:W-:Y:S01]  /*11620*/  @!P3 IMAD.IADD R32, R32, 0x1, -R46 ;  /* 0x000000012020b824 */ /* 0x000fe200078e0a2e */
[----:B------:R0:W-:Y:S01]  /*11630*/  STL [R1+0x50c], R7 ;  /* 0x00050c0701007387 */ /* 0x0001e20000100800 */
[----:B------:R-:W-:Y:S01]  /*11640*/  IMAD.HI.U32 R41, R49, R33, RZ ;  /* 0x0000002131297227 */ /* 0x000fe200078e00ff */
[----:B------:R-:W-:-:S02]  /*11650*/  ISETP.GE.AND P3, PT, R50, RZ, PT ;  /* 0x000000ff3200720c */ /* 0x000fc40003f66270 */
[----:B------:R1:W-:Y:S01]  /*11660*/  STL [R1+0x510], R4 ;  /* 0x0005100401007387 */ /* 0x0003e20000100800 */
[----:B------:R-:W-:Y:S01]  /*11670*/  VIADD R48, R0, 0xf0 ;  /* 0x000000f000307836 */ /* 0x000fe20000000000 */
[----:B------:R-:W-:Y:S01]  /*11680*/  ISETP.GT.U32.AND P5, PT, R46, R39, PT ;  /* 0x000000272e00720c */ /* 0x000fe20003fa4070 */
[----:B------:R-:W-:Y:S02]  /*11690*/  IMAD.MOV R41, RZ, RZ, -R41 ;  /* 0x000000ffff297224 */ /* 0x000fe400078e0a29 */
[--C-:B------:R-:W-:Y:S01]  /*116a0*/  @!P0 IMAD.IADD R40, R40, 0x1, -R46.reuse ;  /* 0x0000000128288824 */ /* 0x100fe200078e0a2e */
[----:B------:R-:W-:Y:S01]  /*116b0*/  ISETP.GE.AND P0, PT, R51, RZ, PT ;  /* 0x000000ff3300720c */ /* 0x000fe20003f06270 */
[----:B------:R-:W-:Y:S02]  /*116c0*/  @!P2 IMAD.IADD R37, R37, 0x1, -R46 ;  /* 0x000000012525a824 */ /* 0x000fe400078e0a2e */
[----:B0-----:R-:W-:Y:S02]  /*116d0*/  IMAD.MOV.U32 R7, RZ, RZ, R36 ;  /* 0x000000ffff077224 */ /* 0x001fe400078e0024 */
[----:B-1----:R-:W-:Y:S01]  /*116e0*/  IMAD.MOV.U32 R4, RZ, RZ, R32 ;  /* 0x000000ffff047224 */ /* 0x002fe200078e0020 */
[C---:B------:R-:W-:Y:S01]  /*116f0*/  ISETP.GT.U32.AND P2, PT, R46.reuse, R37, PT ;  /* 0x000000252e00720c */ /* 0x040fe20003f44070 */
[----:B------:R-:W-:Y:S01]  /*11700*/  @!P6 IMAD.MOV R7, RZ, RZ, -R7 ;  /* 0x000000ffff07e224 */ /* 0x000fe200078e0a07 */
[----:B------:R-:W-:Y:S01]  /*11710*/  IABS R32, R48 ;  /* 0x0000003000207213 */ /* 0x000fe20000000000 */
[----:B------:R-:W-:Y:S01]  /*11720*/  @!P4 IMAD.MOV R4, RZ, RZ, -R4 ;  /* 0x000000ffff04c224 */ /* 0x000fe200078e0a04 */
[----:B------:R-:W-:Y:S01]  /*11730*/  ISETP.GE.AND P6, PT, R47, RZ, PT ;  /* 0x000000ff2f00720c */ /* 0x000fe20003fc6270 */
[----:B------:R-:W-:Y:S01]  /*11740*/  IMAD R33, R46, R41, R33 ;  /* 0x000000292e217224 */ /* 0x000fe200078e0221 */
[----:B------:R-:W-:Y:S01]  /*11750*/  STL [R1+0x54c], R7 ;  /* 0x00054c0701007387 */ /* 0x000fe20000100800 */
[----:B------:R-:W-:-:S02]  /*11760*/  VIADD R50, R0, 0xf1 ;  /* 0x000000f100327836 */ /* 0x000fc40000000000 */
[----:B------:R-:W-:Y:S01]  /*11770*/  VIADD R47, R0, 0xef ;  /* 0x000000ef002f7836 */ /* 0x000fe20000000000 */
[----:B------:R0:W-:Y:S01]  /*11780*/  STL [R1+0x554], R4 ;  /* 0x0005540401007387 */ /* 0x0001e20000100800 */
[----:B------:R-:W-:Y:S01]  /*11790*/  ISETP.GT.U32.AND P4, PT, R46, R33, PT ;  /* 0x000000212e00720c */ /* 0x000fe20003f84070 */
[--C-:B------:R-:W-:Y:S01]  /*117a0*/  @!P5 IMAD.IADD R39, R39, 0x1, -R46.reuse ;  /* 0x000000012727d824 */ /* 0x100fe200078e0a2e */
        /* <DEDUP_REMOVED lines=9> */
[----:B------:R-:W-:Y:S01]  /*11840*/  @!P3 IMAD.MOV R4, RZ, RZ, -R4 ;  /* 0x000000ffff04b224 */ /* 0x000fe200078e0a04 */
[----:B------:R-:W-:Y:S01]  /*11850*/  ISETP.GE.AND P3, PT, R48, RZ, PT ;  /* 0x000000ff3000720c */ /* 0x000fe20003f66270 */
[----:B------:R-:W-:Y:S02]  /*11860*/  IMAD.MOV R40, RZ, RZ, -R40 ;  /* 0x000000ffff287224 */ /* 0x000fe400078e0a28 */
[----:B------:R-:W-:Y:S01]  /*11870*/  @!P4 IMAD.IADD R33, R33, 0x1, -R46 ;  /* 0x000000012121c824 */ /* 0x000fe200078e0a2e */
[----:B------:R0:W-:Y:S01]  /*11880*/  STL [R1+0x544], R4 ;  /* 0x0005440401007387 */ /* 0x0001e20000100800 */
[C---:B------:R-:W-:Y:S02]  /*11890*/  IMAD R32, R46.reuse, R40, R32 ;  /* 0x000000282e207224 */ /* 0x040fe400078e0220 */
        /* <DEDUP_REMOVED lines=15> */
[----:B------:R-:W-:Y:S01]  /*11990*/  IMAD.HI.U32 R40, R49, R43, RZ ;  /* 0x0000002b31287227 */ /* 0x000fe200078e00ff */
[----:B------:R0:W-:Y:S03]  /*119a0*/  STL [R1+0x53c], R4 ;  /* 0x00053c0401007387 */ /* 0x0001e60000100800 */
[----:B------:R-:W-:-:S02]  /*119b0*/  VIADD R48, R0, 0xed ;  /* 0x000000ed00307836 */ /* 0x000fc40000000000 */
[----:B------:R-:W-:Y:S02]  /*119c0*/  IMAD R44, R46, R36, R44 ;  /* 0x000000242e2c7224 */ /* 0x000fe400078e022c */
[----:B------:R-:W-:Y:S01]  /*119d0*/  @!P6 IMAD.IADD R32, R32, 0x1, -R46 ;  /* 0x000000012020e824 */ /* 0x000fe200078e0a2e */
[----:B------:R-:W-:Y:S01]  /*119e0*/  IABS R41, R48 ;  /* 0x0000003000297213 */ /* 0x000fe20000000000 */
[----:B------:R-:W-:Y:S02]  /*119f0*/  IMAD.MOV R40, RZ, RZ, -R40 ;  /* 0x000000ffff287224 */ /* 0x000fe400078e0a28 */
[----:B0-----:R-:W-:Y:S01]  /*11a00*/  IMAD.MOV.U32 R4, RZ, RZ, R33 ;  /* 0x000000ffff047224 */ /* 0x001fe200078e0021 */
[C---:B------:R-:W-:Y:S01]  /*11a10*/  ISETP.GT.U32.AND P6, PT, R46.reuse, R32, PT ;  /* 0x000000202e00720c */ /* 0x040fe20003fc4070 */
[C---:B------:R-:W-:Y:S02]  /*11a20*/  IMAD R43, R46.reuse, R40, R43 ;  /* 0x000000282e2b7224 */ /* 0x040fe400078e022b */
[----:B------:R-:W-:Y:S01]  /*11a30*/  @!P0 IMAD.MOV R4, RZ, RZ, -R4 ;  /* 0x000000ffff048224 */ /* 0x000fe200078e0a04 */
[----:B------:R-:W-:Y:S01]  /*11a40*/  ISETP.GT.U32.AND P0, PT, R46, R44, PT ;  /* 0x0000002c2e00720c */ /* 0x000fe20003f04070 */
[----:B------:R-:W-:-:S03]  /*11a50*/  IMAD.HI.U32 R39, R49, R41, RZ ;  /* 0x0000002931277227 */ /* 0x000fc600078e00ff */
[----:B------:R0:W-:Y:S01]  /*11a60*/  STL [R1+0x514], R4 ;  /* 0x0005140401007387 */ /* 0x0001e20000100800 */
[--C-:B------:R-:W-:Y:S02]  /*11a70*/  @!P2 IMAD.IADD R38, R38, 0x1, -R46.reuse ;  /* 0x000000012626a824 */ /* 0x100fe400078e0a2e */
[----:B------:R-:W-:Y:S02]  /*11a80*/  IMAD.MOV R39, RZ, RZ, -R39 ;  /* 0x000000ffff277224 */ /* 0x000fe400078e0a27 */
[--C-:B------:R-:W-:Y:S01]  /*11a90*/  @!P6 IMAD.IADD R32, R32, 0x1, -R46.reuse ;  /* 0x000000012020e824 */ /* 0x100fe200078e0a2e */
[----:B------:R-:W-:Y:S01]  /*11aa0*/  ISETP.GT.U32.AND P6, PT, R46, R43, PT ;  /* 0x0000002b2e00720c */ /* 0x000fe20003fc4070 */
[----:B------:R-:W-:Y:S01]  /*11ab0*/  VIADD R51, R0, 0xec ;  /* 0x000000ec00337836 */ /* 0x000fe20000000000 */
[----:B------:R-:W-:Y:S01]  /*11ac0*/  ISETP.GT.U32.AND P2, PT, R46, R38, PT ;  /* 0x000000262e00720c */ /* 0x000fe20003f44070 */
[----:B------:R-:W-:Y:S02]  /*11ad0*/  VIADD R47, R0, 0xeb ;  /* 0x000000eb002f7836 */ /* 0x000fe40000000000 */
[----:B------:R-:W-:Y:S01]  /*11ae0*/  IMAD R41, R46, R39, R41 ;  /* 0x000000272e297224 */ /* 0x000fe200078e0229 */
[----:B------:R-:W-:Y:S01]  /*11af0*/  IABS R42, R51 ;  /* 0x00000033002a7213 */ /* 0x000fe20000000000 */
[----:B------:R-:W-:Y:S01]  /*11b00*/  @!P0 IMAD.IADD R44, R44, 0x1, -R46 ;  /* 0x000000012c2c8824 */ /* 0x000fe200078e0a2e */
[----:B------:R-:W-:Y:S01]  /*11b10*/  IABS R37, R47 ;  /* 0x0000002f00257213 */ /* 0x000fe20000000000 */
[----:B------:R-:W-:Y:S01]  /*11b20*/  VIADD R53, R0, 0xea ;  /* 0x000000ea00357836 */ /* 0x000fe20000000000 */
[----:B------:R-:W-:Y:S01]  /*11b30*/  ISETP.GT.U32.AND P0, PT, R46, R41, PT ;  /* 0x000000292e00720c */ /* 0x000fe20003f04070 */
[----:B------:R-:W-:-:S04]  /*11b40*/  IMAD.HI.U32 R36, R49, R42, RZ ;  /* 0x0000002a31247227 */ /* 0x000fc800078e00ff */
[----:B------:R-:W-:Y:S01]  /*11b50*/  @!P6 IMAD.IADD R43, R43, 0x1, -R46 ;  /* 0x000000012b2be824 */ /* 0x000fe200078e0a2e */
[----:B------:R-:W-:Y:S01]  /*11b60*/  ISETP.GT.U32.AND P6, PT, R46, R44, PT ;  /* 0x0000002c2e00720c */ /* 0x000fe20003fc4070 */
[----:B------:R-:W-:-:S04]  /*11b70*/  IMAD.HI.U32 R33, R49, R37, RZ ;  /* 0x0000002531217227 */ /* 0x000fc800078e00ff */
[----:B------:R-:W-:Y:S01]  /*11b80*/  @!P2 IMAD.IADD R38, R38, 0x1, -R46 ;  /* 0x000000012626a824 */ /* 0x000fe200078e0a2e */
[----:B------:R-:W-:Y:S01]  /*11b90*/  ISETP.GE.AND P2, PT, R48, RZ, PT ;  /* 0x000000ff3000720c */ /* 0x000fe20003f46270 */
[----:B------:R-:W-:Y:S02]  /*11ba0*/  IMAD.MOV R36, RZ, RZ, -R36 ;  /* 0x000000ffff247224 */ /* 0x000fe400078e0a24 */
[----:B------:R-:W-:Y:S02]  /*11bb0*/  IMAD.MOV R33, RZ, RZ, -R33 ;  /* 0x000000ffff217224 */ /* 0x000fe400078e0a21 */
[C---:B------:R-:W-:Y:S01]  /*11bc0*/  IMAD R42, R46.reuse, R36, R42 ;  /* 0x000000242e2a7224 */ /* 0x040fe200078e022a */
[----:B------:R-:W-:Y:S01]  /*11bd0*/  IABS R36, R53 ;  /* 0x0000003500247213 */ /* 0x000fe20000000000 */
[----:B0-----:R-:W-:Y:S02]  /*11be0*/  IMAD.MOV.U32 R4, RZ, RZ, R38 ;  /* 0x000000ffff047224 */ /* 0x001fe400078e0026 */
[----:B------:R-:W-:-:S02]  /*11bf0*/  IMAD R37, R46, R33, R37 ;  /* 0x000000212e257224 */ /* 0x000fc400078e0225 */
[----:B------:R-:W-:Y:S02]  /*11c00*/  VIADD R52, R0, 0xe9 ;  /* 0x000000e900347836 */ /* 0x000fe40000000000 */
[----:B------:R-:W-:Y:S01]  /*11c10*/  @!P0 IMAD.IADD R41, R41, 0x1, -R46 ;  /* 0x0000000129298824 */ /* 0x000fe200078e0a2e */
[----:B------:R-:W-:Y:S01]  /*11c20*/  ISETP.GT.U32.AND P0, PT, R46, R43, PT ;  /* 0x0000002b2e00720c */ /* 0x000fe20003f04070 */
[----:B------:R-:W-:Y:S01]  /*11c30*/  @!P5 IMAD.MOV R4, RZ, RZ, -R4 ;  /* 0x000000ffff04d224 */ /* 0x000fe200078e0a04 */
[----:B------:R-:W-:Y:S01]  /*11c40*/  IABS R33, R52 ;  /* 0x0000003400217213 */ /* 0x000fe20000000000 */
[----:B------:R-:W-:Y:S01]  /*11c50*/  @!P6 IMAD.IADD R44, R44, 0x1, -R46 ;  /* 0x000000012c2ce824 */ /* 0x000fe200078e0a2e */
[C---:B------:R-:W-:Y:S01]  /*11c60*/  ISETP.GT.U32.AND P6, PT, R46.reuse, R37, PT ;  /* 0x000000252e00720c */ /* 0x040fe20003fc4070 */
[----:B------:R-:W-:Y:S01]  /*11c70*/  IMAD.HI.U32 R38, R49, R36, RZ ;  /* 0x0000002431267227 */ /* 0x000fe200078e00ff */
[----:B------:R0:W-:Y:S01]  /*11c80*/  STL [R1+0x504], R4 ;  /* 0x0005040401007387 */ /* 0x0001e20000100800 */
[----:B------:R-:W-:-:S02]  /*11c90*/  ISETP.GT.U32.AND P5, PT, R46, R41, PT ;  /* 0x000000292e00720c */ /* 0x000fc40003fa4070 */
[C---:B------:R-:W-:Y:S02]  /*11ca0*/  VIADD R48, R0.reuse, 0xe7 ;  /* 0x000000e700307836 */ /* 0x040fe40000000000 */
[----:B------:R-:W-:Y:S02]  /*11cb0*/  IMAD.MOV R38, RZ, RZ, -R38 ;  /* 0x000000ffff267224 */ /* 0x000fe400078e0a26 */
[----:B------:R-:W-:Y:S01]  /*11cc0*/  VIADD R50, R0, 0xe8 ;  /* 0x000000e800327836 */ /* 0x000fe20000000000 */
[----:B------:R-:W-:Y:S01]  /*11cd0*/  IABS R39, R48 ;  /* 0x0000003000277213 */ /* 0x000fe20000000000 */
[----:B------:R-:W-:-:S03]  /*11ce0*/  IMAD.HI.U32 R45, R49, R33, RZ ;  /* 0x00000021312d7227 */ /* 0x000fc600078e00ff */
[----:B------:R-:W-:Y:S01]  /*11cf0*/  IABS R40, R50 ;  /* 0x0000003200287213 */ /* 0x000fe20000000000 */
[----:B0-----:R-:W-:Y:S02]  /*11d00*/  IMAD.MOV.U32 R4, RZ, RZ, R32 ;  /* 0x000000ffff047224 */ /* 0x001fe400078e0020 */
[C---:B------:R-:W-:Y:S02]  /*11d10*/  IMAD R36, R46.reuse, R38, R36 ;  /* 0x000000262e247224 */ /* 0x040fe400078e0224 */
[----:B------:R-:W-:Y:S01]  /*11d20*/  @!P3 IMAD.MOV R4, RZ, RZ, -R4 ;  /* 0x000000ffff04b224 */ /* 0x000fe200078e0a04 */
[C---:B------:R-:W-:Y:S01]  /*11d30*/  ISETP.GT.U32.AND P3, PT, R46.reuse, R42, PT ;  /* 0x0000002a2e00720c */ /* 0x040fe20003f64070 */
[----:B------:R-:W-:Y:S02]  /*11d40*/  IMAD.MOV R45, RZ, RZ, -R45 ;  /* 0x000000ffff2d7224 */ /* 0x000fe400078e0a2d */
[--C-:B------:R-:W-:Y:S01]  /*11d50*/  @!P0 IMAD.IADD R43, R43, 0x1, -R46.reuse ;  /* 0x000000012b2b8824 */ /* 0x100fe200078e0a2e */
[----:B------:R-:W-:Y:S01]  /*11d60*/  ISETP.GT.U32.AND P0, PT, R46, R36, PT ;  /* 0x000000242e00720c */ /* 0x000fe20003f04070 */
[----:B------:R-:W-:Y:S01]  /*11d70*/  IMAD.HI.U32 R38, R49, R39, RZ ;  /* 0x0000002731267227 */ /* 0x000fe200078e00ff */
[----:B------:R0:W-:Y:S03]  /*11d80*/  STL [R1+0x4f8], R4 ;  /* 0x0004f80401007387 */ /* 0x0001e60000100800 */
[----:B------:R-:W-:Y:S01]  /*11d90*/  @!P6 IMAD.IADD R37, R37, 0x1, -R46 ;  /* 0x000000012525e824 */ /* 0x000fe200078e0a2e */
[----:B------:R-:W-:Y:S01]  /*11da0*/  ISETP.GE.AND P6, PT, R47, RZ, PT ;  /* 0x000000ff2f00720c */ /* 0x000fe20003fc6270 */
[----:B------:R-:W-:-:S02]  /*11db0*/  IMAD.MOV.U32 R7, RZ, RZ, R44 ;  /* 0x000000ffff077224 */ /* 0x000fc400078e002c */
[----:B------:R-:W-:Y:S02]  /*11dc0*/  IMAD R33, R46, R45, R33 ;  /* 0x0000002d2e217224 */ /* 0x000fe400078e0221 */
[----:B------:R-:W-:-:S04]  /*11dd0*/  IMAD.HI.U32 R32, R49, R40, RZ ;  /* 0x0000002831207227 */ /* 0x000fc800078e00ff */
[----:B0-----:R-:W-:Y:S02]  /*11de0*/  IMAD.MOV.U32 R4, RZ, RZ, R43 ;  /* 0x000000ffff047224 */ /* 0x001fe400078e002b */
[----:B------:R-:W-:Y:S02]  /*11df0*/  IMAD.MOV R38, RZ, RZ, -R38 ;  /* 0x000000ffff267224 */ /* 0x000fe400078e0a26 */
[----:B------:R-:W-:Y:S02]  /*11e00*/  VIADD R47, R0, 0xe6 ;  /* 0x000000e6002f7836 */ /* 0x000fe40000000000 */
[----:B------:R-:W-:Y:S01]  /*11e10*/  @!P1 IMAD.MOV R7, RZ, RZ, -R7 ;  /* 0x000000ffff079224 */ /* 0x000fe200078e0a07 */
[C---:B------:R-:W-:Y:S01]  /*11e20*/  ISETP.GT.U32.AND P1, PT, R46.reuse, R37, PT ;  /* 0x000000252e00720c */ /* 0x040fe20003f24070 */
[----:B------:R-:W-:Y:S01]  /*11e30*/  @!P5 IMAD.IADD R41, R41, 0x1, -R46 ;  /* 0x000000012929d824 */ /* 0x000fe200078e0a2e */
[----:B------:R-:W-:Y:S01]  /*11e40*/  ISETP.GT.U32.AND P5, PT, R46, R33, PT ;  /* 0x000000212e00720c */ /* 0x000fe20003fa4070 */
[----:B------:R-:W-:Y:S01]  /*11e50*/  @!P4 IMAD.MOV R4, RZ, RZ, -R4 ;  /* 0x000000ffff04c224 */ /* 0x000fe200078e0a04 */
[----:B------:R-:W-:Y:S01]  /*11e60*/  STL [R1+0x404], R7 ;  /* 0x0004040701007387 */ /* 0x000fe20000100800 */
[----:B------:R-:W-:-:S02]  /*11e70*/  IMAD.MOV R32, RZ, RZ, -R32 ;  /* 0x000000ffff207224 */ /* 0x000fc400078e0a20 */
        /* <DEDUP_REMOVED lines=9> */
[C---:B------:R-:W-:Y:S01]  /*11f10*/  ISETP.GT.U32.AND P4, PT, R46.reuse, R36, PT ;  /* 0x000000242e00720c */ /* 0x040fe20003f84070 */
[----:B------:R-:W-:Y:S01]  /*11f20*/  @!P1 IMAD.IADD R37, R37, 0x1, -R46 ;  /* 0x0000000125259824 */ /* 0x000fe200078e0a2e */
[C---:B------:R-:W-:Y:S01]  /*11f30*/  ISETP.GT.U32.AND P1, PT, R46.reuse, R39, PT ;  /* 0x000000272e00720c */ /* 0x040fe20003f24070 */
[----:B0-----:R-:W-:Y:S02]  /*11f40*/  IMAD.MOV.U32 R4, RZ, RZ, R41 ;  /* 0x000000ffff047224 */ /* 0x001fe400078e0029 */
[----:B------:R-:W-:Y:S02]  /*11f50*/  IMAD.MOV R43, RZ, RZ, -R43 ;  /* 0x000000ffff2b7224 */ /* 0x000fe400078e0a2b */
[----:B------:R-:W-:Y:S01]  /*11f60*/  @!P2 IMAD.MOV R4, RZ, RZ, -R4 ;  /* 0x000000ffff04a224 */ /* 0x000fe200078e0a04 */
[C---:B------:R-:W-:Y:S01]  /*11f70*/  ISETP.GT.U32.AND P2, PT, R46.reuse, R40, PT ;  /* 0x000000282e00720c */ /* 0x040fe20003f44070 */
[----:B------:R-:W-:Y:S02]  /*11f80*/  @!P5 IMAD.IADD R33, R33, 0x1, -R46 ;  /* 0x000000012121d824 */ /* 0x000fe400078e0a2e */
[----:B------:R-:W-:Y:S01]  /*11f90*/  IMAD R38, R46, R43, R38 ;  /* 0x0000002b2e267224 */ /* 0x000fe200078e0226 */
[----:B------:R0:W-:Y:S01]  /*11fa0*/  STL [R1+0x4e8], R4 ;  /* 0x0004e80401007387 */ /* 0x0001e20000100800 */
[----:B------:R-:W-:Y:S01]  /*11fb0*/  VIADD R51, R0, 0xe5 ;  /* 0x000000e500337836 */ /* 0x000fe20000000000 */
[----:B------:R-:W-:Y:S01]  /*11fc0*/  ISETP.GT.U32.AND P5, PT, R46, R33, PT ;  /* 0x000000212e00720c */ /* 0x000fe20003fa4070 */
[--C-:B------:R-:W-:Y:S01]  /*11fd0*/  @!P0 IMAD.IADD R42, R42, 0x1, -R46.reuse ;  /* 0x000000012a2a8824 */ /* 0x100fe200078e0a2e */
[----:B------:R-:W-:Y:S01]  /*11fe0*/  ISETP.GE.AND P0, PT, R53, RZ, PT ;  /* 0x000000ff3500720c */ /* 0x000fe20003f06270 */
[----:B------:R-:W-:Y:S01]  /*11ff0*/  @!P4 IMAD.IADD R36, R36, 0x1, -R46 ;  /* 0x000000012424c824 */ /* 0x000fe200078e0a2e */
[----:B------:R-:W-:Y:S01]  /*12000*/  IABS R32, R51 ;  /* 0x0000003300207213 */ /* 0x000fe20000000000 */
[----:B------:R-:W-:Y:S01]  /*12010*/  IMAD.MOV.U32 R7, RZ, RZ, R42 ;  /* 0x000000ffff077224 */ /* 0x000fe200078e002a */
[----:B------:R-:W-:Y:S01]  /*12020*/  ISETP.GE.AND P4, PT, R52, RZ, PT ;  /* 0x000000ff3400720c */ /* 0x000fe20003f86270 */
[----:B------:R-:W-:Y:S01]  /*12030*/  @!P2 IMAD.IADD R40, R40, 0x1, -R46 ;  /* 0x000000012828a824 */ /* 0x000fe200078e0a2e */
[----:B------:R-:W-:Y:S01]  /*12040*/  ISETP.GE.AND P2, PT, R48, RZ, PT ;  /* 0x000000ff3000720c */ /* 0x000fe20003f46270 */
[----:B0-----:R-:W-:-:S02]  /*12050*/  IMAD.MOV.U32 R4, RZ, RZ, R37 ;  /* 0x000000ffff047224 */ /* 0x001fc400078e0025 */
[----:B------:R-:W-:Y:S01]  /*12060*/  @!P1 IMAD.IADD R39, R39, 0x1, -R46 ;  /* 0x0000000127279824 */ /* 0x000fe200078e0a2e */
[C---:B------:R-:W-:Y:S01]  /*12070*/  ISETP.GT.U32.AND P1, PT, R46.reuse, R40, PT ;  /* 0x000000282e00720c */ /* 0x040fe20003f24070 */
[----:B------:R-:W-:Y:S01]  /*12080*/  @!P6 IMAD.MOV R4, RZ, RZ, -R4 ;  /* 0x000000ffff04e224 */ /* 0x000fe200078e0a04 */
[C---:B------:R-:W-:Y:S01]  /*12090*/  ISETP.GT.U32.AND P6, PT, R46.reuse, R38, PT ;  /* 0x000000262e00720c */ /* 0x040fe20003fc4070 */
[----:B------:R-:W-:Y:S01]  /*120a0*/  @!P3 IMAD.MOV R7, RZ, RZ, -R7 ;  /* 0x000000ffff07b224 */ /* 0x000fe200078e0a07 */
[----:B------:R-:W-:Y:S01]  /*120b0*/  ISETP.GT.U32.AND P3, PT, R46, R39, PT ;  /* 0x000000272e00720c */ /* 0x000fe20003f64070 */
[----:B------:R-:W-:-:S03]  /*120c0*/  IMAD.HI.U32 R41, R49, R32, RZ ;  /* 0x0000002031297227 */ /* 0x000fc600078e00ff */
[----:B------:R0:W-:Y:S01]  /*120d0*/  STL [R1+0x44c], R7 ;  /* 0x00044c0701007387 */ /* 0x0001e20000100800 */
[--C-:B------:R-:W-:Y:S01]  /*120e0*/  @!P5 IMAD.IADD R33, R33, 0x1, -R46.reuse ;  /* 0x000000012121d824 */ /* 0x100fe200078e0a2e */
[----:B------:R-:W-:Y:S01]  /*120f0*/  ISETP.GE.AND P5, PT, R50, RZ, PT ;  /* 0x000000ff3200720c */ /* 0x000fe20003fa6270 */
[----:B------:R-:W-:Y:S01]  /*12100*/  IMAD.MOV R41, RZ, RZ, -R41 ;  /* 0x000000ffff297224 */ /* 0x000fe200078e0a29 */
[----:B------:R1:W-:Y:S01]  /*12110*/  STL [R1+0x450], R4 ;  /* 0x0004500401007387 */ /* 0x0003e20000100800 */
[----:B------:R-:W-:Y:S02]  /*12120*/  VIADD R48, R0, 0xe3 ;  /* 0x000000e300307836 */ /* 0x000fe40000000000 */
[----:B------:R-:W-:Y:S02]  /*12130*/  @!P6 IMAD.IADD R38, R38, 0x1, -R46 ;  /* 0x000000012626e824 */ /* 0x000fe400078e0a2e */
[C---:B------:R-:W-:Y:S02]  /*12140*/  IMAD R32, R46.reuse, R41, R32 ;  /* 0x000000292e207224 */ /* 0x040fe400078e0220 */
[----:B0-----:R-:W-:Y:S01]  /*12150*/  IMAD.MOV.U32 R7, RZ, RZ, R36 ;  /* 0x000000ffff077224 */ /* 0x001fe200078e0024 */
[----:B------:R-:W-:Y:S01]  /*12160*/  ISETP.GT.U32.AND P6, PT, R46, R38, PT ;  /* 0x000000262e00720c */ /* 0x000fe20003fc4070 */
        /* <DEDUP_REMOVED lines=8> */
[C---:B------:R-:W-:Y:S01]  /*121f0*/  VIADD R50, R0.reuse, 0xe4 ;  /* 0x000000e400327836 */ /* 0x040fe20000000000 */
[----:B------:R-:W-:Y:S01]  /*12200*/  STL [R1+0x4b8], R7 ;  /* 0x0004b80701007387 */ /* 0x000fe20000100800 */
[----:B------:R-:W-:-:S02]  /*12210*/  VIADD R47, R0, 0xe2 ;  /* 0x000000e2002f7836 */ /* 0x000fc40000000000 */
[--C-:B------:R-:W-:Y:S01]  /*12220*/  @!P6 IMAD.IADD R38, R38, 0x1, -R46.reuse ;  /* 0x000000012626e824 */ /* 0x100fe200078e0a2e */
[----:B------:R0:W-:Y:S01]  /*12230*/  STL [R1+0x4bc], R4 ;  /* 0x0004bc0401007387 */ /* 0x0001e20000100800 */
[----:B------:R-:W-:Y:S01]  /*12240*/  IABS R37, R50 ;  /* 0x0000003200257213 */ /* 0x000fe20000000000 */
[----:B------:R-:W-:Y:S01]  /*12250*/  @!P3 IMAD.IADD R39, R39, 0x1, -R46 ;  /* 0x000000012727b824 */ /* 0x000fe200078e0a2e */
[----:B------:R-:W-:Y:S01]  /*12260*/  IABS R44, R47 ;  /* 0x0000002f002c7213 */ /* 0x000fe20000000000 */
[----:B------:R-:W-:Y:S01]  /*12270*/  VIADD R51, R0, 0xdf ;  /* 0x000000df00337836 */ /* 0x000fe20000000000 */
[----:B------:R-:W-:Y:S01]  /*12280*/  ISETP.GE.AND P3, PT, R50, RZ, PT ;  /* 0x000000ff3200720c */ /* 0x000fe20003f66270 */
        /* <DEDUP_REMOVED lines=17> */
[----:B------:R-:W-:Y:S02]  /*123a0*/  VIADD R50, R0, 0xe1 ;  /* 0x000000e100327836 */ /* 0x000fe40000000000 */
[----:B------:R-:W-:Y:S01]  /*123b0*/  @!P0 IMAD.MOV R4, RZ, RZ, -R4 ;  /* 0x000000ffff048224 */ /* 0x000fe200078e0a04 */
[----:B------:R-:W-:Y:S01]  /*123c0*/  ISETP.GT.U32.AND P0, PT, R46, R33, PT ;  /* 0x000000212e00720c */ /* 0x000fe20003f04070 */
[----:B------:R-:W-:Y:S01]  /*123d0*/  @!P2 IMAD.MOV R7, RZ, RZ, -R7 ;  /* 0x000000ffff07a224 */ /* 0x000fe200078e0a07 */
[----:B------:R-:W-:Y:S01]  /*123e0*/  IABS R43, R50 ;  /* 0x00000032002b7213 */ /* 0x000fe20000000000 */
[----:B------:R-:W-:Y:S01]  /*123f0*/  IMAD.MOV R36, RZ, RZ, -R36 ;  /* 0x000000ffff247224 */ /* 0x000fe200078e0a24 */
[----:B------:R-:W-:Y:S01]  /*12400*/  ISETP.GE.AND P2, PT, R47, RZ, PT ;  /* 0x000000ff2f00720c */ /* 0x000fe20003f46270 */
[----:B------:R-:W-:Y:S01]  /*12410*/  @!P5 IMAD.IADD R32, R32, 0x1, -R46 ;  /* 0x000000012020d824 */ /* 0x000fe200078e0a2e */
[----:B------:R-:W-:Y:S01]  /*12420*/  STL [R1+0x480], R7 ;  /* 0x0004800701007387 */ /* 0x000fe20000100800 */
[----:B------:R-:W-:Y:S01]  /*12430*/  VIADD R48, R0, 0xe0 ;  /* 0x000000e000307836 */ /* 0x000fe20000000000 */
[----:B------:R-:W-:Y:S01]  /*12440*/  ISETP.GE.AND P5, PT, R50, RZ, PT ;  /* 0x000000ff3200720c */ /* 0x000fe20003fa6270 */
[----:B------:R-:W-:Y:S01]  /*12450*/  IMAD R44, R46, R36, R44 ;  /* 0x000000242e2c7224 */ /* 0x000fe200078e022c */
[----:B------:R0:W-:Y:S01]  /*12460*/  STL [R1+0x488], R4 ;  /* 0x0004880401007387 */ /* 0x0001e20000100800 */
[----:B------:R-:W-:Y:S01]  /*12470*/  IMAD.HI.U32 R40, R49, R43, RZ ;  /* 0x0000002b31287227 */ /* 0x000fe200078e00ff */
[----:B------:R-:W-:-:S03]  /*12480*/  IABS R41, R48 ;  /* 0x0000003000297213 */ /* 0x000fc60000000000 */
[--C-:B------:R-:W-:Y:S02]  /*12490*/  @!P0 IMAD.IADD R33, R33, 0x1, -R46.reuse ;  /* 0x0000000121218824 */ /* 0x100fe400078e0a2e */
[----:B------:R-:W-:Y:S02]  /*124a0*/  @!P6 IMAD.IADD R37, R37, 0x1, -R46 ;  /* 0x000000012525e824 */ /* 0x000fe400078e0a2e */
[----:B------:R-:W-:Y:S01]  /*124b0*/  IMAD.HI.U32 R39, R49, R41, RZ ;  /* 0x0000002931277227 */ /* 0x000fe200078e00ff */
[C---:B------:R-:W-:Y:S02]  /*124c0*/  ISETP.GT.U32.AND P0, PT, R46.reuse, R33, PT ;  /* 0x000000212e00720c */ /* 0x040fe40003f04070 */
[----:B------:R-:W-:Y:S01]  /*124d0*/  ISETP.GT.U32.AND P6, PT, R46, R37, PT ;  /* 0x000000252e00720c */ /* 0x000fe20003fc4070 */
[----:B0-----:R-:W-:Y:S02]  /*124e0*/  IMAD.MOV.U32 R4, RZ, RZ, R32 ;  /* 0x000000ffff047224 */ /* 0x001fe400078e0020 */
[----:B------:R-:W-:-:S02]  /*124f0*/  IMAD.MOV R40, RZ, RZ, -R40 ;  /* 0x000000ffff287224 */ /* 0x000fc400078e0a28 */
[----:B------:R-:W-:Y:S01]  /*12500*/  @!P1 IMAD.MOV R4, RZ, RZ, -R4 ;  /* 0x000000ffff049224 */ /* 0x000fe200078e0a04 */
[C---:B------:R-:W-:Y:S01]  /*12510*/  ISETP.GT.U32.AND P1, PT, R46.reuse, R44, PT ;  /* 0x0000002c2e00720c */ /* 0x040fe20003f24070 */
[----:B------:R-:W-:Y:S02]  /*12520*/  IMAD.MOV R39, RZ, RZ, -R39 ;  /* 0x000000ffff277224 */ /* 0x000fe400078e0a27 */
[C---:B------:R-:W-:Y:S01]  /*12530*/  IMAD R43, R46.reuse, R40, R43 ;  /* 0x000000282e2b7224 */ /* 0x040fe200078e022b */
[----:B------:R0:W-:Y:S01]  /*12540*/  STL [R1+0x478], R4 ;  /* 0x0004780401007387 */ /* 0x0001e20000100800 */
[C---:B------:R-:W-:Y:S02]  /*12550*/  IMAD R41, R46.reuse, R39, R41 ;  /* 0x000000272e297224 */ /* 0x040fe400078e0229 */
[----:B------:R-:W-:Y:S01]  /*12560*/  @!P0 IMAD.IADD R33, R33, 0x1, -R46 ;  /* 0x0000000121218824 */ /* 0x000fe200078e0a2e */
[----:B------:R-:W-:Y:S01]  /*12570*/  ISETP.GT.U32.AND P0, PT, R46, R43, PT ;  /* 0x0000002b2e00720c */ /* 0x000fe20003f04070 */
[----:B------:R-:W-:-:S04]  /*12580*/  IMAD.HI.U32 R36, R49, R42, RZ ;  /* 0x0000002a31247227 */ /* 0x000fc800078e00ff */
[--C-:B------:R-:W-:Y:S01]  /*12590*/  @!P1 IMAD.IADD R44, R44, 0x1, -R46.reuse ;  /* 0x000000012c2c9824 */ /* 0x100fe200078e0a2e */
[----:B------:R-:W-:Y:S01]  /*125a0*/  ISETP.GT.U32.AND P1, PT, R46, R41, PT ;  /* 0x000000292e00720c */ /* 0x000fe20003f24070 */
[----:B------:R-:W-:Y:S02]  /*125b0*/  VIADD R47, R0, 0xde ;  /* 0x000000de002f7836 */ /* 0x000fe40000000000 */
[----:B------:R-:W-:Y:S01]  /*125c0*/  @!P6 IMAD.IADD R37, R37, 0x1, -R46 ;  /* 0x000000012525e824 */ /* 0x000fe200078e0a2e */
[----:B------:R-:W-:Y:S01]  /*125d0*/  ISETP.GE.AND P6, PT, R48, RZ, PT ;  /* 0x000000ff3000720c */ /* 0x000fe20003fc6270 */
[----:B------:R-:W-:Y:S01]  /*125e0*/  IMAD.MOV R36, RZ, RZ, -R36 ;  /* 0x000000ffff247224 */ /* 0x000fe200078e0a24 */
[----:B------:R-:W-:Y:S01]  /*125f0*/  IABS R38, R47 ;  /* 0x0000002f00267213 */ /* 0x000fe20000000000 */
[----:B------:R-:W-:Y:S02]  /*12600*/  VIADD R53, R0, 0xdd ;  /* 0x000000dd00357836 */ /* 0x000fe40000000000 */
[----:B------:R-:W-:-:S02]  /*12610*/  IMAD R42, R46, R36, R42 ;  /* 0x000000242e2a7224 */ /* 0x000fc400078e022a */
[----:B------:R-:W-:Y:S01]  /*12620*/  @!P0 IMAD.IADD R43, R43, 0x1, -R46 ;  /* 0x000000012b2b8824 */ /* 0x000fe200078e0a2e */
[----:B------:R-:W-:Y:S01]  /*12630*/  IABS R36, R53 ;  /* 0x0000003500247213 */ /* 0x000fe20000000000 */
[----:B0-----:R-:W-:Y:S01]  /*12640*/  IMAD.MOV.U32 R4, RZ, RZ, R37 ;  /* 0x000000ffff047224 */ /* 0x001fe200078e0025 */
[----:B------:R-:W-:Y:S01]  /*12650*/  ISETP.GT.U32.AND P0, PT, R46, R44, PT ;  /* 0x0000002c2e00720c */ /* 0x000fe20003f04070 */
[----:B------:R-:W-:-:S04]  /*12660*/  IMAD.HI.U32 R32, R49, R38, RZ ;  /* 0x0000002631207227 */ /* 0x000fc800078e00ff */
[----:B------:R-:W-:Y:S01]  /*12670*/  @!P1 IMAD.IADD R41, R41, 0x1, -R46 ;  /* 0x0000000129299824 */ /* 0x000fe200078e0a2e */
[C---:B------:R-:W-:Y:S01]  /*12680*/  ISETP.GT.U32.AND P1, PT, R46.reuse, R43, PT ;  /* 0x0000002b2e00720c */ /* 0x040fe20003f24070 */
[----:B------:R-:W-:Y:S02]  /*12690*/  @!P3 IMAD.MOV R4, RZ, RZ, -R4 ;  /* 0x000000ffff04b224 */ /* 0x000fe400078e0a04 */
[----:B------:R-:W-:Y:S01]  /*126a0*/  IMAD.HI.U32 R37, R49, R36, RZ ;  /* 0x0000002431257227 */ /* 0x000fe200078e00ff */
[----:B------:R-:W-:Y:S02]  /*126b0*/  ISETP.GT.U32.AND P3, PT, R46, R41, PT ;  /* 0x000000292e00720c */ /* 0x000fe40003f64070 */
[----:B------:R0:W-:Y:S01]  /*126c0*/  STL [R1+0x43c], R4 ;  /* 0x00043c0401007387 */ /* 0x0001e20000100800 */
[----:B------:R-:W-:Y:S02]  /*126d0*/  IMAD.MOV R32, RZ, RZ, -R32 ;  /* 0x000000ffff207224 */ /* 0x000fe400078e0a20 */
[----:B------:R-:W-:-:S02]  /*126e0*/  VIADD R52, R0, 0xdc ;  /* 0x000000dc00347836 */ /* 0x000fc40000000000 */
[----:B------:R-:W-:Y:S02]  /*126f0*/  IMAD.MOV R37, RZ, RZ, -R37 ;  /* 0x000000ffff257224 */ /* 0x000fe400078e0a25 */
[C---:B------:R-:W-:Y:S01]  /*12700*/  IMAD R38, R46.reuse, R32, R38 ;  /* 0x000000202e267224 */ /* 0x040fe200078e0226 */
[----:B------:R-:W-:Y:S01]  /*12710*/  IABS R32, R52 ;  /* 0x0000003400207213 */ /* 0x000fe20000000000 */
[----:B------:R-:W-:Y:S02]  /*12720*/  IMAD R36, R46, R37, R36 ;  /* 0x000000252e247224 */ /* 0x000fe400078e0224 */
[----:B0-----:R-:W-:Y:S02]  /*12730*/  IMAD.MOV.U32 R4, RZ, RZ, R33 ;  /* 0x000000ffff047224 */ /* 0x001fe400078e0021 */
[----:B------:R-:W-:Y:S01]  /*12740*/  @!P0 IMAD.IADD R44, R44, 0x1, -R46 ;  /* 0x000000012c2c8824 */ /* 0x000fe200078e0a2e */
[C---:B------:R-:W-:Y:S01]  /*12750*/  ISETP.GT.U32.AND P0, PT, R46.reuse, R38, PT ;  /* 0x000000262e00720c */ /* 0x040fe20003f04070 */
[----:B------:R-:W-:Y:S01]  /*12760*/  @!P4 IMAD.MOV R4, RZ, RZ, -R4 ;  /* 0x000000ffff04c224 */ /* 0x000fe200078e0a04 */
[----:B------:R-:W-:Y:S01]  /*12770*/  ISETP.GT.U32.AND P4, PT, R46, R42, PT ;  /* 0x0000002a2e00720c */ /* 0x000fe20003f84070 */
[----:B------:R-:W-:-:S02]  /*12780*/  VIADD R48, R0, 0xda ;  /* 0x000000da00307836 */ /* 0x000fc40000000000 */
[----:B------:R-:W-:Y:S01]  /*12790*/  IMAD.HI.U32 R45, R49, R32, RZ ;  /* 0x00000020312d7227 */ /* 0x000fe200078e00ff */
[----:B------:R0:W-:Y:S02]  /*127a0*/  STL [R1+0x430], R4 ;  /* 0x0004300401007387 */ /* 0x0001e40000100800 */
[----:B------:R-:W-:Y:S01]  /*127b0*/  IABS R39, R48 ;  /* 0x0000003000277213 */ /* 0x000fe20000000000 */
[----:B------:R-:W-:Y:S01]  /*127c0*/  @!P1 IMAD.IADD R43, R43, 0x1, -R46 ;  /* 0x000000012b2b9824 */ /* 0x000fe200078e0a2e */
[----:B------:R-:W-:Y:S01]  /*127d0*/  ISETP.GT.U32.AND P1, PT, R46, R36, PT ;  /* 0x000000242e00720c */ /* 0x000fe20003f24070 */
[----:B------:R-:W-:Y:S02]  /*127e0*/  VIADD R50, R0, 0xdb ;  /* 0x000000db00327836 */ /* 0x000fe40000000000 */
[----:B------:R-:W-:Y:S02]  /*127f0*/  IMAD.MOV R45, RZ, RZ, -R45 ;  /* 0x000000ffff2d7224 */ /* 0x000fe400078e0a2d */
[----:B------:R-:W-:Y:S01]  /*12800*/  IMAD.HI.U32 R37, R49, R39, RZ ;  /* 0x0000002731257227 */ /* 0x000fe200078e00ff */
[----:B------:R-:W-:-:S03]  /*12810*/  IABS R40, R50 ;  /* 0x0000003200287213 */ /* 0x000fc60000000000 */
[----:B------:R-:W-:Y:S02]  /*12820*/  IMAD R32, R46, R45, R32 ;  /* 0x0000002d2e207224 */ /* 0x000fe400078e0220 */
[----:B------:R-:W-:Y:S01]  /*12830*/  @!P4 IMAD.IADD R42, R42, 0x1, -R46 ;  /* 0x000000012a2ac824 */ /* 0x000fe200078e0a2e */
[----:B------:R-:W-:Y:S01]  /*12840*/  ISETP.GE.AND P4, PT, R51, RZ, PT ;  /* 0x000000ff3300720c */ /* 0x000fe20003f86270 */
[----:B------:R-:W-:Y:S02]  /*12850*/  IMAD.MOV.U32 R7, RZ, RZ, R44 ;  /* 0x000000ffff077224 */ /* 0x000fe400078e002c */
[--C-:B------:R-:W-:Y:S01]  /*12860*/  @!P3 IMAD.IADD R41, R41, 0x1, -R46.reuse ;  /* 0x000000012929b824 */ /* 0x100fe200078e0a2e */
[----:B------:R-:W-:Y:S01]  /*12870*/  ISETP.GT.U32.AND P3, PT, R46, R32, PT ;  /* 0x000000202e00720c */ /* 0x000fe20003f64070 */
[----:B------:R-:W-:Y:S01]  /*12880*/  @!P0 IMAD.IADD R38, R38, 0x1, -R46 ;  /* 0x0000000126268824 */ /* 0x000fe200078e0a2e */
[----:B------:R-:W-:Y:S01]  /*12890*/  ISETP.GE.AND P0, PT, R47, RZ, PT ;  /* 0x000000ff2f00720c */ /* 0x000fe20003f06270 */
[----:B0-----:R-:W-:-:S02]  /*128a0*/  IMAD.MOV.U32 R4, RZ, RZ, R43 ;  /* 0x000000ffff047224 */ /* 0x001fc400078e002b */
[----:B------:R-:W-:-:S04]  /*128b0*/  IMAD.HI.U32 R33, R49, R40, RZ ;  /* 0x0000002831217227 */ /* 0x000fc800078e00ff */
[----:B------:R-:W-:Y:S02]  /*128c0*/  IMAD.MOV R37, RZ, RZ, -R37 ;  /* 0x000000ffff257224 */ /* 0x000fe400078e0a25 */
[----:B------:R-:W-:Y:S02]  /*128d0*/  VIADD R47, R0, 0xd9 ;  /* 0x000000d9002f7836 */ /* 0x000fe40000000000 */
[----:B------:R-:W-:Y:S01]  /*128e0*/  @!P1 IMAD.IADD R36, R36, 0x1, -R46 ;  /* 0x0000000124249824 */ /* 0x000fe200078e0a2e */
[C---:B------:R-:W-:Y:S01]  /*128f0*/  ISETP.GT.U32.AND P1, PT, R46.reuse, R42, PT ;  /* 0x0000002a2e00720c */ /* 0x040fe20003f24070 */
[----:B------:R-:W-:Y:S01]  /*12900*/  @!P2 IMAD.MOV R7, RZ, RZ, -R7 ;  /* 0x000000ffff07a224 */ /* 0x000fe200078e0a07 */
[C---:B------:R-:W-:Y:S01]  /*12910*/  ISETP.GT.U32.AND P2, PT, R46.reuse, R38, PT ;  /* 0x000000262e00720c */ /* 0x040fe20003f44070 */
[----:B------:R-:W-:Y:S02]  /*12920*/  @!P5 IMAD.MOV R4, RZ, RZ, -R4 ;  /* 0x000000ffff04d224 */ /* 0x000fe400078e0a04 */
[----:B------:R-:W-:Y:S01]  /*12930*/  IMAD.MOV R33, RZ, RZ, -R33 ;  /* 0x000000ffff217224 */ /* 0x000fe200078e0a21 */
[----:B------:R-:W-:Y:S01]  /*12940*/  STL [R1+0x348], R7 ;  /* 0x0003480701007387 */ /* 0x000fe20000100800 */
[C---:B------:R-:W-:Y:S01]  /*12950*/  IMAD R39, R46.reuse, R37, R39 ;  /* 0x000000252e277224 */ /* 0x040fe200078e0227 */
[----:B------:R-:W-:Y:S01]  /*12960*/  IABS R37, R47 ;  /* 0x0000002f00257213 */ /* 0x000fe20000000000 */
[----:B------:R-:W-:Y:S01]  /*12970*/  IMAD R40, R46, R33, R40 ;  /* 0x000000212e287224 */ /* 0x000fe200078e0228 */
[----:B------:R0:W-:Y:S01]  /*12980*/  STL [R1+0x380], R4 ;  /* 0x0003800401007387 */ /* 0x0001e20000100800 */
[----:B------:R-:W-:Y:S01]  /*12990*/  @!P3 IMAD.IADD R32, R32, 0x1, -R46 ;  /* 0x000000012020b824 */ /* 0x000fe200078e0a2e */
[----:B------:R-:W-:Y:S01]  /*129a0*/  ISETP.GT.U32.AND P3, PT, R46, R36, PT ;  /* 0x000000242e00720c */ /* 0x000fe20003f64070 */
[----:B------:R-:W-:-:S03]  /*129b0*/  IMAD.HI.U32 R43, R49, R37, RZ ;  /* 0x00000025312b7227 */ /* 0x000fc600078e00ff */
[----:B------:R-:W-:Y:S01]  /*129c0*/  ISETP.GT.U32.AND P5, PT, R46, R32, PT ;  /* 0x000000202e00720c */ /* 0x000fe20003fa4070 */
[--C-:B------:R-:W-:Y:S01]  /*129d0*/  @!P1 IMAD.IADD R42, R42, 0x1, -R46.reuse ;  /* 0x000000012a2a9824 */ /* 0x100fe200078e0a2e */
[----:B------:R-:W-:Y:S01]  /*129e0*/  ISETP.GE.AND P1, PT, R53, RZ, PT ;  /* 0x000000ff3500720c */ /* 0x000fe20003f26270 */
[----:B------:R-:W-:Y:S02]  /*129f0*/  IMAD.MOV R43, RZ, RZ, -R43 ;  /* 0x000000ffff2b7224 */ /* 0x000fe400078e0a2b */
[----:B0-----:R-:W-:Y:S02]  /*12a00*/  IMAD.MOV.U32 R4, RZ, RZ, R41 ;  /* 0x000000ffff047224 */ /* 0x001fe400078e0029 */
[----:B------:R-:W-:Y:S01]  /*12a10*/  @!P2 IMAD.IADD R38, R38, 0x1, -R46 ;  /* 0x000000012626a824 */ /* 0x000fe200078e0a2e */
[C---:B------:R-:W-:Y:S01]  /*12a20*/  ISETP.GT.U32.AND P2, PT, R46.reuse, R39, PT ;  /* 0x000000272e00720c */ /* 0x040fe20003f44070 */
[----:B------:R-:W-:Y:S01]  /*12a30*/  @!P6 IMAD.MOV R4, RZ, RZ, -R4 ;  /* 0x000000ffff04e224 */ /* 0x000fe200078e0a04 */
[----:B------:R-:W-:Y:S01]  /*12a40*/  ISETP.GT.U32.AND P6, PT, R46, R40, PT ;  /* 0x000000282e00720c */ /* 0x000fe20003fc4070 */
[----:B------:R-:W-:-:S02]  /*12a50*/  VIADD R51, R0, 0xd8 ;  /* 0x000000d800337836 */ /* 0x000fc40000000000 */
[----:B------:R-:W-:Y:S01]  /*12a60*/  IMAD R37, R46, R43, R37 ;  /* 0x0000002b2e257224 */ /* 0x000fe200078e0225 */
[----:B------:R0:W-:Y:S01]  /*12a70*/  STL [R1+0x400], R4 ;  /* 0x0004000401007387 */ /* 0x0001e20000100800 */
[----:B------:R-:W-:Y:S01]  /*12a80*/  IMAD.MOV.U32 R7, RZ, RZ, R42 ;  /* 0x000000ffff077224 */ /* 0x000fe200078e002a */
[----:B------:R-:W-:Y:S01]  /*12a90*/  IABS R33, R51 ;  /* 0x0000003300217213 */ /* 0x000fe20000000000 */
[----:B------:R-:W-:Y:S01]  /*12aa0*/  @!P3 IMAD.IADD R36, R36, 0x1, -R46 ;  /* 0x000000012424b824 */ /* 0x000fe200078e0a2e */
[----:B------:R-:W-:Y:S01]  /*12ab0*/  ISETP.GE.AND P3, PT, R52, RZ, PT ;  /* 0x000000ff3400720c */ /* 0x000fe20003f66270 */
[----:B------:R-:W-:Y:S01]  /*12ac0*/  @!P4 IMAD.MOV R7, RZ, RZ, -R7 ;  /* 0x000000ffff07c224 */ /* 0x000fe200078e0a07 */
[----:B------:R-:W-:Y:S01]  /*12ad0*/  ISETP.GT.U32.AND P4, PT, R46, R37, PT ;  /* 0x000000252e00720c */ /* 0x000fe20003f84070 */
[----:B------:R-:W-:-:S03]  /*12ae0*/  IMAD.HI.U32 R41, R49, R33, RZ ;  /* 0x0000002131297227 */ /* 0x000fc600078e00ff */
[----:B------:R1:W-:Y:S01]  /*12af0*/  STL [R1+0x38c], R7 ;  /* 0x00038c0701007387 */ /* 0x0003e20000100800 */
[----:B------:R-:W-:Y:S01]  /*12b00*/  @!P6 IMAD.IADD R40, R40, 0x1, -R46 ;  /* 0x000000012828e824 */ /* 0x000fe200078e0a2e */
[----:B------:R-:W-:Y:S01]  /*12b10*/  ISETP.GE.AND P6, PT, R48, RZ, PT ;  /* 0x000000ff3000720c */ /* 0x000fe20003fc6270 */
[----:B0-----:R-:W-:Y:S02]  /*12b20*/  IMAD.MOV.U32 R4, RZ, RZ, R38 ;  /* 0x000000ffff047224 */ /* 0x001fe400078e0026 */
        /* <DEDUP_REMOVED lines=10> */
[----:B-1----:R-:W-:Y:S01]  /*12bd0*/  IMAD.MOV.U32 R7, RZ, RZ, R36 ;  /* 0x000000ffff077224 */ /* 0x002fe200078e0024 */
[----:B------:R-:W-:Y:S01]  /*12be0*/  ISETP.GT.U32.AND P4, PT, R46, R37, PT ;  /* 0x000000252e00720c */ /* 0x000fe20003f84070 */
[----:B------:R-:W-:Y:S02]  /*12bf0*/  VIADD R48, R0, 0xd6 ;  /* 0x000000d600307836 */ /* 0x000fe40000000000 */
        /* <DEDUP_REMOVED lines=60> */
[C---:B------:R-:W-:Y:S02]  /*12fc0*/  IMAD R43, R46.reuse, R40, R43 ;  /* 0x000000282e2b7224 */ /* 0x040fe400078e022b */
[----:B------:R-:W-:Y:S01]  /*12fd0*/  IMAD R41, R46, R39, R41 ;  /* 0x000000272e297224 */ /* 0x000fe200078e0229 */
[----:B------:R-:W-:Y:S01]  /*12fe0*/  IABS R37, R47 ;  /* 0x0000002f00257213 */ /* 0x000fe20000000000 */
[--C-:B------:R-:W-:Y:S01]  /*12ff0*/  @!P1 IMAD.IADD R32, R32, 0x1, -R46.reuse ;  /* 0x0000000120209824 */ /* 0x100fe200078e0a2e */
[----:B------:R-:W-:Y:S01]  /*13000*/  ISETP.GT.U32.AND P1, PT, R46, R43, PT ;  /* 0x0000002b2e00720c */ /* 0x000fe20003f24070 */
[----:B------:R-:W-:Y:S01]  /*13010*/  @!P2 IMAD.IADD R44, R44, 0x1, -R46 ;  /* 0x000000012c2ca824 */ /* 0x000fe200078e0a2e */
[----:B------:R-:W-:Y:S01]  /*13020*/  ISETP.GT.U32.AND P2, PT, R46, R41, PT ;  /* 0x000000292e00720c */ /* 0x000fe20003f44070 */
[----:B------:R-:W-:Y:S02]  /*13030*/  VIADD R51, R0, 0xd2 ;  /* 0x000000d200337836 */ /* 0x000fe40000000000 */
[----:B------:R-:W-:-:S03]  /*13040*/  IMAD.HI.U32 R33, R49, R37, RZ ;  /* 0x0000002531217227 */ /* 0x000fc600078e00ff */
[----:B------:R-:W-:Y:S01]  /*13050*/  IABS R42, R51 ;  /* 0x00000033002a7213 */ /* 0x000fe20000000000 */
        /* <DEDUP_REMOVED lines=8> */
[C---:B------:R-:W-:Y:S01]  /*130e0*/  ISETP.GT.U32.AND P1, PT, R46.reuse, R44, PT ;  /* 0x0000002c2e00720c */ /* 0x040fe20003f24070 */
[----:B0-----:R-:W-:Y:S02]  /*130f0*/  IMAD.MOV.U32 R4, RZ, RZ, R38 ;  /* 0x000000ffff047224 */ /* 0x001fe400078e0026 */
[----:B------:R-:W-:Y:S01]  /*13100*/  @!P2 IMAD.IADD R41, R41, 0x1, -R46 ;  /* 0x000000012929a824 */ /* 0x000fe200078e0a2e */
[----:B------:R-:W-:Y:S01]  /*13110*/  ISETP.GT.U32.AND P2, PT, R46, R43, PT ;  /* 0x0000002b2e00720c */ /* 0x000fe20003f44070 */
[----:B------:R-:W-:Y:S02]  /*13120*/  IMAD.MOV R36, RZ, RZ, -R36 ;  /* 0x000000ffff247224 */ /* 0x000fe400078e0a24 */
[----:B------:R-:W-:-:S02]  /*13130*/  VIADD R53, R0, 0xd0 ;  /* 0x000000d000357836 */ /* 0x000fc40000000000 */
[----:B------:R-:W-:Y:S01]  /*13140*/  @!P0 IMAD.MOV R4, RZ, RZ, -R4 ;  /* 0x000000ffff048224 */ /* 0x000fe200078e0a04 */
[----:B------:R-:W-:Y:S01]  /*13150*/  ISETP.GT.U32.AND P0, PT, R46, R41, PT ;  /* 0x000000292e00720c */ /* 0x000fe20003f04070 */
[----:B------:R-:W-:-:S03]  /*13160*/  IMAD.HI.U32 R45, R49, R33, RZ ;  /* 0x00000021312d7227 */ /* 0x000fc600078e00ff */
[----:B------:R0:W-:Y:S01]  /*13170*/  STL [R1+0x37c], R4 ;  /* 0x00037c0401007387 */ /* 0x0001e20000100800 */
[----:B------:R-:W-:Y:S01]  /*13180*/  IMAD R42, R46, R36, R42 ;  /* 0x000000242e2a7224 */ /* 0x000fe200078e022a */
[----:B------:R-:W-:Y:S01]  /*13190*/  IABS R36, R53 ;  /* 0x0000003500247213 */ /* 0x000fe20000000000 */
[----:B------:R-:W-:Y:S02]  /*131a0*/  IMAD.MOV R45, RZ, RZ, -R45 ;  /* 0x000000ffff2d7224 */ /* 0x000fe400078e0a2d */
[----:B------:R-:W-:Y:S01]  /*131b0*/  @!P1 IMAD.IADD R44, R44, 0x1, -R46 ;  /* 0x000000012c2c9824 */ /* 0x000fe200078e0a2e */
[----:B------:R-:W-:Y:S01]  /*131c0*/  ISETP.GT.U32.AND P1, PT, R46, R37, PT ;  /* 0x000000252e00720c */ /* 0x000fe20003f24070 */
[----:B------:R-:W-:-:S04]  /*131d0*/  IMAD.HI.U32 R38, R49, R36, RZ ;  /* 0x0000002431267227 */ /* 0x000fc800078e00ff */
[----:B------:R-:W-:Y:S02]  /*131e0*/  IMAD R33, R46, R45, R33 ;  /* 0x0000002d2e217224 */ /* 0x000fe400078e0221 */
[----:B0-----:R-:W-:Y:S02]  /*131f0*/  IMAD.MOV.U32 R4, RZ, RZ, R32 ;  /* 0x000000ffff047224 */ /* 0x001fe400078e0020 */
[----:B------:R-:W-:Y:S02]  /*13200*/  IMAD.MOV R38, RZ, RZ, -R38 ;  /* 0x000000ffff267224 */ /* 0x000fe400078e0a26 */
[----:B------:R-:W-:Y:S02]  /*13210*/  VIADD R48, R0, 0xcd ;  /* 0x000000cd00307836 */ /* 0x000fe40000000000 */
[----:B------:R-:W-:Y:S01]  /*13220*/  @!P0 IMAD.IADD R41, R41, 0x1, -R46 ;  /* 0x0000000129298824 */ /* 0x000fe200078e0a2e */
[C---:B------:R-:W-:Y:S01]  /*13230*/  ISETP.GT.U32.AND P0, PT, R46.reuse, R33, PT ;  /* 0x000000212e00720c */ /* 0x040fe20003f04070 */
[----:B------:R-:W-:Y:S01]  /*13240*/  @!P5 IMAD.MOV R4, RZ, RZ, -R4 ;  /* 0x000000ffff04d224 */ /* 0x000fe200078e0a04 */
[C---:B------:R-:W-:Y:S01]  /*13250*/  ISETP.GT.U32.AND P5, PT, R46.reuse, R42, PT ;  /* 0x0000002a2e00720c */ /* 0x040fe20003fa4070 */
[----:B------:R-:W-:Y:S01]  /*13260*/  IMAD R36, R46, R38, R36 ;  /* 0x000000262e247224 */ /* 0x000fe200078e0224 */
[----:B------:R-:W-:Y:S01]  /*13270*/  IABS R39, R48 ;  /* 0x0000003000277213 */ /* 0x000fe20000000000 */
[----:B------:R-:W-:Y:S01]  /*13280*/  VIADD R50, R0, 0xce ;  /* 0x000000ce00327836 */ /* 0x000fe20000000000 */
[----:B------:R0:W-:Y:S01]  /*13290*/  STL [R1+0x370], R4 ;  /* 0x0003700401007387 */ /* 0x0001e20000100800 */
[----:B------:R-:W-:Y:S01]  /*132a0*/  @!P2 IMAD.IADD R43, R43, 0x1, -R46 ;  /* 0x000000012b2ba824 */ /* 0x000fe200078e0a2e */
[----:B------:R-:W-:Y:S01]  /*132b0*/  ISETP.GT.U32.AND P2, PT, R46, R36, PT ;  /* 0x000000242e00720c */ /* 0x000fe20003f44070 */
[----:B------:R-:W-:Y:S01]  /*132c0*/  IMAD.HI.U32 R38, R49, R39, RZ ;  /* 0x0000002731267227 */ /* 0x000fe200078e00ff */
[----:B------:R-:W-:-:S03]  /*132d0*/  IABS R40, R50 ;  /* 0x0000003200287213 */ /* 0x000fc60000000000 */
[----:B------:R-:W-:Y:S01]  /*132e0*/  @!P1 IMAD.IADD R37, R37, 0x1, -R46 ;  /* 0x0000000125259824 */ /* 0x000fe200078e0a2e */
[----:B------:R-:W-:Y:S01]  /*132f0*/  ISETP.GE.AND P1, PT, R47, RZ, PT ;  /* 0x000000ff2f00720c */ /* 0x000fe20003f26270 */
[----:B------:R-:W-:Y:S02]  /*13300*/  IMAD.MOV.U32 R7, RZ, RZ, R44 ;  /* 0x000000ffff077224 */ /* 0x000fe400078e002c */
[----:B0-----:R-:W-:Y:S02]  /*13310*/  IMAD.MOV.U32 R4, RZ, RZ, R43 ;  /* 0x000000ffff047224 */ /* 0x001fe400078e002b */
[----:B------:R-:W-:-:S04]  /*13320*/  IMAD.HI.U32 R32, R49, R40, RZ ;  /* 0x0000002831207227 */ /* 0x000fc800078e00ff */
[----:B------:R-:W-:Y:S02]  /*13330*/  IMAD.MOV R38, RZ, RZ, -R38 ;  /* 0x000000ffff267224 */ /* 0x000fe400078e0a26 */
[----:B------:R-:W-:Y:S02]  /*13340*/  VIADD R47, R0, 0xcc ;  /* 0x000000cc002f7836 */ /* 0x000fe40000000000 */
[----:B------:R-:W-:Y:S01]  /*13350*/  @!P0 IMAD.IADD R33, R33, 0x1, -R46 ;  /* 0x0000000121218824 */ /* 0x000fe200078e0a2e */
[C---:B------:R-:W-:Y:S01]  /*13360*/  ISETP.GT.U32.AND P0, PT, R46.reuse, R37, PT ;  /* 0x000000252e00720c */ /* 0x040fe20003f04070 */
[----:B------:R-:W-:Y:S02]  /*13370*/  @!P6 IMAD.MOV R7, RZ, RZ, -R7 ;  /* 0x000000ffff07e224 */ /* 0x000fe400078e0a07 */
[----:B------:R-:W-:Y:S01]  /*13380*/  @!P3 IMAD.MOV R4, RZ, RZ, -R4 ;  /* 0x000000ffff04b224 */ /* 0x000fe200078e0a04 */
[----:B------:R-:W-:Y:S01]  /*13390*/  ISETP.GT.U32.AND P3, PT, R46, R33, PT ;  /* 0x000000212e00720c */ /* 0x000fe20003f64070 */
[----:B------:R-:W-:Y:S01]  /*133a0*/  @!P5 IMAD.IADD R42, R42, 0x1, -R46 ;  /* 0x000000012a2ad824 */ /* 0x000fe200078e0a2e */
[----:B------:R-:W-:Y:S01]  /*133b0*/  STL [R1+0x314], R7 ;  /* 0x0003140701007387 */ /* 0x000fe20000100800 */
[----:B------:R-:W-:Y:S01]  /*133c0*/  IMAD.MOV R32, RZ, RZ, -R32 ;  /* 0x000000ffff207224 */ /* 0x000fe200078e0a20 */
[----:B------:R-:W-:Y:S01]  /*133d0*/  ISETP.GE.AND P5, PT, R51, RZ, PT ;  /* 0x000000ff3300720c */ /* 0x000fe20003fa6270 */
[----:B------:R-:W-:Y:S01]  /*133e0*/  IMAD R39, R46, R38, R39 ;  /* 0x000000262e277224 */ /* 0x000fe200078e0227 */
[----:B------:R-:W-:Y:S01]  /*133f0*/  IABS R38, R47 ;  /* 0x0000002f00267213 */ /* 0x000fe20000000000 */
[----:B------:R-:W-:Y:S01]  /*13400*/  @!P2 IMAD.IADD R36, R36, 0x1, -R46 ;  /* 0x000000012424a824 */ /* 0x000fe200078e0a2e */
[----:B------:R0:W-:Y:S01]  /*13410*/  STL [R1+0x320], R4 ;  /* 0x0003200401007387 */ /* 0x0001e20000100800 */
[C---:B------:R-:W-:Y:S01]  /*13420*/  IMAD R40, R46.reuse, R32, R40 ;  /* 0x000000202e287224 */ /* 0x040fe200078e0228 */
[C---:B------:R-:W-:Y:S01]  /*13430*/  ISETP.GT.U32.AND P2, PT, R46.reuse, R42, PT ;  /* 0x0000002a2e00720c */ /* 0x040fe20003f44070 */
[----:B------:R-:W-:Y:S01]  /*13440*/  IMAD.HI.U32 R43, R49, R38, RZ ;  /* 0x00000026312b7227 */ /* 0x000fe200078e00ff */
[----:B------:R-:W-:-:S03]  /*13450*/  ISETP.GT.U32.AND P6, PT, R46, R36, PT ;  /* 0x000000242e00720c */ /* 0x000fc60003fc4070 */
[----:B------:R-:W-:Y:S01]  /*13460*/  @!P0 IMAD.IADD R37, R37, 0x1, -R46 ;  /* 0x0000000125258824 */ /* 0x000fe200078e0a2e */
[----:B------:R-:W-:Y:S01]  /*13470*/  ISETP.GT.U32.AND P0, PT, R46, R39, PT ;  /* 0x000000272e00720c */ /* 0x000fe20003f04070 */
[----:B------:R-:W-:Y:S02]  /*13480*/  IMAD.MOV R43, RZ, RZ, -R43 ;  /* 0x000000ffff2b7224 */ /* 0x000fe400078e0a2b */
[----:B0-----:R-:W-:Y:S02]  /*13490*/  IMAD.MOV.U32 R4, RZ, RZ, R41 ;  /* 0x000000ffff047224 */ /* 0x001fe400078e0029 */
[----:B------:R-:W-:Y:S02]  /*134a0*/  VIADD R51, R0, 0xcb ;  /* 0x000000cb00337836 */ /* 0x000fe40000000000 */
[----:B------:R-:W-:Y:S01]  /*134b0*/  @!P4 IMAD.MOV R4, RZ, RZ, -R4 ;  /* 0x000000ffff04c224 */ /* 0x000fe200078e0a04 */
[C---:B------:R-:W-:Y:S01]  /*134c0*/  ISETP.GT.U32.AND P4, PT, R46.reuse, R40, PT ;  /* 0x000000282e00720c */ /* 0x040fe20003f84070 */
[----:B------:R-:W-:Y:S01]  /*134d0*/  IMAD R38, R46, R43, R38 ;  /* 0x0000002b2e267224 */ /* 0x000fe200078e0226 */
[----:B------:R-:W-:Y:S01]  /*134e0*/  IABS R32, R51 ;  /* 0x0000003300207213 */ /* 0x000fe20000000000 */
[--C-:B------:R-:W-:Y:S01]  /*134f0*/  @!P2 IMAD.IADD R42, R42, 0x1, -R46.reuse ;  /* 0x000000012a2aa824 */ /* 0x100fe200078e0a2e */
[----:B------:R0:W-:Y:S01]  /*13500*/  STL [R1+0x344], R4 ;  /* 0x0003440401007387 */ /* 0x0001e20000100800 */
[----:B------:R-:W-:Y:S01]  /*13510*/  @!P6 IMAD.IADD R36, R36, 0x1, -R46 ;  /* 0x000000012424e824 */ /* 0x000fe200078e0a2e */
[----:B------:R-:W-:Y:S01]  /*13520*/  ISETP.GE.AND P6, PT, R52, RZ, PT ;  /* 0x000000ff3400720c */ /* 0x000fe20003fc6270 */
[----:B------:R-:W-:Y:S01]  /*13530*/  IMAD.MOV.U32 R7, RZ, RZ, R42 ;  /* 0x000000ffff077224 */ /* 0x000fe200078e002a */
[----:B------:R-:W-:Y:S01]  /*13540*/  ISETP.GE.AND P2, PT, R53, RZ, PT ;  /* 0x000000ff3500720c */ /* 0x000fe20003f46270 */
[----:B------:R-:W-:-:S04]  /*13550*/  IMAD.HI.U32 R41, R49, R32, RZ ;  /* 0x0000002031297227 */ /* 0x000fc800078e00ff */
[----:B------:R-:W-:Y:S01]  /*13560*/  @!P4 IMAD.IADD R40, R40, 0x1, -R46 ;  /* 0x000000012828c824 */ /* 0x000fe200078e0a2e */
[----:B------:R-:W-:Y:S01]  /*13570*/  ISETP.GE.AND P4, PT, R48, RZ, PT ;  /* 0x000000ff3000720c */ /* 0x000fe20003f86270 */
[----:B0-----:R-:W-:Y:S02]  /*13580*/  IMAD.MOV.U32 R4, RZ, RZ, R37 ;  /* 0x000000ffff047224 */ /* 0x001fe400078e0025 */
[----:B------:R-:W-:Y:S02]  /*13590*/  @!P5 IMAD.MOV R7, RZ, RZ, -R7 ;  /* 0x000000ffff07d224 */ /* 0x000fe400078e0a07 */
[----:B------:R-:W-:Y:S01]  /*135a0*/  @!P1 IMAD.MOV R4, RZ, RZ, -R4 ;  /* 0x000000ffff049224 */ /* 0x000fe200078e0a04 */
[C---:B------:R-:W-:Y:S01]  /*135b0*/  ISETP.GT.U32.AND P1, PT, R46.reuse, R38, PT ;  /* 0x000000262e00720c */ /* 0x040fe20003f24070 */
[--C-:B------:R-:W-:Y:S01]  /*135c0*/  @!P0 IMAD.IADD R39, R39, 0x1, -R46.reuse ;  /* 0x0000000127278824 */ /* 0x100fe200078e0a2e */
[----:B------:R-:W-:Y:S01]  /*135d0*/  ISETP.GT.U32.AND P0, PT, R46, R40, PT ;  /* 0x000000282e00720c */ /* 0x000fe20003f04070 */
[----:B------:R-:W-:Y:S01]  /*135e0*/  @!P3 IMAD.IADD R33, R33, 0x1, -R46 ;  /* 0x000000012121b824 */ /* 0x000fe200078e0a2e */
[----:B------:R0:W-:Y:S01]  /*135f0*/  STL [R1+0x324], R7 ;  /* 0x0003240701007387 */ /* 0x0001e20000100800 */
[----:B------:R-:W-:Y:S01]  /*13600*/  IMAD.MOV R41, RZ, RZ, -R41 ;  /* 0x000000ffff297224 */ /* 0x000fe200078e0a29 */
[----:B------:R-:W-:Y:S01]  /*13610*/  ISETP.GE.AND P3, PT, R50, RZ, PT ;  /* 0x000000ff3200720c */ /* 0x000fe20003f66270 */
[----:B------:R-:W-:Y:S01]  /*13620*/  VIADD R48, R0, 0xc9 ;  /* 0x000000c900307836 */ /* 0x000fe20000000000 */
[----:B------:R1:W-:Y:S01]  /*13630*/  STL [R1+0x328], R4 ;  /* 0x0003280401007387 */ /* 0x0003e20000100800 */
[C---:B------:R-:W-:Y:S01]  /*13640*/  IMAD R32, R46.reuse, R41, R32 ;  /* 0x000000292e207224 */ /* 0x040fe200078e0220 */
[----:B------:R-:W-:Y:S01]  /*13650*/  ISETP.GT.U32.AND P5, PT, R46, R39, PT ;  /* 0x000000272e00720c */ /* 0x000fe20003fa4070 */
[----:B------:R-:W-:-:S02]  /*13660*/  VIADD R50, R0, 0xca ;  /* 0x000000ca00327836 */ /* 0x000fc40000000000 */
[----:B------:R-:W-:Y:S02]  /*13670*/  @!P1 IMAD.IADD R38, R38, 0x1, -R46 ;  /* 0x0000000126269824 */ /* 0x000fe400078e0a2e */
[----:B0-----:R-:W-:Y:S01]  /*13680*/  IMAD.MOV.U32 R7, RZ, RZ, R36 ;  /* 0x000000ffff077224 */ /* 0x001fe200078e0024 */
[----:B------:R-:W-:Y:S01]  /*13690*/  IABS R37, R50 ;  /* 0x0000003200257213 */ /* 0x000fe20000000000 */
        /* <DEDUP_REMOVED lines=8> */
[----:B------:R-:W-:Y:S01]  /*13720*/  VIADD R47, R0, 0xc8 ;  /* 0x000000c8002f7836 */ /* 0x000fe20000000000 */
[----:B------:R0:W-:Y:S01]  /*13730*/  STL [R1+0x33c], R7 ;  /* 0x00033c0701007387 */ /* 0x0001e20000100800 */
[----:B------:R-:W-:Y:S01]  /*13740*/  IMAD.HI.U32 R36, R49, R37, RZ ;  /* 0x0000002531247227 */ /* 0x000fe200078e00ff */
[----:B------:R-:W-:-:S02]  /*13750*/  ISETP.GE.AND P0, PT, R51, RZ, PT ;  /* 0x000000ff3300720c */ /* 0x000fc40003f06270 */
[----:B------:R1:W-:Y:S01]  /*13760*/  STL [R1+0x340], R4 ;  /* 0x0003400401007387 */ /* 0x0003e20000100800 */
[--C-:B------:R-:W-:Y:S01]  /*13770*/  @!P1 IMAD.IADD R38, R38, 0x1, -R46.reuse ;  /* 0x0000000126269824 */ /* 0x100fe200078e0a2e */
[----:B------:R-:W-:Y:S01]  /*13780*/  IABS R44, R47 ;  /* 0x0000002f002c7213 */ /* 0x000fe20000000000 */
[----:B------:R-:W-:Y:S01]  /*13790*/  @!P5 IMAD.IADD R39, R39, 0x1, -R46 ;  /* 0x000000012727d824 */ /* 0x000fe200078e0a2e */
[----:B------:R-:W-:Y:S01]  /*137a0*/  ISETP.GE.AND P5, PT, R50, RZ, PT ;  /* 0x000000ff3200720c */ /* 0x000fe20003fa6270 */
[----:B------:R-:W-:Y:S02]  /*137b0*/  IMAD.MOV R36, RZ, RZ, -R36 ;  /* 0x000000ffff247224 */ /* 0x000fe400078e0a24 */
[----:B------:R-:W-:Y:S01]  /*137c0*/  @!P6 IMAD.IADD R32, R32, 0x1, -R46 ;  /* 0x000000012020e824 */ /* 0x000fe200078e0a2e */
[----:B------:R-:W-:Y:S01]  /*137d0*/  ISETP.GE.AND P6, PT, R48, RZ, PT ;  /* 0x000000ff3000720c */ /* 0x000fe20003fc6270 */
[----:B0-----:R-:W-:Y:S02]  /*137e0*/  IMAD.MOV.U32 R7, RZ, RZ, R39 ;  /* 0x000000ffff077224 */ /* 0x001fe400078e0027 */
[----:B-1----:R-:W-:-:S02]  /*137f0*/  IMAD.MOV.U32 R4, RZ, RZ, R40 ;  /* 0x000000ffff047224 */ /* 0x002fc400078e0028 */
[----:B------:R-:W-:-:S04]  /*13800*/  IMAD.HI.U32 R40, R49, R33, RZ ;  /* 0x0000002131287227 */ /* 0x000fc800078e00ff */
[----:B------:R-:W-:Y:S01]  /*13810*/  @!P3 IMAD.MOV R4, RZ, RZ, -R4 ;  /* 0x000000ffff04b224 */ /* 0x000fe200078e0a04 */
[C---:B------:R-:W-:Y:S01]  /*13820*/  ISETP.GT.U32.AND P3, PT, R46.reuse, R32, PT ;  /* 0x000000202e00720c */ /* 0x040fe20003f64070 */
[----:B------:R-:W-:Y:S02]  /*13830*/  IMAD.MOV R40, RZ, RZ, -R40 ;  /* 0x000000ffff287224 */ /* 0x000fe400078e0a28 */
[C---:B------:R-:W-:Y:S01]  /*13840*/  IMAD R37, R46.reuse, R36, R37 ;  /* 0x000000242e257224 */ /* 0x040fe200078e0225 */
[----:B------:R0:W-:Y:S01]  /*13850*/  STL [R1+0x338], R4 ;  /* 0x0003380401007387 */ /* 0x0001e20000100800 */
[C---:B------:R-:W-:Y:S02]  /*13860*/  IMAD R33, R46.reuse, R40, R33 ;  /* 0x000000282e217224 */ /* 0x040fe400078e0221 */
[----:B------:R-:W-:Y:S01]  /*13870*/  IMAD.HI.U32 R36, R49, R44, RZ ;  /* 0x0000002c31247227 */ /* 0x000fe200078e00ff */
[----:B------:R-:W-:-:S03]  /*13880*/  ISETP.GT.U32.AND P1, PT, R46, R37, PT ;  /* 0x000000252e00720c */ /* 0x000fc60003f24070 */
[----:B------:R-:W-:Y:S01]  /*13890*/  @!P4 IMAD.MOV R7, RZ, RZ, -R7 ;  /* 0x000000ffff07c224 */ /* 0x000fe200078e0a07 */
[----:B------:R-:W-:Y:S01]  /*138a0*/  ISETP.GE.AND P4, PT, R47, RZ, PT ;  /* 0x000000ff2f00720c */ /* 0x000fe20003f86270 */
[----:B------:R-:W-:Y:S02]  /*138b0*/  IMAD.MOV R36, RZ, RZ, -R36 ;  /* 0x000000ffff247224 */ /* 0x000fe400078e0a24 */
[----:B0-----:R-:W-:Y:S01]  /*138c0*/  IMAD.MOV.U32 R4, RZ, RZ, R38 ;  /* 0x000000ffff047224 */ /* 0x001fe200078e0026 */
[----:B------:R-:W-:Y:S01]  /*138d0*/  STL [R1+0x330], R7 ;  /* 0x0003300701007387 */ /* 0x000fe20000100800 */
[----:B------:R-:W-:Y:S02]  /*138e0*/  VIADD R50, R0, 0xc7 ;  /* 0x000000c700327836 */ /* 0x000fe40000000000 */
[----:B------:R-:W-:Y:S01]  /*138f0*/  @!P2 IMAD.MOV R4, RZ, RZ, -R4 ;  /* 0x000000ffff04a224 */ /* 0x000fe200078e0a04 */
[----:B------:R-:W-:Y:S01]  /*13900*/  ISETP.GT.U32.AND P2, PT, R46, R33, PT ;  /* 0x000000212e00720c */ /* 0x000fe20003f44070 */
[----:B------:R-:W-:Y:S01]  /*13910*/  @!P3 IMAD.IADD R32, R32, 0x1, -R46 ;  /* 0x000000012020b824 */ /* 0x000fe200078e0a2e */
[----:B------:R-:W-:Y:S01]  /*13920*/  IABS R43, R50 ;  /* 0x00000032002b7213 */ /* 0x000fe20000000000 */
[----:B------:R-:W-:Y:S01]  /*13930*/  VIADD R48, R0, 0xc6 ;  /* 0x000000c600307836 */ /* 0x000fe20000000000 */
[----:B------:R0:W-:Y:S01]  /*13940*/  STL [R1+0x334], R4 ;  /* 0x0003340401007387 */ /* 0x0001e20000100800 */
[----:B------:R-:W-:Y:S01]  /*13950*/  IMAD R44, R46, R36, R44 ;  /* 0x000000242e2c7224 */ /* 0x000fe200078e022c */
[----:B------:R-:W-:Y:S01]  /*13960*/  ISETP.GE.AND P3, PT, R50, RZ, PT ;  /* 0x000000ff3200720c */ /* 0x000fe20003f66270 */
[----:B------:R-:W-:Y:S01]  /*13970*/  IMAD.HI.U32 R40, R49, R43, RZ ;  /* 0x0000002b31287227 */ /* 0x000fe200078e00ff */
[----:B------:R-:W-:-:S03]  /*13980*/  IABS R41, R48 ;  /* 0x0000003000297213 */ /* 0x000fc60000000000 */
[----:B------:R-:W-:Y:S02]  /*13990*/  IMAD.MOV R40, RZ, RZ, -R40 ;  /* 0x000000ffff287224 */ /* 0x000fe400078e0a28 */
[----:B------:R-:W-:Y:S02]  /*139a0*/  @!P2 IMAD.IADD R33, R33, 0x1, -R46 ;  /* 0x000000012121a824 */ /* 0x000fe400078e0a2e */
[----:B0-----:R-:W-:Y:S02]  /*139b0*/  IMAD.MOV.U32 R4, RZ, RZ, R32 ;  /* 0x000000ffff047224 */ /* 0x001fe400078e0020 */
[----:B------:R-:W-:Y:S01]  /*139c0*/  IMAD.HI.U32 R39, R49, R41, RZ ;  /* 0x0000002931277227 */ /* 0x000fe200078e00ff */
[----:B------:R-:W-:-:S03]  /*139d0*/  ISETP.GT.U32.AND P2, PT, R46, R33, PT ;  /* 0x000000212e00720c */ /* 0x000fc60003f44070 */
[----:B------:R-:W-:Y:S01]  /*139e0*/  @!P0 IMAD.MOV R4, RZ, RZ, -R4 ;  /* 0x000000ffff048224 */ /* 0x000fe200078e0a04 */
[----:B------:R-:W-:Y:S01]  /*139f0*/  ISETP.GT.U32.AND P0, PT, R46, R44, PT ;  /* 0x0000002c2e00720c */ /* 0x000fe20003f04070 */
[----:B------:R-:W-:Y:S02]  /*13a00*/  IMAD.MOV R39, RZ, RZ, -R39 ;  /* 0x000000ffff277224 */ /* 0x000fe400078e0a27 */
[----:B------:R-:W-:Y:S01]  /*13a10*/  VIADD R47, R0, 0xc4 ;  /* 0x000000c4002f7836 */ /* 0x000fe20000000000 */
[----:B------:R0:W-:Y:S01]  /*13a20*/  STL [R1+0x32c], R4 ;  /* 0x00032c0401007387 */ /* 0x0001e20000100800 */
[C---:B------:R-:W-:Y:S02]  /*13a30*/  IMAD R43, R46.reuse, R40, R43 ;  /* 0x000000282e2b7224 */ /* 0x040fe400078e022b */
[----:B------:R-:W-:Y:S01]  /*13a40*/  IMAD R41, R46, R39, R41 ;  /* 0x000000272e297224 */ /* 0x000fe200078e0229 */
[----:B------:R-:W-:Y:S01]  /*13a50*/  IABS R38, R47 ;  /* 0x0000002f00267213 */ /* 0x000fe20000000000 */
        /* <DEDUP_REMOVED lines=1871> */
[C---:B------:R-:W-:Y:S02]  /*1af50*/  VIADD R52, R0.reuse, 0x33 ;  /* 0x0000003300347836 */ /* 0x040fe40000000000 */
[----:B------:R-:W-:Y:S02]  /*1af60*/  VIADD R53, R0, 0x34 ;  /* 0x0000003400357836 */ /* 0x000fe40000000000 */
[----:B------:R-:W-:Y:S01]  /*1af70*/  IMAD R40, R46, R36, R40 ;  /* 0x000000242e287224 */ /* 0x000fe200078e0228 */
[----:B------:R-:W-:Y:S01]  /*1af80*/  IABS R36, R52 ;  /* 0x0000003400247213 */ /* 0x000fe20000000000 */
[--C-:B------:R-:W-:Y:S01]  /*1af90*/  @!P1 IMAD.IADD R42, R42, 0x1, -R46.reuse ;  /* 0x000000012a2a9824 */ /* 0x100fe200078e0a2e */
[C---:B------:R-:W-:Y:S01]  /*1afa0*/  ISETP.GT.U32.AND P1, PT, R46.reuse, R44, PT ;  /* 0x0000002c2e00720c */ /* 0x040fe20003f24070 */
[----:B0-----:R-:W-:Y:S01]  /*1afb0*/  IMAD.MOV.U32 R4, RZ, RZ, R43 ;  /* 0x000000ffff047224 */ /* 0x001fe200078e002b */
[----:B------:R-:W-:Y:S01]  /*1afc0*/  IABS R38, R53 ;  /* 0x0000003500267213 */ /* 0x000fe20000000000 */
[----:B------:R-:W-:Y:S01]  /*1afd0*/  @!P2 IMAD.IADD R41, R41, 0x1, -R46 ;  /* 0x000000012929a824 */ /* 0x000fe200078e0a2e */
[----:B------:R-:W-:Y:S01]  /*1afe0*/  ISETP.GT.U32.AND P2, PT, R46, R42, PT ;  /* 0x0000002a2e00720c */ /* 0x000fe20003f44070 */
[----:B------:R-:W-:-:S04]  /*1aff0*/  IMAD.HI.U32 R33, R49, R39, RZ ;  /* 0x0000002731217227 */ /* 0x000fc800078e00ff */
[----:B------:R-:W-:Y:S01]  /*1b000*/  @!P0 IMAD.MOV R4, RZ, RZ, -R4 ;  /* 0x000000ffff048224 */ /* 0x000fe200078e0a04 */
[----:B------:R-:W-:Y:S01]  /*1b010*/  ISETP.GT.U32.AND P0, PT, R46, R41, PT ;  /* 0x000000292e00720c */ /* 0x000fe20003f04070 */
[----:B------:R-:W-:Y:S02]  /*1b020*/  IMAD.MOV R33, RZ, RZ, -R33 ;  /* 0x000000ffff217224 */ /* 0x000fe400078e0a21 */
[C---:B------:R-:W-:Y:S01]  /*1b030*/  IMAD.HI.U32 R45, R49.reuse, R36, RZ ;  /* 0x00000024312d7227 */ /* 0x040fe200078e00ff */
[----:B------:R0:W-:Y:S03]  /*1b040*/  STL [R1+0x7c], R4 ;  /* 0x00007c0401007387 */ /* 0x0001e60000100800 */
[----:B------:R-:W-:-:S04]  /*1b050*/  IMAD.HI.U32 R43, R49, R38, RZ ;  /* 0x00000026312b7227 */ /* 0x000fc800078e00ff */
[----:B------:R-:W-:Y:S02]  /*1b060*/  IMAD R39, R46, R33, R39 ;  /* 0x000000212e277224 */ /* 0x000fe400078e0227 */
[----:B------:R-:W-:Y:S02]  /*1b070*/  IMAD.MOV R45, RZ, RZ, -R45 ;  /* 0x000000ffff2d7224 */ /* 0x000fe400078e0a2d */
[----:B0-----:R-:W-:Y:S02]  /*1b080*/  IMAD.MOV.U32 R4, RZ, RZ, R32 ;  /* 0x000000ffff047224 */ /* 0x001fe400078e0020 */
[----:B------:R-:W-:Y:S02]  /*1b090*/  IMAD.MOV R43, RZ, RZ, -R43 ;  /* 0x000000ffff2b7224 */ /* 0x000fe400078e0a2b */
[----:B------:R-:W-:Y:S01]  /*1b0a0*/  @!P1 IMAD.IADD R44, R44, 0x1, -R46 ;  /* 0x000000012c2c9824 */ /* 0x000fe200078e0a2e */
[C---:B------:R-:W-:Y:S01]  /*1b0b0*/  ISETP.GT.U32.AND P1, PT, R46.reuse, R39, PT ;  /* 0x000000272e00720c */ /* 0x040fe20003f24070 */
[----:B------:R-:W-:-:S02]  /*1b0c0*/  IMAD R36, R46, R45, R36 ;  /* 0x0000002d2e247224 */ /* 0x000fc400078e0224 */
[----:B------:R-:W-:Y:S01]  /*1b0d0*/  @!P6 IMAD.MOV R4, RZ, RZ, -R4 ;  /* 0x000000ffff04e224 */ /* 0x000fe200078e0a04 */
[C---:B------:R-:W-:Y:S01]  /*1b0e0*/  ISETP.GT.U32.AND P6, PT, R46.reuse, R40, PT ;  /* 0x000000282e00720c */ /* 0x040fe20003fc4070 */
[----:B------:R-:W-:Y:S02]  /*1b0f0*/  IMAD R38, R46, R43, R38 ;  /* 0x0000002b2e267224 */ /* 0x000fe400078e0226 */
[----:B------:R-:W-:Y:S01]  /*1b100*/  VIADD R50, R0, 0x32 ;  /* 0x0000003200327836 */ /* 0x000fe20000000000 */
[----:B------:R0:W-:Y:S01]  /*1b110*/  STL [R1+0x78], R4 ;  /* 0x0000780401007387 */ /* 0x0001e20000100800 */
[--C-:B------:R-:W-:Y:S01]  /*1b120*/  @!P0 IMAD.IADD R41, R41, 0x1, -R46.reuse ;  /* 0x0000000129298824 */ /* 0x100fe200078e0a2e */
[----:B------:R-:W-:Y:S01]  /*1b130*/  ISETP.GT.U32.AND P0, PT, R46, R36, PT ;  /* 0x000000242e00720c */ /* 0x000fe20003f04070 */
[--C-:B------:R-:W-:Y:S01]  /*1b140*/  @!P2 IMAD.IADD R42, R42, 0x1, -R46.reuse ;  /* 0x000000012a2aa824 */ /* 0x100fe200078e0a2e */
[----:B------:R-:W-:Y:S01]  /*1b150*/  ISETP.GT.U32.AND P2, PT, R46, R38, PT ;  /* 0x000000262e00720c */ /* 0x000fe20003f44070 */
[----:B------:R-:W-:Y:S01]  /*1b160*/  VIADD R48, R0, 0x31 ;  /* 0x0000003100307836 */ /* 0x000fe20000000000 */
[----:B------:R-:W-:Y:S01]  /*1b170*/  IABS R33, R50 ;  /* 0x0000003200217213 */ /* 0x000fe20000000000 */
[----:B------:R-:W-:Y:S01]  /*1b180*/  @!P1 IMAD.IADD R39, R39, 0x1, -R46 ;  /* 0x0000000127279824 */ /* 0x000fe200078e0a2e */
[----:B------:R-:W-:Y:S01]  /*1b190*/  ISETP.GE.AND P1, PT, R47, RZ, PT ;  /* 0x000000ff2f00720c */ /* 0x000fe20003f26270 */
[----:B------:R-:W-:Y:S01]  /*1b1a0*/  IMAD.MOV.U32 R7, RZ, RZ, R44 ;  /* 0x000000ffff077224 */ /* 0x000fe200078e002c */
[----:B------:R-:W-:Y:S01]  /*1b1b0*/  IABS R37, R48 ;  /* 0x0000003000257213 */ /* 0x000fe20000000000 */
[----:B------:R-:W-:-:S04]  /*1b1c0*/  IMAD.HI.U32 R32, R49, R33, RZ ;  /* 0x0000002131207227 */ /* 0x000fc800078e00ff */
[----:B0-----:R-:W-:Y:S02]  /*1b1d0*/  IMAD.MOV.U32 R4, RZ, RZ, R42 ;  /* 0x000000ffff047224 */ /* 0x001fe400078e002a */
[----:B------:R-:W-:Y:S01]  /*1b1e0*/  @!P6 IMAD.IADD R40, R40, 0x1, -R46 ;  /* 0x000000012828e824 */ /* 0x000fe200078e0a2e */
[----:B------:R-:W-:Y:S01]  /*1b1f0*/  ISETP.GE.AND P6, PT, R51, RZ, PT ;  /* 0x000000ff3300720c */ /* 0x000fe20003fc6270 */
[----:B------:R-:W-:Y:S02]  /*1b200*/  IMAD.MOV R32, RZ, RZ, -R32 ;  /* 0x000000ffff207224 */ /* 0x000fe400078e0a20 */
[----:B------:R-:W-:Y:S02]  /*1b210*/  VIADD R47, R0, 0x30 ;  /* 0x00000030002f7836 */ /* 0x000fe40000000000 */
[----:B------:R-:W-:Y:S01]  /*1b220*/  @!P0 IMAD.IADD R36, R36, 0x1, -R46 ;  /* 0x0000000124248824 */ /* 0x000fe200078e0a2e */
[----:B------:R-:W-:Y:S01]  /*1b230*/  ISETP.GT.U32.AND P0, PT, R46, R39, PT ;  /* 0x000000272e00720c */ /* 0x000fe20003f04070 */
[----:B------:R-:W-:-:S02]  /*1b240*/  @!P5 IMAD.MOV R7, RZ, RZ, -R7 ;  /* 0x000000ffff07d224 */ /* 0x000fc400078e0a07 */
[----:B------:R-:W-:Y:S01]  /*1b250*/  @!P3 IMAD.MOV R4, RZ, RZ, -R4 ;  /* 0x000000ffff04b224 */ /* 0x000fe200078e0a04 */
[----:B------:R-:W-:Y:S01]  /*1b260*/  ISETP.GT.U32.AND P3, PT, R46, R36, PT ;  /* 0x000000242e00720c */ /* 0x000fe20003f64070 */
[----:B------:R-:W-:Y:S01]  /*1b270*/  @!P2 IMAD.IADD R38, R38, 0x1, -R46 ;  /* 0x000000012626a824 */ /* 0x000fe200078e0a2e */
[C---:B------:R-:W-:Y:S01]  /*1b280*/  ISETP.GT.U32.AND P2, PT, R46.reuse, R40, PT ;  /* 0x000000282e00720c */ /* 0x040fe20003f44070 */
[C---:B------:R-:W-:Y:S01]  /*1b290*/  IMAD R33, R46.reuse, R32, R33 ;  /* 0x000000202e217224 */ /* 0x040fe200078e0221 */
[----:B------:R-:W-:Y:S01]  /*1b2a0*/  IABS R32, R47 ;  /* 0x0000002f00207213 */ /* 0x000fe20000000000 */
[C---:B------:R-:W-:Y:S01]  /*1b2b0*/  IMAD.HI.U32 R43, R49.reuse, R37, RZ ;  /* 0x00000025312b7227 */ /* 0x040fe200078e00ff */
[----:B------:R-:W-:Y:S01]  /*1b2c0*/  STL [R1+0x5c], R7 ;  /* 0x00005c0701007387 */ /* 0x000fe20000100800 */
[----:B------:R-:W-:Y:S02]  /*1b2d0*/  ISETP.GT.U32.AND P5, PT, R46, R38, PT ;  /* 0x000000262e00720c */ /* 0x000fe40003fa4070 */
[----:B------:R-:W-:Y:S01]  /*1b2e0*/  IMAD.MOV R43, RZ, RZ, -R43 ;  /* 0x000000ffff2b7224 */ /* 0x000fe200078e0a2b */
[----:B------:R0:W-:Y:S01]  /*1b2f0*/  STL [R1+0x60], R4 ;  /* 0x0000600401007387 */ /* 0x0001e20000100800 */
[----:B------:R-:W-:-:S04]  /*1b300*/  IMAD.HI.U32 R42, R49, R32, RZ ;  /* 0x00000020312a7227 */ /* 0x000fc800078e00ff */
[----:B------:R-:W-:Y:S02]  /*1b310*/  VIADD R51, R0, 0x2f ;  /* 0x0000002f00337836 */ /* 0x000fe40000000000 */
[C---:B------:R-:W-:Y:S02]  /*1b320*/  IMAD R37, R46.reuse, R43, R37 ;  /* 0x0000002b2e257224 */ /* 0x040fe400078e0225 */
[----:B------:R-:W-:Y:S01]  /*1b330*/  @!P0 IMAD.IADD R39, R39, 0x1, -R46 ;  /* 0x0000000127278824 */ /* 0x000fe200078e0a2e */
[----:B------:R-:W-:Y:S01]  /*1b340*/  IABS R43, R51 ;  /* 0x00000033002b7213 */ /* 0x000fe20000000000 */
[----:B0-----:R-:W-:Y:S01]  /*1b350*/  IMAD.MOV.U32 R4, RZ, RZ, R41 ;  /* 0x000000ffff047224 */ /* 0x001fe200078e0029 */
[C---:B------:R-:W-:Y:S01]  /*1b360*/  ISETP.GT.U32.AND P0, PT, R46.reuse, R37, PT ;  /* 0x000000252e00720c */ /* 0x040fe20003f04070 */
[----:B------:R-:W-:Y:S02]  /*1b370*/  IMAD.MOV R42, RZ, RZ, -R42 ;  /* 0x000000ffff2a7224 */ /* 0x000fe400078e0a2a */
[----:B------:R-:W-:Y:S01]  /*1b380*/  @!P4 IMAD.MOV R4, RZ, RZ, -R4 ;  /* 0x000000ffff04c224 */ /* 0x000fe200078e0a04 */
[----:B------:R-:W-:Y:S01]  /*1b390*/  ISETP.GT.U32.AND P4, PT, R46, R33, PT ;  /* 0x000000212e00720c */ /* 0x000fe20003f84070 */
[----:B------:R-:W-:Y:S01]  /*1b3a0*/  @!P2 IMAD.IADD R40, R40, 0x1, -R46 ;  /* 0x000000012828a824 */ /* 0x000fe200078e0a2e */
[----:B------:R-:W-:Y:S01]  /*1b3b0*/  ISETP.GE.AND P2, PT, R53, RZ, PT ;  /* 0x000000ff3500720c */ /* 0x000fe20003f46270 */
[----:B------:R-:W-:Y:S01]  /*1b3c0*/  IMAD R32, R46, R42, R32 ;  /* 0x0000002a2e207224 */ /* 0x000fe200078e0220 */
[----:B------:R0:W-:Y:S01]  /*1b3d0*/  STL [R1+0x6c], R4 ;  /* 0x00006c0401007387 */ /* 0x0001e20000100800 */
[----:B------:R-:W-:-:S02]  /*1b3e0*/  IMAD.MOV.U32 R7, RZ, RZ, R40 ;  /* 0x000000ffff077224 */ /* 0x000fc400078e0028 */
[----:B------:R-:W-:Y:S01]  /*1b3f0*/  @!P5 IMAD.IADD R38, R38, 0x1, -R46 ;  /* 0x000000012626d824 */ /* 0x000fe200078e0a2e */
[----:B------:R-:W-:Y:S01]  /*1b400*/  ISETP.GE.AND P5, PT, R52, RZ, PT ;  /* 0x000000ff3400720c */ /* 0x000fe20003fa6270 */
[----:B------:R-:W-:-:S04]  /*1b410*/  IMAD.HI.U32 R41, R49, R43, RZ ;  /* 0x0000002b31297227 */ /* 0x000fc800078e00ff */
[----:B------:R-:W-:Y:S02]  /*1b420*/  @!P6 IMAD.MOV R7, RZ, RZ, -R7 ;  /* 0x000000ffff07e224 */ /* 0x000fe400078e0a07 */
[----:B0-----:R-:W-:Y:S02]  /*1b430*/  IMAD.MOV.U32 R4, RZ, RZ, R39 ;  /* 0x000000ffff047224 */ /* 0x001fe400078e0027 */
[----:B------:R-:W-:Y:S01]  /*1b440*/  IMAD.MOV R41, RZ, RZ, -R41 ;  /* 0x000000ffff297224 */ /* 0x000fe200078e0a29 */
[----:B------:R0:W-:Y:S01]  /*1b450*/  STL [R1+0x64], R7 ;  /* 0x0000640701007387 */ /* 0x0001e20000100800 */
[----:B------:R-:W-:Y:S01]  /*1b460*/  @!P1 IMAD.MOV R4, RZ, RZ, -R4 ;  /* 0x000000ffff049224 */ /* 0x000fe200078e0a04 */
[----:B------:R-:W-:Y:S01]  /*1b470*/  ISETP.GT.U32.AND P1, PT, R46, R32, PT ;  /* 0x000000202e00720c */ /* 0x000fe20003f24070 */
[--C-:B------:R-:W-:Y:S01]  /*1b480*/  @!P3 IMAD.IADD R36, R36, 0x1, -R46.reuse ;  /* 0x000000012424b824 */ /* 0x100fe200078e0a2e */
[----:B------:R-:W-:Y:S01]  /*1b490*/  ISETP.GE.AND P3, PT, R50, RZ, PT ;  /* 0x000000ff3200720c */ /* 0x000fe20003f66270 */
[----:B------:R-:W-:Y:S01]  /*1b4a0*/  @!P4 IMAD.IADD R33, R33, 0x1, -R46 ;  /* 0x000000012121c824 */ /* 0x000fe200078e0a2e */
[----:B------:R1:W-:Y:S01]  /*1b4b0*/  STL [R1+0x68], R4 ;  /* 0x0000680401007387 */ /* 0x0003e20000100800 */
[----:B------:R-:W-:Y:S01]  /*1b4c0*/  VIADD R50, R0, 0x2e ;  /* 0x0000002e00327836 */ /* 0x000fe20000000000 */
[----:B------:R-:W-:Y:S01]  /*1b4d0*/  ISETP.GE.AND P4, PT, R48, RZ, PT ;  /* 0x000000ff3000720c */ /* 0x000fe20003f86270 */
[----:B------:R-:W-:-:S02]  /*1b4e0*/  IMAD R43, R46, R41, R43 ;  /* 0x000000292e2b7224 */ /* 0x000fc400078e022b */
[----:B------:R-:W-:Y:S01]  /*1b4f0*/  @!P0 IMAD.IADD R37, R37, 0x1, -R46 ;  /* 0x0000000125258824 */ /* 0x000fe200078e0a2e */
[----:B------:R-:W-:Y:S01]  /*1b500*/  ISETP.GT.U32.AND P0, PT, R46, R33, PT ;  /* 0x000000212e00720c */ /* 0x000fe20003f04070 */
[----:B0-----:R-:W-:Y:S01]  /*1b510*/  IMAD.MOV.U32 R7, RZ, RZ, R38 ;  /* 0x000000ffff077224 */ /* 0x001fe200078e0026 */
[----:B------:R-:W-:Y:S01]  /*1b520*/  IABS R42, R50 ;  /* 0x00000032002a7213 */ /* 0x000fe20000000000 */
[----:B------:R-:W-:Y:S01]  /*1b530*/  @!P1 IMAD.IADD R32, R32, 0x1, -R46 ;  /* 0x0000000120209824 */ /* 0x000fe200078e0a2e */
[C---:B------:R-:W-:Y:S01]  /*1b540*/  ISETP.GT.U32.AND P6, PT, R46.reuse, R37, PT ;  /* 0x000000252e00720c */ /* 0x040fe20003fc4070 */
[----:B-1----:R-:W-:Y:S02]  /*1b550*/  IMAD.MOV.U32 R4, RZ, RZ, R36 ;  /* 0x000000ffff047224 */ /* 0x002fe400078e0024 */
[----:B------:R-:W-:Y:S01]  /*1b560*/  IMAD.HI.U32 R39, R49, R42, RZ ;  /* 0x0000002a31277227 */ /* 0x000fe200078e00ff */
[----:B------:R-:W-:-:S03]  /*1b570*/  ISETP.GT.U32.AND P1, PT, R46, R32, PT ;  /* 0x000000202e00720c */ /* 0x000fc60003f24070 */
[----:B------:R-:W-:Y:S01]  /*1b580*/  @!P5 IMAD.MOV R4, RZ, RZ, -R4 ;  /* 0x000000ffff04d224 */ /* 0x000fe200078e0a04 */
[----:B------:R-:W-:Y:S01]  /*1b590*/  ISETP.GT.U32.AND P5, PT, R46, R43, PT ;  /* 0x0000002b2e00720c */ /* 0x000fe20003fa4070 */
[----:B------:R-:W-:Y:S01]  /*1b5a0*/  @!P2 IMAD.MOV R7, RZ, RZ, -R7 ;  /* 0x000000ffff07a224 */ /* 0x000fe200078e0a07 */
[----:B------:R-:W-:Y:S01]  /*1b5b0*/  ISETP.GE.AND P2, PT, R47, RZ, PT ;  /* 0x000000ff2f00720c */ /* 0x000fe20003f46270 */
[C---:B------:R-:W-:Y:S02]  /*1b5c0*/  VIADD R48, R0.reuse, 0x2d ;  /* 0x0000002d00307836 */ /* 0x040fe40000000000 */
[----:B------:R-:W-:Y:S01]  /*1b5d0*/  @!P0 IMAD.IADD R33, R33, 0x1, -R46 ;  /* 0x0000000121218824 */ /* 0x000fe200078e0a2e */
[----:B------:R-:W-:Y:S01]  /*1b5e0*/  STL [R1+0x1f8], R7 ;  /* 0x0001f80701007387 */ /* 0x000fe20000100800 */
[----:B------:R-:W-:Y:S01]  /*1b5f0*/  IMAD.MOV R39, RZ, RZ, -R39 ;  /* 0x000000ffff277224 */ /* 0x000fe200078e0a27 */
[----:B------:R-:W-:Y:S01]  /*1b600*/  IABS R44, R48 ;  /* 0x00000030002c7213 */ /* 0x000fe20000000000 */
[----:B------:R-:W-:Y:S01]  /*1b610*/  VIADD R47, R0, 0x2c ;  /* 0x0000002c002f7836 */ /* 0x000fe20000000000 */
[----:B------:R0:W-:Y:S01]  /*1b620*/  STL [R1+0x1fc], R4 ;  /* 0x0001fc0401007387 */ /* 0x0001e20000100800 */
[----:B------:R-:W-:Y:S01]  /*1b630*/  IMAD R42, R46, R39, R42 ;  /* 0x000000272e2a7224 */ /* 0x000fe200078e022a */
[----:B------:R-:W-:Y:S01]  /*1b640*/  ISETP.GE.AND P0, PT, R51, RZ, PT ;  /* 0x000000ff3300720c */ /* 0x000fe20003f06270 */
[----:B------:R-:W-:Y:S01]  /*1b650*/  @!P5 IMAD.IADD R43, R43, 0x1, -R46 ;  /* 0x000000012b2bd824 */ /* 0x000fe200078e0a2e */
[----:B------:R-:W-:Y:S01]  /*1b660*/  IABS R36, R47 ;  /* 0x0000002f00247213 */ /* 0x000fe20000000000 */
[----:B------:R-:W-:Y:S01]  /*1b670*/  IMAD.HI.U32 R38, R49, R44, RZ ;  /* 0x0000002c31267227 */ /* 0x000fe200078e00ff */
[----:B------:R-:W-:-:S03]  /*1b680*/  ISETP.GE.AND P5, PT, R48, RZ, PT ;  /* 0x000000ff3000720c */ /* 0x000fc60003fa6270 */
[--C-:B------:R-:W-:Y:S01]  /*1b690*/  @!P1 IMAD.IADD R32, R32, 0x1, -R46.reuse ;  /* 0x0000000120209824 */ /* 0x100fe200078e0a2e */
[----:B------:R-:W-:Y:S01]  /*1b6a0*/  ISETP.GT.U32.AND P1, PT, R46, R42, PT ;  /* 0x0000002a2e00720c */ /* 0x000fe20003f24070 */
[----:B0-----:R-:W-:Y:S02]  /*1b6b0*/  IMAD.MOV.U32 R4, RZ, RZ, R33 ;  /* 0x000000ffff047224 */ /* 0x001fe400078e0021 */
[----:B------:R-:W-:Y:S01]  /*1b6c0*/  @!P6 IMAD.IADD R37, R37, 0x1, -R46 ;  /* 0x000000012525e824 */ /* 0x000fe200078e0a2e */
[----:B------:R-:W-:Y:S01]  /*1b6d0*/  ISETP.GE.AND P6, PT, R50, RZ, PT ;  /* 0x000000ff3200720c */ /* 0x000fe20003fc6270 */
[----:B------:R-:W-:Y:S01]  /*1b6e0*/  @!P3 IMAD.MOV R4, RZ, RZ, -R4 ;  /* 0x000000ffff04b224 */ /* 0x000fe200078e0a04 */
[C---:B------:R-:W-:Y:S01]  /*1b6f0*/  ISETP.GT.U32.AND P3, PT, R46.reuse, R43, PT ;  /* 0x0000002b2e00720c */ /* 0x040fe20003f64070 */
[----:B------:R-:W-:Y:S02]  /*1b700*/  IMAD.MOV R38, RZ, RZ, -R38 ;  /* 0x000000ffff267224 */ /* 0x000fe400078e0a26 */
[----:B------:R-:W-:Y:S01]  /*1b710*/  IMAD.MOV.U32 R7, RZ, RZ, R37 ;  /* 0x000000ffff077224 */ /* 0x000fe200078e0025 */
[----:B------:R0:W-:Y:S01]  /*1b720*/  STL [R1+0x1f4], R4 ;  /* 0x0001f40401007387 */ /* 0x0001e20000100800 */
[----:B------:R-:W-:-:S02]  /*1b730*/  IMAD R44, R46, R38, R44 ;  /* 0x000000262e2c7224 */ /* 0x000fc400078e022c */
[----:B------:R-:W-:-:S04]  /*1b740*/  IMAD.HI.U32 R33, R49, R36, RZ ;  /* 0x0000002431217227 */ /* 0x000fc800078e00ff */
[----:B------:R-:W-:Y:S01]  /*1b750*/  @!P4 IMAD.MOV R7, RZ, RZ, -R7 ;  /* 0x000000ffff07c224 */ /* 0x000fe200078e0a07 */
[----:B------:R-:W-:Y:S01]  /*1b760*/  ISETP.GE.AND P4, PT, R47, RZ, PT ;  /* 0x000000ff2f00720c */ /* 0x000fe20003f86270 */
[----:B------:R-:W-:Y:S02]  /*1b770*/  IMAD.MOV R33, RZ, RZ, -R33 ;  /* 0x000000ffff217224 */ /* 0x000fe400078e0a21 */
[----:B0-----:R-:W-:Y:S01]  /*1b780*/  IMAD.MOV.U32 R4, RZ, RZ, R32 ;  /* 0x000000ffff047224 */ /* 0x001fe200078e0020 */
[----:B------:R-:W-:Y:S01]  /*1b790*/  STL [R1+0x1d8], R7 ;  /* 0x0001d80701007387 */ /* 0x000fe20000100800 */
[----:B------:R-:W-:Y:S02]  /*1b7a0*/  @!P3 IMAD.IADD R43, R43, 0x1, -R46 ;  /* 0x000000012b2bb824 */ /* 0x000fe400078e0a2e */
[----:B------:R-:W-:Y:S01]  /*1b7b0*/  @!P2 IMAD.MOV R4, RZ, RZ, -R4 ;  /* 0x000000ffff04a224 */ /* 0x000fe200078e0a04 */
[----:B------:R-:W-:Y:S01]  /*1b7c0*/  ISETP.GT.U32.AND P2, PT, R46, R44, PT ;  /* 0x0000002c2e00720c */ /* 0x000fe20003f44070 */
[----:B------:R-:W-:-:S02]  /*1b7d0*/  @!P1 IMAD.IADD R42, R42, 0x1, -R46 ;  /* 0x000000012a2a9824 */ /* 0x000fc400078e0a2e */
[----:B------:R-:W-:Y:S01]  /*1b7e0*/  IMAD R36, R46, R33, R36 ;  /* 0x000000212e247224 */ /* 0x000fe200078e0224 */
[----:B------:R0:W-:Y:S01]  /*1b7f0*/  STL [R1+0x1e8], R4 ;  /* 0x0001e80401007387 */ /* 0x0001e20000100800 */
[----:B------:R-:W-:Y:S01]  /*1b800*/  VIADD R47, R0, 0x2a ;  /* 0x0000002a002f7836 */ /* 0x000fe20000000000 */
[----:B------:R-:W-:Y:S01]  /*1b810*/  ISETP.GT.U32.AND P1, PT, R46, R42, PT ;  /* 0x0000002a2e00720c */ /* 0x000fe20003f24070 */
[C---:B------:R-:W-:Y:S02]  /*1b820*/  VIADD R48, R0.reuse, 0x2b ;  /* 0x0000002b00307836 */ /* 0x040fe40000000000 */
[C---:B------:R-:W-:Y:S01]  /*1b830*/  VIADD R52, R0.reuse, 0x29 ;  /* 0x0000002900347836 */ /* 0x040fe20000000000 */
[----:B------:R-:W-:Y:S01]  /*1b840*/  IABS R32, R47 ;  /* 0x0000002f00207213 */ /* 0x000fe20000000000 */
[----:B------:R-:W-:Y:S01]  /*1b850*/  VIADD R50, R0, 0x28 ;  /* 0x0000002800327836 */ /* 0x000fe20000000000 */
[----:B------:R-:W-:Y:S01]  /*1b860*/  IABS R33, R48 ;  /* 0x0000003000217213 */ /* 0x000fe20000000000 */
[----:B------:R-:W-:Y:S01]  /*1b870*/  @!P2 IMAD.IADD R44, R44, 0x1, -R46 ;  /* 0x000000012c2ca824 */ /* 0x000fe200078e0a2e */
[----:B------:R-:W-:Y:S01]  /*1b880*/  IABS R40, R52 ;  /* 0x0000003400287213 */ /* 0x000fe20000000000 */
[----:B0-----:R-:W-:Y:S01]  /*1b890*/  IMAD.MOV.U32 R4, RZ, RZ, R43 ;  /* 0x000000ffff047224 */ /* 0x001fe200078e002b */
[----:B------:R-:W-:Y:S01]  /*1b8a0*/  IABS R37, R50 ;  /* 0x0000003200257213 */ /* 0x000fe20000000000 */
[----:B------:R-:W-:Y:S01]  /*1b8b0*/  IMAD.HI.U32 R41, R49, R32, RZ ;  /* 0x0000002031297227 */ /* 0x000fe200078e00ff */
[----:B------:R-:W-:-:S02]  /*1b8c0*/  ISETP.GT.U32.AND P2, PT, R46, R44, PT ;  /* 0x0000002c2e00720c */ /* 0x000fc40003f44070 */
[----:B------:R-:W-:Y:S01]  /*1b8d0*/  ISETP.GE.AND P3, PT, R48, RZ, PT ;  /* 0x000000ff3000720c */ /* 0x000fe20003f66270 */
[----:B------:R-:W-:Y:S01]  /*1b8e0*/  @!P0 IMAD.MOV R4, RZ, RZ, -R4 ;  /* 0x000000ffff048224 */ /* 0x000fe200078e0a04 */
[----:B------:R-:W-:Y:S01]  /*1b8f0*/  ISETP.GT.U32.AND P0, PT, R46, R36, PT ;  /* 0x000000242e00720c */ /* 0x000fe20003f04070 */
[----:B------:R-:W-:-:S03]  /*1b900*/  IMAD.HI.U32 R45, R49, R33, RZ ;  /* 0x00000021312d7227 */ /* 0x000fc600078e00ff */
[----:B------:R0:W-:Y:S01]  /*1b910*/  STL [R1+0x1dc], R4 ;  /* 0x0001dc0401007387 */ /* 0x0001e20000100800 */
[----:B------:R-:W-:Y:S01]  /*1b920*/  @!P1 IMAD.IADD R42, R42, 0x1, -R46 ;  /* 0x000000012a2a9824 */ /* 0x000fe200078e0a2e */
[----:B------:R-:W-:Y:S01]  /*1b930*/  ISETP.GE.AND P1, PT, R47, RZ, PT ;  /* 0x000000ff2f00720c */ /* 0x000fe20003f26270 */
[----:B------:R-:W-:Y:S02]  /*1b940*/  IMAD.MOV R41, RZ, RZ, -R41 ;  /* 0x000000ffff297224 */ /* 0x000fe400078e0a29 */
[----:B------:R-:W-:Y:S02]  /*1b950*/  IMAD.MOV R43, RZ, RZ, -R45 ;  /* 0x000000ffff2b7224 */ /* 0x000fe400078e0a2d */
[----:B------:R-:W-:Y:S02]  /*1b960*/  IMAD R32, R46, R41, R32 ;  /* 0x000000292e207224 */ /* 0x000fe400078e0220 */
[----:B------:R-:W-:Y:S02]  /*1b970*/  @!P0 IMAD.IADD R36, R36, 0x1, -R46 ;  /* 0x0000000124248824 */ /* 0x000fe400078e0a2e */
[----:B0-----:R-:W-:Y:S01]  /*1b980*/  IMAD.MOV.U32 R4, RZ, RZ, R42 ;  /* 0x000000ffff047224 */ /* 0x001fe200078e002a */
[C---:B------:R-:W-:Y:S01]  /*1b990*/  ISETP.GT.U32.AND P0, PT, R46.reuse, R32, PT ;  /* 0x000000202e00720c */ /* 0x040fe20003f04070 */
[----:B------:R-:W-:-:S02]  /*1b9a0*/  IMAD R33, R46, R43, R33 ;  /* 0x0000002b2e217224 */ /* 0x000fc400078e0221 */
[----:B------:R-:W-:Y:S01]  /*1b9b0*/  @!P6 IMAD.MOV R4, RZ, RZ, -R4 ;  /* 0x000000ffff04e224 */ /* 0x000fe200078e0a04 */
[----:B------:R-:W-:Y:S01]  /*1b9c0*/  ISETP.GT.U32.AND P6, PT, R46, R36, PT ;  /* 0x000000242e00720c */ /* 0x000fe20003fc4070 */
[----:B------:R-:W-:-:S03]  /*1b9d0*/  IMAD.HI.U32 R38, R49, R40, RZ ;  /* 0x0000002831267227 */ /* 0x000fc600078e00ff */
[----:B------:R0:W-:Y:S01]  /*1b9e0*/  STL [R1+0x1a8], R4 ;  /* 0x0001a80401007387 */ /* 0x0001e20000100800 */
[----:B------:R-:W-:-:S04]  /*1b9f0*/  IMAD.HI.U32 R39, R49, R37, RZ ;  /* 0x0000002531277227 */ /* 0x000fc800078e00ff */
[----:B------:R-:W-:Y:S01]  /*1ba00*/  @!P2 IMAD.IADD R44, R44, 0x1, -R46 ;  /* 0x000000012c2ca824 */ /* 0x000fe200078e0a2e */
[----:B------:R-:W-:Y:S01]  /*1ba10*/  ISETP.GT.U32.AND P2, PT, R46, R33, PT ;  /* 0x000000212e00720c */ /* 0x000fe20003f44070 */
[C---:B------:R-:W-:Y:S02]  /*1ba20*/  VIADD R51, R0.reuse, 0x25 ;  /* 0x0000002500337836 */ /* 0x040fe40000000000 */
[----:B------:R-:W-:Y:S02]  /*1ba30*/  IMAD.MOV R38, RZ, RZ, -R38 ;  /* 0x000000ffff267224 */ /* 0x000fe400078e0a26 */
[----:B------:R-:W-:Y:S01]  /*1ba40*/  IMAD.MOV R39, RZ, RZ, -R39 ;  /* 0x000000ffff277224 */ /* 0x000fe200078e0a27 */
[----:B------:R-:W-:Y:S01]  /*1ba50*/  IABS R43, R51 ;  /* 0x00000033002b7213 */ /* 0x000fe20000000000 */
[----:B------:R-:W-:Y:S02]  /*1ba60*/  VIADD R54, R0, 0x26 ;  /* 0x0000002600367836 */ /* 0x000fe40000000000 */
[----:B------:R-:W-:-:S02]  /*1ba70*/  IMAD R40, R46, R38, R40 ;  /* 0x000000262e287224 */ /* 0x000fc400078e0228 */
[----:B------:R-:W-:Y:S01]  /*1ba80*/  IMAD R37, R46, R39, R37 ;  /* 0x000000272e257224 */ /* 0x000fe200078e0225 */
[----:B------:R-:W-:Y:S01]  /*1ba90*/  IABS R38, R54 ;  /* 0x0000003600267213 */ /* 0x000fe20000000000 */
[----:B------:R-:W-:Y:S02]  /*1baa0*/  VIADD R55, R0, 0x27 ;  /* 0x0000002700377836 */ /* 0x000fe40000000000 */
[----:B------:R-:W-:Y:S01]  /*1bab0*/  @!P6 IMAD.IADD R36, R36, 0x1, -R46 ;  /* 0x000000012424e824 */ /* 0x000fe200078e0a2e */
[----:B------:R-:W-:Y:S01]  /*1bac0*/  ISETP.GT.U32.AND P6, PT, R46, R37, PT ;  /* 0x000000252e00720c */ /* 0x000fe20003fc4070 */
[----:B------:R-:W-:Y:S01]  /*1bad0*/  IMAD.MOV.U32 R42, RZ, RZ, R43 ;  /* 0x000000ffff2a7224 */ /* 0x000fe200078e002b */
[----:B------:R-:W-:Y:S01]  /*1bae0*/  IABS R39, R55 ;  /* 0x0000003700277213 */ /* 0x000fe20000000000 */
[----:B------:R-:W-:-:S04]  /*1baf0*/  IMAD.HI.U32 R43, R49, R38, RZ ;  /* 0x00000026312b7227 */ /* 0x000fc800078e00ff */
[--C-:B------:R-:W-:Y:S02]  /*1bb00*/  @!P0 IMAD.IADD R32, R32, 0x1, -R46.reuse ;  /* 0x0000000120208824 */ /* 0x100fe400078e0a2e */
[----:B------:R-:W-:Y:S02]  /*1bb10*/  @!P2 IMAD.IADD R33, R33, 0x1, -R46 ;  /* 0x000000012121a824 */ /* 0x000fe400078e0a2e */
[----:B0-----:R-:W-:Y:S01]  /*1bb20*/  IMAD.MOV.U32 R4, RZ, RZ, R44 ;  /* 0x000000ffff047224 */ /* 0x001fe200078e002c */
[C---:B------:R-:W-:Y:S01]  /*1bb30*/  ISETP.GT.U32.AND P0, PT, R46.reuse, R32, PT ;  /* 0x000000202e00720c */ /* 0x040fe20003f04070 */
[----:B------:R-:W-:Y:S01]  /*1bb40*/  IMAD.MOV R43, RZ, RZ, -R43 ;  /* 0x000000ffff2b7224 */ /* 0x000fe200078e0a2b */
[----:B------:R-:W-:Y:S01]  /*1bb50*/  ISETP.GT.U32.AND P2, PT, R46, R33, PT ;  /* 0x000000212e00720c */ /* 0x000fe20003f44070 */
[----:B------:R-:W-:-:S04]  /*1bb60*/  IMAD.HI.U32 R47, R49, R39, RZ ;  /* 0x00000027312f7227 */ /* 0x000fc800078e00ff */
[----:B------:R-:W-:Y:S01]  /*1bb70*/  @!P5 IMAD.MOV R4, RZ, RZ, -R4 ;  /* 0x000000ffff04d224 */ /* 0x000fe200078e0a04 */
[C---:B------:R-:W-:Y:S01]  /*1bb80*/  ISETP.GT.U32.AND P5, PT, R46.reuse, R40, PT ;  /* 0x000000282e00720c */ /* 0x040fe20003fa4070 */
[C---:B------:R-:W-:Y:S02]  /*1bb90*/  IMAD R38, R46.reuse, R43, R38 ;  /* 0x0000002b2e267224 */ /* 0x040fe400078e0226 */
[----:B------:R-:W-:Y:S01]  /*1bba0*/  IMAD.MOV R47, RZ, RZ, -R47 ;  /* 0x000000ffff2f7224 */ /* 0x000fe200078e0a2f */
[----:B------:R0:W-:Y:S01]  /*1bbb0*/  STL [R1+0x1a4], R4 ;  /* 0x0001a40401007387 */ /* 0x0001e20000100800 */
[----:B------:R-:W-:Y:S01]  /*1bbc0*/  @!P6 IMAD.IADD R37, R37, 0x1, -R46 ;  /* 0x000000012525e824 */ /* 0x000fe200078e0a2e */
[C---:B------:R-:W-:Y:S01]  /*1bbd0*/  ISETP.GT.U32.AND P6, PT, R46.reuse, R38, PT ;  /* 0x000000262e00720c */ /* 0x040fe20003fc4070 */
[----:B------:R-:W-:Y:S02]  /*1bbe0*/  IMAD R39, R46, R47, R39 ;  /* 0x0000002f2e277224 */ /* 0x000fe400078e0227 */
[----:B------:R-:W-:-:S04]  /*1bbf0*/  IMAD.HI.U32 R44, R49, R42, RZ ;  /* 0x0000002a312c7227 */ /* 0x000fc800078e00ff */
[----:B------:R-:W-:Y:S01]  /*1bc00*/  @!P0 IMAD.IADD R32, R32, 0x1, -R46 ;  /* 0x0000000120208824 */ /* 0x000fe200078e0a2e */
[----:B------:R-:W-:Y:S01]  /*1bc10*/  ISETP.GT.U32.AND P0, PT, R46, R39, PT ;  /* 0x000000272e00720c */ /* 0x000fe20003f04070 */
[----:B0-----:R-:W-:Y:S02]  /*1bc20*/  IMAD.MOV.U32 R4, RZ, RZ, R36 ;  /* 0x000000ffff047224 */ /* 0x001fe400078e0024 */
[C---:B------:R-:W-:Y:S02]  /*1bc30*/  VIADD R48, R0.reuse, 0x24 ;  /* 0x0000002400307836 */ /* 0x040fe40000000000 */
[----:B------:R-:W-:Y:S02]  /*1bc40*/  @!P4 IMAD.MOV R4, RZ, RZ, -R4 ;  /* 0x000000ffff04c224 */ /* 0x000fe400078e0a04 */
[----:B------:R-:W-:Y:S01]  /*1bc50*/  @!P2 IMAD.IADD R33, R33, 0x1, -R46 ;  /* 0x000000012121a824 */ /* 0x000fe200078e0a2e */
[----:B------:R-:W-:Y:S01]  /*1bc60*/  IABS R41, R48 ;  /* 0x0000003000297213 */ /* 0x000fe20000000000 */
[----:B------:R-:W-:Y:S01]  /*1bc70*/  IMAD.MOV R44, RZ, RZ, -R44 ;  /* 0x000000ffff2c7224 */ /* 0x000fe200078e0a2c */
[----:B------:R0:W-:Y:S01]  /*1bc80*/  STL [R1+0x178], R4 ;  /* 0x0001780401007387 */ /* 0x0001e20000100800 */
[----:B------:R-:W-:Y:S01]  /*1bc90*/  VIADD R53, R0, 0x23 ;  /* 0x0000002300357836 */ /* 0x000fe20000000000 */
[----:B------:R-:W-:Y:S01]  /*1bca0*/  ISETP.GE.AND P2, PT, R52, RZ, PT ;  /* 0x000000ff3400720c */ /* 0x000fe20003f46270 */
[----:B------:R-:W-:Y:S01]  /*1bcb0*/  @!P5 IMAD.IADD R40, R40, 0x1, -R46 ;  /* 0x000000012828d824 */ /* 0x000fe200078e0a2e */
[----:B------:R-:W-:Y:S01]  /*1bcc0*/  ISETP.GE.AND P5, PT, R50, RZ, PT ;  /* 0x000000ff3200720c */ /* 0x000fe20003fa6270 */
[----:B------:R-:W-:Y:S01]  /*1bcd0*/  IMAD R42, R46, R44, R42 ;  /* 0x0000002c2e2a7224 */ /* 0x000fe200078e022a */
[----:B------:R-:W-:Y:S01]  /*1bce0*/  IABS R44, R53 ;  /* 0x00000035002c7213 */ /* 0x000fe20000000000 */
[----:B------:R-:W-:Y:S01]  /*1bcf0*/  @!P6 IMAD.IADD R38, R38, 0x1, -R46 ;  /* 0x000000012626e824 */ /* 0x000fe200078e0a2e */
[----:B------:R-:W-:Y:S01]  /*1bd00*/  ISETP.GT.U32.AND P4, PT, R46, R40, PT ;  /* 0x000000282e00720c */ /* 0x000fe20003f84070 */
[----:B------:R-:W-:-:S02]  /*1bd10*/  VIADD R50, R0, 0x21 ;  /* 0x0000002100327836 */ /* 0x000fc40000000000 */
[----:B0-----:R-:W-:Y:S02]  /*1bd20*/  IMAD.MOV.U32 R4, RZ, RZ, R33 ;  /* 0x000000ffff047224 */ /* 0x001fe400078e0021 */
[----:B------:R-:W-:Y:S01]  /*1bd30*/  IMAD.HI.U32 R45, R49, R41, RZ ;  /* 0x00000029312d7227 */ /* 0x000fe200078e00ff */
[----:B------:R-:W-:-:S03]  /*1bd40*/  IABS R43, R50 ;  /* 0x00000032002b7213 */ /* 0x000fc60000000000 */
[----:B------:R-:W-:Y:S01]  /*1bd50*/  @!P3 IMAD.MOV R4, RZ, RZ, -R4 ;  /* 0x000000ffff04b224 */ /* 0x000fe200078e0a04 */
[C---:B------:R-:W-:Y:S01]  /*1bd60*/  ISETP.GT.U32.AND P3, PT, R46.reuse, R38, PT ;  /* 0x000000262e00720c */ /* 0x040fe20003f64070 */
[----:B------:R-:W-:Y:S01]  /*1bd70*/  @!P0 IMAD.IADD R39, R39, 0x1, -R46 ;  /* 0x0000000127278824 */ /* 0x000fe200078e0a2e */
[C---:B------:R-:W-:Y:S01]  /*1bd80*/  ISETP.GT.U32.AND P0, PT, R46.reuse, R37, PT ;  /* 0x000000252e00720c */ /* 0x040fe20003f04070 */
[----:B------:R-:W-:Y:S01]  /*1bd90*/  IMAD.HI.U32 R33, R49, R44, RZ ;  /* 0x0000002c31217227 */ /* 0x000fe200078e00ff */
[----:B------:R0:W-:Y:S02]  /*1bda0*/  STL [R1+0x168], R4 ;  /* 0x0001680401007387 */ /* 0x0001e40000100800 */
[----:B------:R-:W-:Y:S01]  /*1bdb0*/  ISETP.GT.U32.AND P6, PT, R46, R39, PT ;  /* 0x000000272e00720c */ /* 0x000fe20003fc4070 */
[----:B------:R-:W-:Y:S02]  /*1bdc0*/  IMAD.MOV R45, RZ, RZ, -R45 ;  /* 0x000000ffff2d7224 */ /* 0x000fe400078e0a2d */
[----:B------:R-:W-:-:S02]  /*1bdd0*/  VIADD R52, R0, 0x22 ;  /* 0x0000002200347836 */ /* 0x000fc40000000000 */
[----:B------:R-:W-:Y:S02]  /*1bde0*/  IMAD.MOV R33, RZ, RZ, -R33 ;  /* 0x000000ffff217224 */ /* 0x000fe400078e0a21 */
[C---:B------:R-:W-:Y:S01]  /*1bdf0*/  IMAD R41, R46.reuse, R45, R41 ;  /* 0x0000002d2e297224 */ /* 0x040fe200078e0229 */
[----:B------:R-:W-:Y:S01]  /*1be00*/  IABS R45, R52 ;  /* 0x00000034002d7213 */ /* 0x000fe20000000000 */
[----:B0-----:R-:W-:Y:S02]  /*1be10*/  IMAD.MOV.U32 R4, RZ, RZ, R32 ;  /* 0x000000ffff047224 */ /* 0x001fe400078e0020 */
[----:B------:R-:W-:Y:S02]  /*1be20*/  IMAD.MOV.U32 R32, RZ, RZ, R43 ;  /* 0x000000ffff207224 */ /* 0x000fe400078e002b */
[----:B------:R-:W-:Y:S01]  /*1be30*/  @!P1 IMAD.MOV R4, RZ, RZ, -R4 ;  /* 0x000000ffff049224 */ /* 0x000fe200078e0a04 */
[C---:B------:R-:W-:Y:S01]  /*1be40*/  ISETP.GT.U32.AND P1, PT, R46.reuse, R42, PT ;  /* 0x0000002a2e00720c */ /* 0x040fe20003f24070 */
[----:B------:R-:W-:-:S02]  /*1be50*/  IMAD R43, R46, R33, R44 ;  /* 0x000000212e2b7224 */ /* 0x000fc400078e022c */
[--C-:B------:R-:W-:Y:S01]  /*1be60*/  @!P4 IMAD.IADD R40, R40, 0x1, -R46.reuse ;  /* 0x000000012828c824 */ /* 0x100fe200078e0a2e */
[----:B------:R-:W-:Y:S01]  /*1be70*/  ISETP.GT.U32.AND P4, PT, R46, R41, PT ;  /* 0x000000292e00720c */ /* 0x000fe20003f84070 */
[----:B------:R-:W-:Y:S01]  /*1be80*/  IMAD.MOV.U32 R36, RZ, RZ, R45 ;  /* 0x000000ffff247224 */ /* 0x000fe200078e002d */
[----:B------:R0:W-:Y:S01]  /*1be90*/  STL [R1+0x158], R4 ;  /* 0x0001580401007387 */ /* 0x0001e20000100800 */
[--C-:B------:R-:W-:Y:S01]  /*1bea0*/  @!P3 IMAD.IADD R38, R38, 0x1, -R46.reuse ;  /* 0x000000012626b824 */ /* 0x100fe200078e0a2e */
[----:B------:R-:W-:Y:S01]  /*1beb0*/  ISETP.GT.U32.AND P3, PT, R46, R43, PT ;  /* 0x0000002b2e00720c */ /* 0x000fe20003f64070 */
[----:B------:R-:W-:Y:S01]  /*1bec0*/  @!P0 IMAD.IADD R37, R37, 0x1, -R46 ;  /* 0x0000000125258824 */ /* 0x000fe200078e0a2e */
[----:B------:R-:W-:Y:S01]  /*1bed0*/  ISETP.GE.AND P0, PT, R55, RZ, PT ;  /* 0x000000ff3700720c */ /* 0x000fe20003f06270 */
[----:B------:R-:W-:Y:S02]  /*1bee0*/  IMAD.MOV.U32 R7, RZ, RZ, R40 ;  /* 0x000000ffff077224 */ /* 0x000fe400078e0028 */
[----:B------:R-:W-:-:S04]  /*1bef0*/  IMAD.HI.U32 R33, R49, R36, RZ ;  /* 0x0000002431217227 */ /* 0x000fc800078e00ff */
[----:B------:R-:W-:Y:S02]  /*1bf00*/  @!P2 IMAD.MOV R7, RZ, RZ, -R7 ;  /* 0x000000ffff07a224 */ /* 0x000fe400078e0a07 */
[--C-:B------:R-:W-:Y:S01]  /*1bf10*/  @!P6 IMAD.IADD R39, R39, 0x1, -R46.reuse ;  /* 0x000000012727e824 */ /* 0x100fe200078e0a2e */
[----:B------:R-:W-:Y:S01]  /*1bf20*/  ISETP.GE.AND P6, PT, R54, RZ, PT ;  /* 0x000000ff3600720c */ /* 0x000fe20003fc6270 */
[----:B------:R-:W-:Y:S01]  /*1bf30*/  IMAD.MOV R33, RZ, RZ, -R33 ;  /* 0x000000ffff217224 */ /* 0x000fe200078e0a21 */
[----:B------:R1:W-:Y:S01]  /*1bf40*/  STL [R1+0x140], R7 ;  /* 0x0001400701007387 */ /* 0x0003e20000100800 */
[----:B------:R-:W-:Y:S01]  /*1bf50*/  @!P1 IMAD.IADD R42, R42, 0x1, -R46 ;  /* 0x000000012a2a9824 */ /* 0x000fe200078e0a2e */
[----:B------:R-:W-:Y:S01]  /*1bf60*/  ISETP.GE.AND P1, PT, R51, RZ, PT ;  /* 0x000000ff3300720c */ /* 0x000fe20003f26270 */
[----:B0-----:R-:W-:Y:S02]  /*1bf70*/  IMAD.MOV.U32 R4, RZ, RZ, R37 ;  /* 0x000000ffff047224 */ /* 0x001fe400078e0025 */
[C---:B------:R-:W-:Y:S01]  /*1bf80*/  IMAD R33, R46.reuse, R33, R36 ;  /* 0x000000212e217224 */ /* 0x040fe200078e0224 */
[----:B------:R-:W-:Y:S01]  /*1bf90*/  ISETP.GT.U32.AND P2, PT, R46, R42, PT ;  /* 0x0000002a2e00720c */ /* 0x000fe20003f44070 */
[----:B------:R-:W-:-:S02]  /*1bfa0*/  @!P3 IMAD.IADD R43, R43, 0x1, -R46 ;  /* 0x000000012b2bb824 */ /* 0x000fc400078e0a2e */
[----:B------:R-:W-:Y:S02]  /*1bfb0*/  @!P5 IMAD.MOV R4, RZ, RZ, -R4 ;  /* 0x000000ffff04d224 */ /* 0x000fe400078e0a04 */
[----:B-1----:R-:W-:Y:S01]  /*1bfc0*/  IMAD.MOV.U32 R7, RZ, RZ, R39 ;  /* 0x000000ffff077224 */ /* 0x002fe200078e0027 */
[----:B------:R-:W-:Y:S01]  /*1bfd0*/  ISETP.GT.U32.AND P3, PT, R46, R43, PT ;  /* 0x0000002b2e00720c */ /* 0x000fe20003f64070 */
[----:B------:R-:W-:Y:S01]  /*1bfe0*/  @!P4 IMAD.IADD R41, R41, 0x1, -R46 ;  /* 0x000000012929c824 */ /* 0x000fe200078e0a2e */
[----:B------:R-:W-:Y:S01]  /*1bff0*/  ISETP.GE.AND P4, PT, R48, RZ, PT ;  /* 0x000000ff3000720c */ /* 0x000fe20003f86270 */
[----:B------:R-:W-:Y:S01]  /*1c000*/  @!P0 IMAD.MOV R7, RZ, RZ, -R7 ;  /* 0x000000ffff078224 */ /* 0x000fe200078e0a07 */
[----:B------:R-:W-:Y:S01]  /*1c010*/  ISETP.GT.U32.AND P0, PT, R46, R33, PT ;  /* 0x000000212e00720c */ /* 0x000fe20003f04070 */
[----:B------:R-:W-:Y:S01]  /*1c020*/  VIADD R48, R0, 0x20 ;  /* 0x0000002000307836 */ /* 0x000fe20000000000 */
[----:B------:R0:W-:Y:S01]  /*1c030*/  STL [R1+0x138], R4 ;  /* 0x0001380401007387 */ /* 0x0001e20000100800 */
[----:B------:R-:W-:Y:S01]  /*1c040*/  IMAD.HI.U32 R44, R49, R32, RZ ;  /* 0x00000020312c7227 */ /* 0x000fe200078e00ff */
[----:B------:R-:W-:-:S02]  /*1c050*/  ISETP.GT.U32.AND P5, PT, R46, R41, PT ;  /* 0x000000292e00720c */ /* 0x000fc40003fa4070 */
[----:B------:R-:W-:Y:S01]  /*1c060*/  IABS R36, R48 ;  /* 0x0000003000247213 */ /* 0x000fe20000000000 */
[----:B------:R-:W-:Y:S01]  /*1c070*/  VIADD R51, R0, 0x1f ;  /* 0x0000001f00337836 */ /* 0x000fe20000000000 */
[----:B------:R-:W-:Y:S01]  /*1c080*/  STL [R1+0x120], R7 ;  /* 0x0001200701007387 */ /* 0x000fe20000100800 */
[----:B------:R-:W-:Y:S02]  /*1c090*/  IMAD.MOV R44, RZ, RZ, -R44 ;  /* 0x000000ffff2c7224 */ /* 0x000fe400078e0a2c */
[----:B------:R-:W-:Y:S01]  /*1c0a0*/  @!P2 IMAD.IADD R42, R42, 0x1, -R46 ;  /* 0x000000012a2aa824 */ /* 0x000fe200078e0a2e */
[----:B------:R-:W-:Y:S01]  /*1c0b0*/  IABS R40, R51 ;  /* 0x0000003300287213 */ /* 0x000fe20000000000 */
[----:B0-----:R-:W-:Y:S02]  /*1c0c0*/  IMAD.MOV.U32 R4, RZ, RZ, R38 ;  /* 0x000000ffff047224 */ /* 0x001fe400078e0026 */
[C---:B------:R-:W-:Y:S02]  /*1c0d0*/  IMAD R32, R46.reuse, R44, R32 ;  /* 0x0000002c2e207224 */ /* 0x040fe400078e0220 */
[----:B------:R-:W-:Y:S01]  /*1c0e0*/  @!P6 IMAD.MOV R4, RZ, RZ, -R4 ;  /* 0x000000ffff04e224 */ /* 0x000fe200078e0a04 */
[----:B------:R-:W-:Y:S01]  /*1c0f0*/  ISETP.GE.AND P6, PT, R53, RZ, PT ;  /* 0x000000ff3500720c */ /* 0x000fe20003fc6270 */
[----:B------:R-:W-:Y:S01]  /*1c100*/  IMAD.HI.U32 R44, R49, R36, RZ ;  /* 0x00000024312c7227 */ /* 0x000fe200078e00ff */
[----:B------:R-:W-:-:S02]  /*1c110*/  ISETP.GT.U32.AND P2, PT, R46, R32, PT ;  /* 0x000000202e00720c */ /* 0x000fc40003f44070 */
[----:B------:R0:W-:Y:S01]  /*1c120*/  STL [R1+0x118], R4 ;  /* 0x0001180401007387 */ /* 0x0001e20000100800 */
[----:B------:R-:W-:Y:S01]  /*1c130*/  @!P0 IMAD.IADD R33, R33, 0x1, -R46 ;  /* 0x0000000121218824 */ /* 0x000fe200078e0a2e */
[----:B------:R-:W-:Y:S01]  /*1c140*/  ISETP.GE.AND P0, PT, R48, RZ, PT ;  /* 0x000000ff3000720c */ /* 0x000fe20003f06270 */
[----:B------:R-:W-:Y:S02]  /*1c150*/  IMAD.MOV.U32 R37, RZ, RZ, R40 ;  /* 0x000000ffff257224 */ /* 0x000fe400078e0028 */
[----:B------:R-:W-:Y:S01]  /*1c160*/  @!P3 IMAD.IADD R43, R43, 0x1, -R46 ;  /* 0x000000012b2bb824 */ /* 0x000fe200078e0a2e */
[----:B------:R-:W-:Y:S01]  /*1c170*/  ISETP.GE.AND P3, PT, R50, RZ, PT ;  /* 0x000000ff3200720c */ /* 0x000fe20003f66270 */
[----:B------:R-:W-:Y:S02]  /*1c180*/  IMAD.MOV R44, RZ, RZ, -R44 ;  /* 0x000000ffff2c7224 */ /* 0x000fe400078e0a2c */
[----:B------:R-:W-:Y:S01]  /*1c190*/  @!P5 IMAD.IADD R41, R41, 0x1, -R46 ;  /* 0x000000012929d824 */ /* 0x000fe200078e0a2e */
[----:B------:R-:W-:Y:S01]  /*1c1a0*/  ISETP.GE.AND P5, PT, R52, RZ, PT ;  /* 0x000000ff3400720c */ /* 0x000fe20003fa6270 */
[----:B0-----:R-:W-:-:S02]  /*1c1b0*/  IMAD.MOV.U32 R4, RZ, RZ, R42 ;  /* 0x000000ffff047224 */ /* 0x001fc400078e002a */
[----:B------:R-:W-:Y:S02]  /*1c1c0*/  VIADD R50, R0, 0x1e ;  /* 0x0000001e00327836 */ /* 0x000fe40000000000 */
[----:B------:R-:W-:Y:S01]  /*1c1d0*/  @!P1 IMAD.MOV R4, RZ, RZ, -R4 ;  /* 0x000000ffff049224 */ /* 0x000fe200078e0a04 */
[C---:B------:R-:W-:Y:S01]  /*1c1e0*/  ISETP.GT.U32.AND P1, PT, R46.reuse, R33, PT ;  /* 0x000000212e00720c */ /* 0x040fe20003f24070 */
[----:B------:R-:W-:Y:S01]  /*1c1f0*/  IMAD.HI.U32 R38, R49, R37, RZ ;  /* 0x0000002531267227 */ /* 0x000fe200078e00ff */
[----:B------:R-:W-:Y:S02]  /*1c200*/  IABS R40, R50 ;  /* 0x0000003200287213 */ /* 0x000fe40000000000 */
[----:B------:R0:W-:Y:S01]  /*1c210*/  STL [R1+0x114], R4 ;  /* 0x0001140401007387 */ /* 0x0001e20000100800 */
[----:B------:R-:W-:Y:S02]  /*1c220*/  IMAD R44, R46, R44, R36 ;  /* 0x0000002c2e2c7224 */ /* 0x000fe400078e0224 */
[----:B------:R-:W-:-:S02]  /*1c230*/  IMAD.MOV.U32 R36, RZ, RZ, R41 ;  /* 0x000000ffff247224 */ /* 0x000fc400078e0029 */
[----:B------:R-:W-:Y:S02]  /*1c240*/  IMAD.MOV R38, RZ, RZ, -R38 ;  /* 0x000000ffff267224 */ /* 0x000fe400078e0a26 */
[----:B------:R-:W-:Y:S01]  /*1c250*/  @!P4 IMAD.MOV R36, RZ, RZ, -R36 ;  /* 0x000000ffff24c224 */ /* 0x000fe200078e0a24 */
[C---:B------:R-:W-:Y:S01]  /*1c260*/  ISETP.GT.U32.AND P4, PT, R46.reuse, R44, PT ;  /* 0x0000002c2e00720c */ /* 0x040fe20003f84070 */
[----:B------:R-:W-:Y:S02]  /*1c270*/  IMAD R41, R46, R38, R37 ;  /* 0x000000262e297224 */ /* 0x000fe400078e0225 */
[----:B------:R-:W-:-:S04]  /*1c280*/  IMAD.HI.U32 R37, R49, R40, RZ ;  /* 0x0000002831257227 */ /* 0x000fc800078e00ff */
[----:B------:R-:W-:Y:S02]  /*1c290*/  IMAD.MOV R37, RZ, RZ, -R37 ;  /* 0x000000ffff257224 */ /* 0x000fe400078e0a25 */
[----:B------:R-:W-:Y:S01]  /*1c2a0*/  @!P1 IMAD.IADD R33, R33, 0x1, -R46 ;  /* 0x0000000121219824 */ /* 0x000fe200078e0a2e */
[C---:B------:R-:W-:Y:S01]  /*1c2b0*/  ISETP.GT.U32.AND P1, PT, R46.reuse, R41, PT ;  /* 0x000000292e00720c */ /* 0x040fe20003f24070 */
[----:B------:R-:W-:Y:S02]  /*1c2c0*/  IMAD R40, R46, R37, R40 ;  /* 0x000000252e287224 */ /* 0x000fe400078e0228 */
[----:B------:R-:W-:Y:S02]  /*1c2d0*/  VIADD R48, R0, 0x1d ;  /* 0x0000001d00307836 */ /* 0x000fe40000000000 */
[--C-:B------:R-:W-:Y:S02]  /*1c2e0*/  @!P2 IMAD.IADD R32, R32, 0x1, -R46.reuse ;  /* 0x000000012020a824 */ /* 0x100fe400078e0a2e */
[--C-:B------:R-:W-:Y:S01]  /*1c2f0*/  @!P4 IMAD.IADD R44, R44, 0x1, -R46.reuse ;  /* 0x000000012c2cc824 */ /* 0x100fe200078e0a2e */
[----:B------:R-:W-:Y:S01]  /*1c300*/  ISETP.GT.U32.AND P4, PT, R46, R40, PT ;  /* 0x000000282e00720c */ /* 0x000fe20003f84070 */
[----:B0-----:R-:W-:Y:S01]  /*1c310*/  IMAD.MOV.U32 R4, RZ, RZ, R43 ;  /* 0x000000ffff047224 */ /* 0x001fe200078e002b */
[----:B------:R-:W-:Y:S01]  /*1c320*/  IABS R38, R48 ;  /* 0x0000003000267213 */ /* 0x000fe20000000000 */
[----:B------:R-:W-:Y:S01]  /*1c330*/  VIADD R52, R0, 0x1c ;  /* 0x0000001c00347836 */ /* 0x000fe20000000000 */
[C---:B------:R-:W-:Y:S01]  /*1c340*/  ISETP.GT.U32.AND P2, PT, R46.reuse, R32, PT ;  /* 0x000000202e00720c */ /* 0x040fe20003f44070 */
[----:B------:R-:W-:Y:S01]  /*1c350*/  @!P1 IMAD.IADD R41, R41, 0x1, -R46 ;  /* 0x0000000129299824 */ /* 0x000fe200078e0a2e */
[----:B------:R-:W-:Y:S01]  /*1c360*/  ISETP.GT.U32.AND P1, PT, R46, R44, PT ;  /* 0x0000002c2e00720c */ /* 0x000fe20003f24070 */
[----:B------:R-:W-:Y:S01]  /*1c370*/  IMAD.HI.U32 R43, R49, R38, RZ ;  /* 0x00000026312b7227 */ /* 0x000fe200078e00ff */
[----:B------:R-:W-:-:S03]  /*1c380*/  IABS R42, R52 ;  /* 0x00000034002a7213 */ /* 0x000fc60000000000 */
[----:B------:R-:W-:Y:S02]  /*1c390*/  IMAD.MOV.U32 R37, RZ, RZ, R33 ;  /* 0x000000ffff257224 */ /* 0x000fe400078e0021 */
[----:B------:R-:W-:Y:S02]  /*1c3a0*/  IMAD.MOV R33, RZ, RZ, -R43 ;  /* 0x000000ffff217224 */ /* 0x000fe400078e0a2b */
[----:B------:R-:W-:Y:S02]  /*1c3b0*/  @!P4 IMAD.IADD R40, R40, 0x1, -R46 ;  /* 0x000000012828c824 */ /* 0x000fe400078e0a2e */
[C---:B------:R-:W-:Y:S02]  /*1c3c0*/  IMAD R38, R46.reuse, R33, R38 ;  /* 0x000000212e267224 */ /* 0x040fe400078e0226 */
[----:B------:R-:W-:Y:S01]  /*1c3d0*/  @!P6 IMAD.MOV R4, RZ, RZ, -R4 ;  /* 0x000000ffff04e224 */ /* 0x000fe200078e0a04 */
[----:B------:R-:W-:Y:S01]  /*1c3e0*/  ISETP.GT.U32.AND P4, PT, R46, R40, PT ;  /* 0x000000282e00720c */ /* 0x000fe20003f84070 */
[----:B------:R-:W-:Y:S01]  /*1c3f0*/  @!P2 IMAD.IADD R32, R32, 0x1, -R46 ;  /* 0x000000012020a824 */ /* 0x000fe200078e0a2e */
[----:B------:R-:W-:Y:S01]  /*1c400*/  ISETP.GE.AND P2, PT, R50, RZ, PT ;  /* 0x000000ff3200720c */ /* 0x000fe20003f46270 */
[----:B------:R-:W-:Y:S01]  /*1c410*/  VIADD R50, R0, 0x1b ;  /* 0x0000001b00327836 */ /* 0x000fe20000000000 */
[----:B------:R0:W-:Y:S01]  /*1c420*/  STL [R1+0x110], R4 ;  /* 0x0001100401007387 */ /* 0x0001e20000100800 */
[----:B------:R-:W-:Y:S01]  /*1c430*/  IMAD.HI.U32 R45, R49, R42, RZ ;  /* 0x0000002a312d7227 */ /* 0x000fe200078e00ff */
[----:B------:R-:W-:-:S02]  /*1c440*/  ISETP.GE.AND P6, PT, R51, RZ, PT ;  /* 0x000000ff3300720c */ /* 0x000fc40003fc6270 */
[----:B------:R-:W-:Y:S01]  /*1c450*/  IABS R39, R50 ;  /* 0x0000003200277213 */ /* 0x000fe20000000000 */
[----:B------:R-:W-:Y:S01]  /*1c460*/  @!P1 IMAD.IADD R44, R44, 0x1, -R46 ;  /* 0x000000012c2c9824 */ /* 0x000fe200078e0a2e */
[C---:B------:R-:W-:Y:S01]  /*1c470*/  ISETP.GT.U32.AND P1, PT, R46.reuse, R38, PT ;  /* 0x000000262e00720c */ /* 0x040fe20003f24070 */
[----:B------:R-:W-:Y:S02]  /*1c480*/  IMAD.MOV R45, RZ, RZ, -R45 ;  /* 0x000000ffff2d7224 */ /* 0x000fe400078e0a2d */
[----:B------:R-:W-:Y:S01]  /*1c490*/  @!P5 IMAD.MOV R37, RZ, RZ, -R37 ;  /* 0x000000ffff25d224 */ /* 0x000fe200078e0a25 */
[C---:B------:R-:W-:Y:S01]  /*1c4a0*/  ISETP.GT.U32.AND P5, PT, R46.reuse, R41, PT ;  /* 0x000000292e00720c */ /* 0x040fe20003fa4070 */
[----:B0-----:R-:W-:Y:S02]  /*1c4b0*/  IMAD.MOV.U32 R4, RZ, RZ, R32 ;  /* 0x000000ffff047224 */ /* 0x001fe400078e0020 */
[----:B------:R-:W-:Y:S01]  /*1c4c0*/  IMAD R42, R46, R45, R42 ;  /* 0x0000002d2e2a7224 */ /* 0x000fe200078e022a */
[----:B------:R-:W-:Y:S01]  /*1c4d0*/  IABS R45, R2 ;  /* 0x00000002002d7213 */ /* 0x000fe20000000000 */
[----:B------:R-:W-:Y:S01]  /*1c4e0*/  @!P3 IMAD.MOV R4, RZ, RZ, -R4 ;  /* 0x000000ffff04b224 */ /* 0x000fe200078e0a04 */
[----:B------:R-:W-:Y:S01]  /*1c4f0*/  ISETP.GE.AND P3, PT, R48, RZ, PT ;  /* 0x000000ff3000720c */ /* 0x000fe20003f66270 */
[----:B------:R-:W-:-:S02]  /*1c500*/  VIADD R48, R0, 0x1a ;  /* 0x0000001a00307836 */ /* 0x000fc40000000000 */
[----:B------:R-:W-:Y:S01]  /*1c510*/  IMAD.HI.U32 R33, R49, R39, RZ ;  /* 0x0000002731217227 */ /* 0x000fe200078e00ff */
[----:B------:R0:W-:Y:S02]  /*1c520*/  STL [R1+0x108], R4 ;  /* 0x0001080401007387 */ /* 0x0001e40000100800 */
[----:B------:R-:W-:Y:S01]  /*1c530*/  IABS R32, R48 ;  /* 0x0000003000207213 */ /* 0x000fe20000000000 */
[--C-:B------:R-:W-:Y:S01]  /*1c540*/  @!P4 IMAD.IADD R40, R40, 0x1, -R46.reuse ;  /* 0x000000012828c824 */ /* 0x100fe200078e0a2e */
[----:B------:R-:W-:Y:S01]  /*1c550*/  ISETP.GT.U32.AND P4, PT, R46, R42, PT ;  /* 0x0000002a2e00720c */ /* 0x000fe20003f84070 */
[----:B------:R-:W-:Y:S02]  /*1c560*/  IMAD.MOV R33, RZ, RZ, -R33 ;  /* 0x000000ffff217224 */ /* 0x000fe400078e0a21 */
[----:B------:R-:W-:Y:S02]  /*1c570*/  @!P1 IMAD.IADD R38, R38, 0x1, -R46 ;  /* 0x0000000126269824 */ /* 0x000fe400078e0a2e */
[----:B------:R-:W-:-:S02]  /*1c580*/  IMAD R39, R46, R33, R39 ;  /* 0x000000212e277224 */ /* 0x000fc400078e0227 */
[----:B0-----:R-:W-:Y:S01]  /*1c590*/  IMAD.MOV.U32 R4, RZ, RZ, R44 ;  /* 0x000000ffff047224 */ /* 0x001fe200078e002c */
[----:B------:R-:W-:Y:S01]  /*1c5a0*/  ISETP.GT.U32.AND P1, PT, R46, R38, PT ;  /* 0x000000262e00720c */ /* 0x000fe20003f24070 */
[----:B------:R-:W-:-:S04]  /*1c5b0*/  IMAD.HI.U32 R33, R49, R32, RZ ;  /* 0x0000002031217227 */ /* 0x000fc800078e00ff */
[----:B------:R-:W-:Y:S01]  /*1c5c0*/  @!P0 IMAD.MOV R4, RZ, RZ, -R4 ;  /* 0x000000ffff048224 */ /* 0x000fe200078e0a04 */
[----:B------:R-:W-:Y:S01]  /*1c5d0*/  ISETP.GT.U32.AND P0, PT, R46, R39, PT ;  /* 0x000000272e00720c */ /* 0x000fe20003f04070 */
[----:B------:R-:W-:Y:S02]  /*1c5e0*/  VIADD R51, R0, 0x19 ;  /* 0x0000001900337836 */ /* 0x000fe40000000000 */
[--C-:B------:R-:W-:Y:S01]  /*1c5f0*/  @!P5 IMAD.IADD R41, R41, 0x1, -R46.reuse ;  /* 0x000000012929d824 */ /* 0x100fe200078e0a2e */
[----:B------:R0:W-:Y:S01]  /*1c600*/  STL [R1+0x74], R4 ;  /* 0x0000740401007387 */ /* 0x0001e20000100800 */
[--C-:B------:R-:W-:Y:S01]  /*1c610*/  @!P4 IMAD.IADD R42, R42, 0x1, -R46.reuse ;  /* 0x000000012a2ac824 */ /* 0x100fe200078e0a2e */
[----:B------:R-:W-:Y:S01]  /*1c620*/  IABS R43, R51 ;  /* 0x00000033002b7213 */ /* 0x000fe20000000000 */
[----:B------:R-:W-:Y:S01]  /*1c630*/  IMAD.MOV.U32 R7, RZ, RZ, R41 ;  /* 0x000000ffff077224 */ /* 0x000fe200078e0029 */
[----:B------:R-:W-:Y:S01]  /*1c640*/  ISETP.GE.AND P5, PT, R52, RZ, PT ;  /* 0x000000ff3400720c */ /* 0x000fe20003fa6270 */
[--C-:B------:R-:W-:Y:S01]  /*1c650*/  @!P1 IMAD.IADD R38, R38, 0x1, -R46.reuse ;  /* 0x0000000126269824 */ /* 0x100fe200078e0a2e */
[----:B------:R-:W-:Y:S01]  /*1c660*/  ISETP.GT.U32.AND P4, PT, R46, R42, PT ;  /* 0x0000002a2e00720c */ /* 0x000fe20003f84070 */
[----:B------:R-:W-:Y:S01]  /*1c670*/  @!P6 IMAD.MOV R7, RZ, RZ, -R7 ;  /* 0x000000ffff07e224 */ /* 0x000fe200078e0a07 */
[----:B------:R-:W-:Y:S01]  /*1c680*/  ISETP.GE.AND P6, PT, R50, RZ, PT ;  /* 0x000000ff3200720c */ /* 0x000fe20003fc6270 */
[----:B------:R-:W-:-:S02]  /*1c690*/  @!P0 IMAD.IADD R39, R39, 0x1, -R46 ;  /* 0x0000000127278824 */ /* 0x000fc400078e0a2e */
[----:B0-----:R-:W-:Y:S01]  /*1c6a0*/  IMAD.MOV.U32 R4, RZ, RZ, R40 ;  /* 0x000000ffff047224 */ /* 0x001fe200078e0028 */
[----:B------:R-:W-:Y:S01]  /*1c6b0*/  STL [R1+0x90], R7 ;  /* 0x0000900701007387 */ /* 0x000fe20000100800 */
[----:B------:R-:W-:Y:S01]  /*1c6c0*/  IMAD.MOV R40, RZ, RZ, -R33 ;  /* 0x000000ffff287224 */ /* 0x000fe200078e0a21 */
[----:B------:R-:W-:Y:S01]  /*1c6d0*/  ISETP.GT.U32.AND P0, PT, R46, R39, PT ;  /* 0x000000272e00720c */ /* 0x000fe20003f04070 */
[----:B------:R-:W-:-:S04]  /*1c6e0*/  IMAD.HI.U32 R33, R49, R43, RZ ;  /* 0x0000002b31217227 */ /* 0x000fc800078e00ff */
[----:B------:R-:W-:Y:S02]  /*1c6f0*/  IMAD R32, R46, R40, R32 ;  /* 0x000000282e207224 */ /* 0x000fe400078e0220 */
[----:B------:R-:W-:Y:S01]  /*1c700*/  @!P2 IMAD.MOV R4, RZ, RZ, -R4 ;  /* 0x000000ffff04a224 */ /* 0x000fe200078e0a04 */
[----:B------:R-:W-:Y:S01]  /*1c710*/  ISETP.GE.AND P2, PT, R48, RZ, PT ;  /* 0x000000ff3000720c */ /* 0x000fe20003f46270 */
[----:B------:R-:W-:Y:S01]  /*1c720*/  IMAD.MOV R33, RZ, RZ, -R33 ;  /* 0x000000ffff217224 */ /* 0x000fe200078e0a21 */
[----:B------:R-:W-:Y:S01]  /*1c730*/  ISETP.GT.U32.AND P1, PT, R46, R32, PT ;  /* 0x000000202e00720c */ /* 0x000fe20003f24070 */
[----:B------:R-:W-:Y:S01]  /*1c740*/  @!P4 IMAD.IADD R42, R42, 0x1, -R46 ;  /* 0x000000012a2ac824 */ /* 0x000fe200078e0a2e */
[----:B------:R0:W-:Y:S01]  /*1c750*/  STL [R1+0xd8], R4 ;  /* 0x0000d80401007387 */ /* 0x0001e20000100800 */
[----:B------:R-:W-:Y:S02]  /*1c760*/  IMAD R43, R46, R33, R43 ;  /* 0x000000212e2b7224 */ /* 0x000fe400078e022b */
[----:B------:R-:W-:-:S02]  /*1c770*/  VIADD R50, R0, 0x18 ;  /* 0x0000001800327836 */ /* 0x000fc40000000000 */
[----:B------:R-:W-:Y:S01]  /*1c780*/  VIADD R48, R0, 0x17 ;  /* 0x0000001700307836 */ /* 0x000fe20000000000 */
[----:B------:R-:W-:Y:S01]  /*1c790*/  ISETP.GT.U32.AND P4, PT, R46, R43, PT ;  /* 0x0000002b2e00720c */ /* 0x000fe20003f84070 */
[----:B------:R-:W-:Y:S01]  /*1c7a0*/  @!P0 IMAD.IADD R39, R39, 0x1, -R46 ;  /* 0x0000000127278824 */ /* 0x000fe200078e0a2e */
[----:B------:R-:W-:Y:S01]  /*1c7b0*/  IABS R41, R50 ;  /* 0x0000003200297213 */ /* 0x000fe20000000000 */
[----:B------:R-:W-:Y:S01]  /*1c7c0*/  VIADD R53, R0, 0x14 ;  /* 0x0000001400357836 */ /* 0x000fe20000000000 */
[----:B------:R-:W-:Y:S01]  /*1c7d0*/  IABS R40, R48 ;  /* 0x0000003000287213 */ /* 0x000fe20000000000 */
[----:B0-----:R-:W-:Y:S01]  /*1c7e0*/  IMAD.MOV.U32 R4, RZ, RZ, R38 ;  /* 0x000000ffff047224 */ /* 0x001fe200078e0026 */
[----:B------:R-:W-:Y:S01]  /*1c7f0*/  ISETP.GE.AND P0, PT, R48, RZ, PT ;  /* 0x000000ff3000720c */ /* 0x000fe20003f06270 */
[----:B------:R-:W-:Y:S02]  /*1c800*/  @!P1 IMAD.IADD R32, R32, 0x1, -R46 ;  /* 0x0000000120209824 */ /* 0x000fe400078e0a2e */
[----:B------:R-:W-:Y:S01]  /*1c810*/  @!P3 IMAD.MOV R4, RZ, RZ, -R4 ;  /* 0x000000ffff04b224 */ /* 0x000fe200078e0a04 */
[----:B------:R-:W-:Y:S01]  /*1c820*/  ISETP.GE.AND P3, PT, R51, RZ, PT ;  /* 0x000000ff3300720c */ /* 0x000fe20003f66270 */
[----:B------:R-:W-:Y:S01]  /*1c830*/  IMAD.HI.U32 R38, R49, R41, RZ ;  /* 0x0000002931267227 */ /* 0x000fe200078e00ff */
[----:B------:R-:W-:-:S02]  /*1c840*/  ISETP.GT.U32.AND P1, PT, R46, R32, PT ;  /* 0x000000202e00720c */ /* 0x000fc40003f24070 */
[----:B------:R0:W-:Y:S01]  /*1c850*/  STL [R1+0xc8], R4 ;  /* 0x0000c80401007387 */ /* 0x0001e20000100800 */
[----:B------:R-:W-:Y:S02]  /*1c860*/  @!P4 IMAD.IADD R43, R43, 0x1, -R46 ;  /* 0x000000012b2bc824 */ /* 0x000fe400078e0a2e */
[----:B------:R-:W-:Y:S02]  /*1c870*/  IMAD.MOV R38, RZ, RZ, -R38 ;  /* 0x000000ffff267224 */ /* 0x000fe400078e0a26 */
[----:B------:R-:W-:-:S04]  /*1c880*/  IMAD.HI.U32 R33, R49, R40, RZ ;  /* 0x0000002831217227 */ /* 0x000fc800078e00ff */
[----:B------:R-:W-:Y:S02]  /*1c890*/  IMAD R41, R46, R38, R41 ;  /* 0x000000262e297224 */ /* 0x000fe400078e0229 */
[----:B0-----:R-:W-:Y:S02]  /*1c8a0*/  IMAD.MOV.U32 R4, RZ, RZ, R42 ;  /* 0x000000ffff047224 */ /* 0x001fe400078e002a */
[----:B------:R-:W-:Y:S02]  /*1c8b0*/  @!P1 IMAD.IADD R32, R32, 0x1, -R46 ;  /* 0x0000000120209824 */ /* 0x000fe400078e0a2e */
[----:B------:R-:W-:Y:S01]  /*1c8c0*/  @!P5 IMAD.MOV R4, RZ, RZ, -R4 ;  /* 0x000000ffff04d224 */ /* 0x000fe200078e0a04 */
[----:B------:R-:W-:Y:S01]  /*1c8d0*/  ISETP.GE.AND P5, PT, R50, RZ, PT ;  /* 0x000000ff3200720c */ /* 0x000fe20003fa6270 */
[----:B------:R-:W-:Y:S02]  /*1c8e0*/  IMAD.MOV R38, RZ, RZ, -R33 ;  /* 0x000000ffff267224 */ /* 0x000fe400078e0a21 */
[----:B------:R-:W-:Y:S01]  /*1c8f0*/  VIADD R48, R0, 0x16 ;  /* 0x0000001600307836 */ /* 0x000fe20000000000 */
[----:B------:R0:W-:Y:S01]  /*1c900*/  STL [R1+0x9c], R4 ;  /* 0x00009c0401007387 */ /* 0x0001e20000100800 */
[----:B------:R-:W-:Y:S01]  /*1c910*/  IMAD R40, R46, R38, R40 ;  /* 0x000000262e287224 */ /* 0x000fe200078e0228 */
[----:B------:R-:W-:Y:S01]  /*1c920*/  IABS R38, R53 ;  /* 0x0000003500267213 */ /* 0x000fe20000000000 */
[C---:B------:R-:W-:Y:S01]  /*1c930*/  VIADD R52, R0.reuse, 0x13 ;  /* 0x0000001300347836 */ /* 0x040fe20000000000 */
[----:B------:R-:W-:Y:S01]  /*1c940*/  IABS R33, R48 ;  /* 0x0000003000217213 */ /* 0x000fe20000000000 */
[----:B------:R-:W-:Y:S01]  /*1c950*/  VIADD R50, R0, 0x11 ;  /* 0x0000001100327836 */ /* 0x000fe20000000000 */
[----:B------:R-:W-:Y:S01]  /*1c960*/  ISETP.GE.AND P4, PT, R48, RZ, PT ;  /* 0x000000ff3000720c */ /* 0x000fe20003f86270 */
[----:B------:R-:W-:-:S02]  /*1c970*/  VIADD R48, R0, 0x15 ;  /* 0x0000001500307836 */ /* 0x000fc40000000000 */
[----:B------:R-:W-:Y:S01]  /*1c980*/  IMAD.HI.U32 R42, R49, R33, RZ ;  /* 0x00000021312a7227 */ /* 0x000fe200078e00ff */
[----:B------:R-:W-:Y:S02]  /*1c990*/  IABS R55, R50 ;  /* 0x0000003200377213 */ /* 0x000fe40000000000 */
[----:B------:R-:W-:Y:S01]  /*1c9a0*/  ISETP.GE.AND P1, PT, R48, RZ, PT ;  /* 0x000000ff3000720c */ /* 0x000fe20003f26270 */
[----:B0-----:R-:W-:Y:S01]  /*1c9b0*/  IMAD.MOV.U32 R4, RZ, RZ, R39 ;  /* 0x000000ffff047224 */ /* 0x001fe200078e0027 */
[----:B------:R-:W-:Y:S01]  /*1c9c0*/  IABS R39, R52 ;  /* 0x0000003400277213 */ /* 0x000fe20000000000 */
[----:B------:R-:W-:Y:S02]  /*1c9d0*/  IMAD.MOV R42, RZ, RZ, -R42 ;  /* 0x000000ffff2a7224 */ /* 0x000fe400078e0a2a */
[----:B------:R-:W-:Y:S01]  /*1c9e0*/  @!P6 IMAD.MOV R4, RZ, RZ, -R4 ;  /* 0x000000ffff04e224 */ /* 0x000fe200078e0a04 */
[C---:B------:R-:W-:Y:S01]  /*1c9f0*/  ISETP.GT.U32.AND P6, PT, R46.reuse, R43, PT ;  /* 0x0000002b2e00720c */ /* 0x040fe20003fc4070 */
[----:B------:R-:W-:-:S02]  /*1ca00*/  IMAD R33, R46, R42, R33 ;  /* 0x0000002a2e217224 */ /* 0x000fc400078e0221 */
[----:B------:R-:W-:Y:S01]  /*1ca10*/  IMAD.HI.U32 R44, R49, R38, RZ ;  /* 0x00000026312c7227 */ /* 0x000fe200078e00ff */
[----:B------:R0:W-:Y:S03]  /*1ca20*/  STL [R1+0xa0], R4 ;  /* 0x0000a00401007387 */ /* 0x0001e60000100800 */
[----:B------:R-:W-:Y:S02]  /*1ca30*/  IMAD.MOV R44, RZ, RZ, -R44 ;  /* 0x000000ffff2c7224 */ /* 0x000fe400078e0a2c */
[----:B------:R-:W-:Y:S02]  /*1ca40*/  VIADD R59, R0, 0xf ;  /* 0x0000000f003b7836 */ /* 0x000fe40000000000 */
[C---:B------:R-:W-:Y:S02]  /*1ca50*/  IMAD R38, R46.reuse, R44, R38 ;  /* 0x0000002c2e267224 */ /* 0x040fe400078e0226 */
[----:B------:R-:W-:Y:S01]  /*1ca60*/  @!P6 IMAD.IADD R43, R43, 0x1, -R46 ;  /* 0x000000012b2be824 */ /* 0x000fe200078e0a2e */
[----:B------:R-:W-:Y:S01]  /*1ca70*/  ISETP.GT.U32.AND P6, PT, R46, R40, PT ;  /* 0x000000282e00720c */ /* 0x000fe20003fc4070 */
[----:B0-----:R-:W-:Y:S01]  /*1ca80*/  IMAD.MOV.U32 R4, RZ, RZ, R32 ;  /* 0x000000ffff047224 */ /* 0x001fe200078e0020 */
[----:B------:R-:W-:Y:S01]  /*1ca90*/  IABS R32, R48 ;  /* 0x0000003000207213 */ /* 0x000fe20000000000 */
[----:B------:R-:W-:Y:S01]  /*1caa0*/  VIADD R48, R0, 0x10 ;  /* 0x0000001000307836 */ /* 0x000fe20000000000 */
[----:B------:R-:W-:Y:S01]  /*1cab0*/  IABS R57, R59 ;  /* 0x0000003b00397213 */ /* 0x000fe20000000000 */
[----:B------:R-:W-:Y:S01]  /*1cac0*/  @!P2 IMAD.MOV R4, RZ, RZ, -R4 ;  /* 0x000000ffff04a224 */ /* 0x000fe200078e0a04 */
[----:B------:R-:W-:Y:S01]  /*1cad0*/  ISETP.GT.U32.AND P2, PT, R46, R41, PT ;  /* 0x000000292e00720c */ /* 0x000fe20003f44070 */
[----:B------:R-:W-:Y:S01]  /*1cae0*/  IMAD.HI.U32 R42, R49, R32, RZ ;  /* 0x00000020312a7227 */ /* 0x000fe200078e00ff */
[----:B------:R-:W-:-:S02]  /*1caf0*/  IABS R56, R48 ;  /* 0x0000003000387213 */ /* 0x000fc40000000000 */
[----:B------:R0:W-:Y:S01]  /*1cb00*/  STL [R1+0xa8], R4 ;  /* 0x0000a80401007387 */ /* 0x0001e20000100800 */
[----:B------:R-:W-:Y:S02]  /*1cb10*/  IMAD.MOV R42, RZ, RZ, -R42 ;  /* 0x000000ffff2a7224 */ /* 0x000fe400078e0a2a */
[----:B------:R-:W-:Y:S02]  /*1cb20*/  @!P6 IMAD.IADD R40, R40, 0x1, -R46 ;  /* 0x000000012828e824 */ /* 0x000fe400078e0a2e */
[----:B------:R-:W-:Y:S02]  /*1cb30*/  IMAD R32, R46, R42, R32 ;  /* 0x0000002a2e207224 */ /* 0x000fe400078e0220 */
[----:B------:R-:W-:Y:S02]  /*1cb40*/  VIADD R51, R0, 0x12 ;  /* 0x0000001200337836 */ /* 0x000fe40000000000 */
[----:B------:R-:W-:Y:S01]  /*1cb50*/  @!P2 IMAD.IADD R41, R41, 0x1, -R46 ;  /* 0x000000012929a824 */ /* 0x000fe200078e0a2e */
[C---:B------:R-:W-:Y:S01]  /*1cb60*/  ISETP.GT.U32.AND P2, PT, R46.reuse, R33, PT ;  /* 0x000000212e00720c */ /* 0x040fe20003f44070 */
[----:B0-----:R-:W-:Y:S01]  /*1cb70*/  IMAD.MOV.U32 R4, RZ, RZ, R43 ;  /* 0x000000ffff047224 */ /* 0x001fe200078e002b */
[----:B------:R-:W-:Y:S01]  /*1cb80*/  IABS R54, R51 ;  /* 0x0000003300367213 */ /* 0x000fe20000000000 */
[----:B------:R-:W-:Y:S01]  /*1cb90*/  IMAD.HI.U32 R43, R49, R39, RZ ;  /* 0x00000027312b7227 */ /* 0x000fe200078e00ff */
[----:B------:R-:W-:-:S03]  /*1cba0*/  ISETP.GT.U32.AND P6, PT, R46, R41, PT ;  /* 0x000000292e00720c */ /* 0x000fc60003fc4070 */
[----:B------:R-:W-:Y:S01]  /*1cbb0*/  @!P3 IMAD.MOV R4, RZ, RZ, -R4 ;  /* 0x000000ffff04b224 */ /* 0x000fe200078e0a04 */
[C---:B------:R-:W-:Y:S01]  /*1cbc0*/  ISETP.GT.U32.AND P3, PT, R46.reuse, R40, PT ;  /* 0x000000282e00720c */ /* 0x040fe20003f64070 */
[----:B------:R-:W-:Y:S02]  /*1cbd0*/  IMAD.MOV R43, RZ, RZ, -R43 ;  /* 0x000000ffff2b7224 */ /* 0x000fe400078e0a2b */
[----:B------:R-:W-:Y:S01]  /*1cbe0*/  IMAD.HI.U32 R42, R49, R54, RZ ;  /* 0x00000036312a7227 */ /* 0x000fe200078e00ff */
[----:B------:R0:W-:Y:S03]  /*1cbf0*/  STL [R1+0x8c], R4 ;  /* 0x00008c0401007387 */ /* 0x0001e60000100800 */
[--C-:B------:R-:W-:Y:S02]  /*1cc00*/  @!P2 IMAD.IADD R33, R33, 0x1, -R46.reuse ;  /* 0x000000012121a824 */ /* 0x100fe400078e0a2e */
[--C-:B------:R-:W-:Y:S01]  /*1cc10*/  @!P6 IMAD.IADD R41, R41, 0x1, -R46.reuse ;  /* 0x000000012929e824 */ /* 0x100fe200078e0a2e */
[C---:B------:R-:W-:Y:S01]  /*1cc20*/  ISETP.GT.U32.AND P6, PT, R46.reuse, R32, PT ;  /* 0x000000202e00720c */ /* 0x040fe20003fc4070 */
[C---:B------:R-:W-:Y:S01]  /*1cc30*/  IMAD R39, R46.reuse, R43, R39 ;  /* 0x0000002b2e277224 */ /* 0x040fe200078e0227 */
[----:B------:R-:W-:Y:S01]  /*1cc40*/  ISETP.GT.U32.AND P2, PT, R46, R33, PT ;  /* 0x000000212e00720c */ /* 0x000fe20003f44070 */
[----:B------:R-:W-:Y:S01]  /*1cc50*/  @!P3 IMAD.IADD R40, R40, 0x1, -R46 ;  /* 0x000000012828b824 */ /* 0x000fe200078e0a2e */
[----:B------:R-:W-:Y:S01]  /*1cc60*/  ISETP.GT.U32.AND P3, PT, R46, R38, PT ;  /* 0x000000262e00720c */ /* 0x000fe20003f64070 */
[----:B------:R-:W-:-:S02]  /*1cc70*/  IMAD.MOV.U32 R7, RZ, RZ, R41 ;  /* 0x000000ffff077224 */ /* 0x000fc400078e0029 */
[----:B------:R-:W-:-:S04]  /*1cc80*/  IMAD.HI.U32 R41, R49, R55, RZ ;  /* 0x0000003731297227 */ /* 0x000fc800078e00ff */
[----:B------:R-:W-:Y:S02]  /*1cc90*/  IMAD.MOV R41, RZ, RZ, -R41 ;  /* 0x000000ffff297224 */ /* 0x000fe400078e0a29 */
[--C-:B------:R-:W-:Y:S01]  /*1cca0*/  @!P6 IMAD.IADD R32, R32, 0x1, -R46.reuse ;  /* 0x000000012020e824 */ /* 0x100fe200078e0a2e */
[----:B------:R-:W-:Y:S01]  /*1ccb0*/  ISETP.GE.AND P6, PT, R52, RZ, PT ;  /* 0x000000ff3400720c */ /* 0x000fe20003fc6270 */
[----:B------:R-:W-:Y:S01]  /*1ccc0*/  @!P5 IMAD.MOV R7, RZ, RZ, -R7 ;  /* 0x000000ffff07d224 */ /* 0x000fe200078e0a07 */
[----:B------:R-:W-:Y:S01]  /*1ccd0*/  ISETP.GT.U32.AND P5, PT, R46, R39, PT ;  /* 0x000000272e00720c */ /* 0x000fe20003fa4070 */
[----:B------:R-:W-:Y:S01]  /*1cce0*/  @!P3 IMAD.IADD R38, R38, 0x1, -R46 ;  /* 0x000000012626b824 */ /* 0x000fe200078e0a2e */
[C---:B------:R-:W-:Y:S01]  /*1ccf0*/  ISETP.GT.U32.AND P3, PT, R46.reuse, R32, PT ;  /* 0x000000202e00720c */ /* 0x040fe20003f64070 */
[----:B------:R-:W-:Y:S01]  /*1cd00*/  IMAD R55, R46, R41, R55 ;  /* 0x000000292e377224 */ /* 0x000fe200078e0237 */
[----:B------:R-:W-:Y:S01]  /*1cd10*/  STL [R1+0x48], R7 ;  /* 0x0000480701007387 */ /* 0x000fe20000100800 */
[----:B0-----:R-:W-:Y:S01]  /*1cd20*/  IMAD.MOV.U32 R4, RZ, RZ, R40 ;  /* 0x000000ffff047224 */ /* 0x001fe200078e0028 */
[----:B------:R-:W0:Y:S01]  /*1cd30*/  I2F.RP R41, R45 ;  /* 0x0000002d00297306 */ /* 0x000e220000209400 */
[----:B------:R-:W-:Y:S01]  /*1cd40*/  @!P2 IMAD.IADD R33, R33, 0x1, -R46 ;  /* 0x000000012121a824 */ /* 0x000fe200078e0a2e */
[----:B------:R-:W-:Y:S01]  /*1cd50*/  ISETP.GE.AND P2, PT, R53, RZ, PT ;  /* 0x000000ff3500720c */ /* 0x000fe20003f46270 */
[----:B------:R-:W-:-:S02]  /*1cd60*/  @!P0 IMAD.MOV R4, RZ, RZ, -R4 ;  /* 0x000000ffff048224 */ /* 0x000fc400078e0a04 */
[----:B------:R-:W-:Y:S02]  /*1cd70*/  VIADD R53, R0, 0xe ;  /* 0x0000000e00357836 */ /* 0x000fe40000000000 */
[--C-:B------:R-:W-:Y:S01]  /*1cd80*/  @!P5 IMAD.IADD R39, R39, 0x1, -R46.reuse ;  /* 0x000000012727d824 */ /* 0x100fe200078e0a2e */
[----:B------:R1:W-:Y:S01]  /*1cd90*/  STL [R1+0x54], R4 ;  /* 0x0000540401007387 */ /* 0x0003e20000100800 */
[----:B------:R-:W-:Y:S01]  /*1cda0*/  @!P3 IMAD.IADD R32, R32, 0x1, -R46 ;  /* 0x000000012020b824 */ /* 0x000fe200078e0a2e */
[----:B------:R-:W-:Y:S01]  /*1cdb0*/  ISETP.GT.U32.AND P3, PT, R46, R55, PT ;  /* 0x000000372e00720c */ /* 0x000fe20003f64070 */
[----:B------:R-:W-:Y:S01]  /*1cdc0*/  VIADD R52, R0, 0xd ;  /* 0x0000000d00347836 */ /* 0x000fe20000000000 */
[----:B------:R-:W-:Y:S01]  /*1cdd0*/  IABS R58, R53 ;  /* 0x00000035003a7213 */ /* 0x000fe20000000000 */
[----:B------:R-:W-:Y:S01]  /*1cde0*/  IMAD.MOV R42, RZ, RZ, -R42 ;  /* 0x000000ffff2a7224 */ /* 0x000fe200078e0a2a */
[----:B------:R-:W-:Y:S01]  /*1cdf0*/  ISETP.GT.U32.AND P5, PT, R46, R38, PT ;  /* 0x000000262e00720c */ /* 0x000fe20003fa4070 */
[----:B------:R-:W-:-:S02]  /*1ce00*/  VIADD R15, R0, 0xb ;  /* 0x0000000b000f7836 */ /* 0x000fc40000000000 */
[C---:B------:R-:W-:Y:S02]  /*1ce10*/  IMAD R54, R46.reuse, R42, R54 ;  /* 0x0000002a2e367224 */ /* 0x040fe400078e0236 */
[----:B-1----:R-:W-:Y:S01]  /*1ce20*/  IMAD.MOV.U32 R4, RZ, RZ, R33 ;  /* 0x000000ffff047224 */ /* 0x002fe200078e0021 */
[----:B------:R-:W-:Y:S01]  /*1ce30*/  IABS R44, R15 ;  /* 0x0000000f002c7213 */ /* 0x000fe20000000000 */
[----:B------:R-:W-:Y:S01]  /*1ce40*/  IMAD.HI.U32 R33, R49, R56, RZ ;  /* 0x0000003831217227 */ /* 0x000fe200078e00ff */
[----:B------:R-:W-:-:S03]  /*1ce50*/  ISETP.GT.U32.AND P0, PT, R46, R54, PT ;  /* 0x000000362e00720c */ /* 0x000fc60003f04070 */
[----:B------:R-:W-:Y:S01]  /*1ce60*/  @!P4 IMAD.MOV R4, RZ, RZ, -R4 ;  /* 0x000000ffff04c224 */ /* 0x000fe200078e0a04 */
[----:B------:R-:W-:Y:S01]  /*1ce70*/  ISETP.GT.U32.AND P4, PT, R46, R39, PT ;  /* 0x000000272e00720c */ /* 0x000fe20003f84070 */
[----:B------:R-:W-:Y:S02]  /*1ce80*/  @!P3 IMAD.IADD R55, R55, 0x1, -R46 ;  /* 0x000000013737b824 */ /* 0x000fe400078e0a2e */
[----:B------:R-:W-:Y:S01]  /*1ce90*/  IMAD.MOV R33, RZ, RZ, -R33 ;  /* 0x000000ffff217224 */ /* 0x000fe200078e0a21 */
[----:B------:R1:W-:Y:S01]  /*1cea0*/  STL [R1+0x58], R4 ;  /* 0x0000580401007387 */ /* 0x0003e20000100800 */
[----:B------:R-:W-:Y:S01]  /*1ceb0*/  VIADD R14, R0, 0xa ;  /* 0x0000000a000e7836 */ /* 0x000fe20000000000 */
[C---:B------:R-:W-:Y:S01]  /*1cec0*/  ISETP.GT.U32.AND P3, PT, R46.reuse, R55, PT ;  /* 0x000000372e00720c */ /* 0x040fe20003f64070 */
[----:B------:R-:W-:Y:S02]  /*1ced0*/  IMAD R56, R46, R33, R56 ;  /* 0x000000212e387224 */ /* 0x000fe400078e0238 */
[----:B------:R-:W-:Y:S01]  /*1cee0*/  IMAD.HI.U32 R33, R49, R57, RZ ;  /* 0x0000003931217227 */ /* 0x000fe200078e00ff */
[----:B------:R-:W-:-:S03]  /*1cef0*/  IABS R43, R14 ;  /* 0x0000000e002b7213 */ /* 0x000fc60000000000 */
[----:B------:R-:W-:Y:S02]  /*1cf00*/  IMAD.MOV R33, RZ, RZ, -R33 ;  /* 0x000000ffff217224 */ /* 0x000fe400078e0a21 */
[----:B-1----:R-:W-:Y:S02]  /*1cf10*/  IMAD.MOV.U32 R4, RZ, RZ, R32 ;  /* 0x000000ffff047224 */ /* 0x002fe400078e0020 */
[----:B------:R-:W-:-:S04]  /*1cf20*/  IMAD.HI.U32 R32, R49, R58, RZ ;  /* 0x0000003a31207227 */ /* 0x000fc800078e00ff */
[----:B------:R-:W-:Y:S01]  /*1cf30*/  @!P4 IMAD.IADD R39, R39, 0x1, -R46 ;  /* 0x000000012727c824 */ /* 0x000fe200078e0a2e */
[----:B------:R-:W-:Y:S01]  /*1cf40*/  ISETP.GT.U32.AND P4, PT, R46, R56, PT ;  /* 0x000000382e00720c */ /* 0x000fe20003f84070 */
[----:B------:R-:W-:Y:S01]  /*1cf50*/  @!P1 IMAD.MOV R4, RZ, RZ, -R4 ;  /* 0x000000ffff049224 */ /* 0x000fe200078e0a04 */
[----:B------:R-:W-:Y:S01]  /*1cf60*/  ISETP.GE.AND P1, PT, R48, RZ, PT ;  /* 0x000000ff3000720c */ /* 0x000fe20003f26270 */
[C---:B------:R-:W-:Y:S01]  /*1cf70*/  IMAD R57, R46.reuse, R33, R57 ;  /* 0x000000212e397224 */ /* 0x040fe200078e0239 */
[----:B------:R-:W-:Y:S01]  /*1cf80*/  IABS R48, R52 ;  /* 0x0000003400307213 */ /* 0x000fe20000000000 */
[----:B------:R-:W-:Y:S01]  /*1cf90*/  IMAD.MOV R32, RZ, RZ, -R32 ;  /* 0x000000ffff207224 */ /* 0x000fe200078e0a20 */
[----:B------:R1:W-:Y:S01]  /*1cfa0*/  STL [R1+0x50], R4 ;  /* 0x0000500401007387 */ /* 0x0003e20000100800 */
[----:B------:R-:W-:Y:S01]  /*1cfb0*/  @!P3 IMAD.IADD R55, R55, 0x1, -R46 ;  /* 0x000000013737b824 */ /* 0x000fe200078e0a2e */
[C---:B------:R-:W-:Y:S01]  /*1cfc0*/  ISETP.GT.U32.AND P3, PT, R46.reuse, R57, PT ;  /* 0x000000392e00720c */ /* 0x040fe20003f64070 */
[----:B------:R-:W-:Y:S01]  /*1cfd0*/  IMAD R58, R46, R32, R58 ;  /* 0x000000202e3a7224 */ /* 0x000fe200078e023a */
[----:B------:R3:W-:Y:S01]  /*1cfe0*/  STL [R1+0x2738], R6 ;  /* 0x0027380601007387 */ /* 0x0007e20000100800 */
[----:B------:R-:W-:-:S03]  /*1cff0*/  IMAD.HI.U32 R32, R49, R48, RZ ;  /* 0x0000003031207227 */ /* 0x000fc600078e00ff */
[----:B------:R4:W-:Y:S01]  /*1d000*/  STL [R1+0x273c], R5 ;  /* 0x00273c0501007387 */ /* 0x0009e20000100800 */
[----:B------:R-:W-:Y:S02]  /*1d010*/  IMAD.MOV R32, RZ, RZ, -R32 ;  /* 0x000000ffff207224 */ /* 0x000fe400078e0a20 */
[----:B------:R-:W-:Y:S02]  /*1d020*/  @!P4 IMAD.IADD R56, R56, 0x1, -R46 ;  /* 0x000000013838c824 */ /* 0x000fe400078e0a2e */
[C---:B------:R-:W-:Y:S02]  /*1d030*/  IMAD R48, R46.reuse, R32, R48 ;  /* 0x000000202e307224 */ /* 0x040fe400078e0230 */
[----:B------:R-:W-:Y:S01]  /*1d040*/  @!P3 IMAD.IADD R57, R57, 0x1, -R46 ;  /* 0x000000013939b824 */ /* 0x000fe200078e0a2e */
[----:B------:R-:W-:Y:S01]  /*1d050*/  ISETP.GT.U32.AND P4, PT, R46, R56, PT ;  /* 0x000000382e00720c */ /* 0x000fe20003f84070 */
[----:B------:R-:W-:Y:S01]  /*1d060*/  VIADD R16, R0, 0xc ;  /* 0x0000000c00107836 */ /* 0x000fe20000000000 */
[----:B------:R-:W-:Y:S01]  /*1d070*/  ISETP.GT.U32.AND P3, PT, R46, R48, PT ;  /* 0x000000302e00720c */ /* 0x000fe20003f64070 */
[----:B------:R-:W-:-:S03]  /*1d080*/  IMAD.HI.U32 R33, R49, R44, RZ ;  /* 0x0000002c31217227 */ /* 0x000fc600078e00ff */
[----:B------:R-:W-:Y:S01]  /*1d090*/  IABS R47, R16 ;  /* 0x00000010002f7213 */ /* 0x000fe20000000000 */
[----:B------:R-:W-:Y:S02]  /*1d0a0*/  VIADD R13, R0, 0x9 ;  /* 0x00000009000d7836 */ /* 0x000fe40000000000 */
[----:B------:R-:W-:Y:S02]  /*1d0b0*/  IMAD.MOV R33, RZ, RZ, -R33 ;  /* 0x000000ffff217224 */ /* 0x000fe400078e0a21 */
[----:B------:R-:W-:Y:S01]  /*1d0c0*/  IMAD.HI.U32 R32, R49, R43, RZ ;  /* 0x0000002b31207227 */ /* 0x000fe200078e00ff */
[----:B------:R-:W-:-:S03]  /*1d0d0*/  IABS R42, R13 ;  /* 0x0000000d002a7213 */ /* 0x000fc60000000000 */
[--C-:B------:R-:W-:Y:S01]  /*1d0e0*/  @!P4 IMAD.IADD R56, R56, 0x1, -R46.reuse ;  /* 0x000000013838c824 */ /* 0x100fe200078e0a2e */
[----:B------:R-:W-:Y:S01]  /*1d0f0*/  ISETP.GT.U32.AND P4, PT, R46, R58, PT ;  /* 0x0000003a2e00720c */ /* 0x000fe20003f84070 */
[--C-:B------:R-:W-:Y:S02]  /*1d100*/  @!P0 IMAD.IADD R54, R54, 0x1, -R46.reuse ;  /* 0x0000000136368824 */ /* 0x100fe400078e0a2e */
[----:B------:R-:W-:Y:S01]  /*1d110*/  @!P3 IMAD.IADD R48, R48, 0x1, -R46 ;  /* 0x000000013030b824 */ /* 0x000fe200078e0a2e */
[C---:B------:R-:W-:Y:S01]  /*1d120*/  ISETP.GT.U32.AND P3, PT, R46.reuse, R57, PT ;  /* 0x000000392e00720c */ /* 0x040fe20003f64070 */
[----:B------:R-:W-:Y:S01]  /*1d130*/  IMAD.HI.U32 R40, R49, R47, RZ ;  /* 0x0000002f31287227 */ /* 0x000fe200078e00ff */
[----:B------:R-:W-:-:S03]  /*1d140*/  ISETP.GT.U32.AND P0, PT, R46, R54, PT ;  /* 0x000000362e00720c */ /* 0x000fc60003f04070 */
[----:B------:R-:W-:Y:S02]  /*1d150*/  IMAD.MOV R32, RZ, RZ, -R32 ;  /* 0x000000ffff207224 */ /* 0x000fe400078e0a20 */
[C---:B------:R-:W-:Y:S02]  /*1d160*/  IMAD R44, R46.reuse, R33, R44 ;  /* 0x000000212e2c7224 */ /* 0x040fe400078e022c */
[----:B0-----:R0:W2:Y:S01]  /*1d170*/  MUFU.RCP R33, R41 ;  /* 0x0000002900217308 */ /* 0x0010a20000001000 */
[----:B------:R-:W-:Y:S01]  /*1d180*/  @!P6 IMAD.MOV R39, RZ, RZ, -R39 ;  /* 0x000000ffff27e224 */ /* 0x000fe200078e0a27 */
[C---:B------:R-:W-:Y:S01]  /*1d190*/  ISETP.GT.U32.AND P6, PT, R46.reuse, R48, PT ;  /* 0x000000302e00720c */ /* 0x040fe20003fc4070 */
[----:B------:R-:W-:Y:S02]  /*1d1a0*/  IMAD.MOV R40, RZ, RZ, -R40 ;  /* 0x000000ffff287224 */ /* 0x000fe400078e0a28 */
[----:B------:R-:W-:Y:S02]  /*1d1b0*/  IMAD R43, R46, R32, R43 ;  /* 0x000000202e2b7224 */ /* 0x000fe400078e022b */
[----:B------:R-:W-:-:S04]  /*1d1c0*/  IMAD.HI.U32 R32, R49, R42, RZ ;  /* 0x0000002a31207227 */ /* 0x000fc800078e00ff */
[----:B------:R-:W-:Y:S02]  /*1d1d0*/  IMAD R47, R46, R40, R47 ;  /* 0x000000282e2f7224 */ /* 0x000fe400078e022f */
[----:B------:R-:W-:Y:S02]  /*1d1e0*/  VIADD R12, R0, 0x8 ;  /* 0x00000008000c7836 */ /* 0x000fe40000000000 */
[----:B------:R-:W-:Y:S02]  /*1d1f0*/  IMAD.MOV R32, RZ, RZ, -R32 ;  /* 0x000000ffff207224 */ /* 0x000fe400078e0a20 */
[----:B------:R-:W-:Y:S01]  /*1d200*/  @!P4 IMAD.IADD R58, R58, 0x1, -R46 ;  /* 0x000000013a3ac824 */ /* 0x000fe200078e0a2e */
[C---:B------:R-:W-:Y:S01]  /*1d210*/  ISETP.GT.U32.AND P4, PT, R46.reuse, R47, PT ;  /* 0x0000002f2e00720c */ /* 0x040fe20003f84070 */
[----:B------:R-:W-:Y:S01]  /*1d220*/  IMAD R42, R46, R32, R42 ;  /* 0x000000202e2a7224 */ /* 0x000fe200078e022a */
[----:B0-----:R-:W-:Y:S01]  /*1d230*/  IABS R41, R12 ;  /* 0x0000000c00297213 */ /* 0x001fe20000000000 */
[--C-:B------:R-:W-:Y:S01]  /*1d240*/  @!P0 IMAD.IADD R54, R54, 0x1, -R46.reuse ;  /* 0x0000000136368824 */ /* 0x100fe200078e0a2e */
[----:B------:R-:W-:Y:S01]  /*1d250*/  ISETP.GE.AND P0, PT, R50, RZ, PT ;  /* 0x000000ff3200720c */ /* 0x000fe20003f06270 */
[----:B------:R-:W-:Y:S01]  /*1d260*/  @!P6 IMAD.IADD R48, R48, 0x1, -R46 ;  /* 0x000000013030e824 */ /* 0x000fe200078e0a2e */
[----:B------:R-:W-:Y:S01]  /*1d270*/  ISETP.GT.U32.AND P6, PT, R46, R42, PT ;  /* 0x0000002a2e00720c */ /* 0x000fe20003fc4070 */
[----:B--2---:R-:W-:-:S02]  /*1d280*/  VIADD R32, R33, 0xffffffe ;  /* 0x0ffffffe21207836 */ /* 0x004fc40000000000 */
[----:B------:R-:W-:Y:S02]  /*1d290*/  IMAD.HI.U32 R50, R49, R41, RZ ;  /* 0x0000002931327227 */ /* 0x000fe400078e00ff */
[----:B------:R0:W2:Y:S02]  /*1d2a0*/  F2I.FTZ.U32.TRUNC.NTZ R33, R32 ;  /* 0x0000002000217305 */ /* 0x0000a4000021f000 */
[----:B------:R-:W-:Y:S02]  /*1d2b0*/  VIADD R11, R0, 0x7 ;  /* 0x00000007000b7836 */ /* 0x000fe40000000000 */
[--C-:B------:R-:W-:Y:S01]  /*1d2c0*/  @!P5 IMAD.IADD R38, R38, 0x1, -R46.reuse ;  /* 0x000000012626d824 */ /* 0x100fe200078e0a2e */
[----:B------:R-:W-:Y:S01]  /*1d2d0*/  ISETP.GE.AND P5, PT, R51, RZ, PT ;  /* 0x000000ff3300720c */ /* 0x000fe20003fa6270 */
[--C-:B------:R-:W-:Y:S01]  /*1d2e0*/  @!P4 IMAD.IADD R47, R47, 0x1, -R46.reuse ;  /* 0x000000012f2fc824 */ /* 0x100fe200078e0a2e */
[----:B------:R-:W-:Y:S01]  /*1d2f0*/  IABS R40, R11 ;  /* 0x0000000b00287213 */ /* 0x000fe20000000000 */
[----:B------:R-:W-:Y:S01]  /*1d300*/  @!P3 IMAD.IADD R57, R57, 0x1, -R46 ;  /* 0x000000013939b824 */ /* 0x000fe200078e0a2e */
[C---:B------:R-:W-:Y:S01]  /*1d310*/  ISETP.GT.U32.AND P3, PT, R46.reuse, R44, PT ;  /* 0x0000002c2e00720c */ /* 0x040fe20003f64070 */
[----:B0-----:R-:W-:Y:S01]  /*1d320*/  IMAD.MOV R32, RZ, RZ, -R50 ;  /* 0x000000ffff207224 */ /* 0x001fe200078e0a32 */
[C---:B------:R-:W-:Y:S01]  /*1d330*/  ISETP.GT.U32.AND P4, PT, R46.reuse, R47, PT ;  /* 0x0000002f2e00720c */ /* 0x040fe20003f84070 */
[----:B------:R-:W-:Y:S01]  /*1d340*/  @!P2 IMAD.MOV R38, RZ, RZ, -R38 ;  /* 0x000000ffff26a224 */ /* 0x000fe200078e0a26 */
[C---:B------:R-:W-:Y:S01]  /*1d350*/  ISETP.GT.U32.AND P2, PT, R46.reuse, R58, PT ;  /* 0x0000003a2e00720c */ /* 0x040fe20003f44070 */
[----:B------:R-:W-:-:S02]  /*1d360*/  IMAD R41, R46, R32, R41 ;  /* 0x000000202e297224 */ /* 0x000fc400078e0229 */
[----:B------:R-:W-:Y:S02]  /*1d370*/  @!P6 IMAD.IADD R42, R42, 0x1, -R46 ;  /* 0x000000012a2ae824 */ /* 0x000fe400078e0a2e */
[----:B------:R-:W-:Y:S01]  /*1d380*/  IMAD.HI.U32 R51, R49, R40, RZ ;  /* 0x0000002831337227 */ /* 0x000fe200078e00ff */
[----:B------:R-:W-:-:S03]  /*1d390*/  ISETP.GT.U32.AND P6, PT, R46, R41, PT ;  /* 0x000000292e00720c */ /* 0x000fc60003fc4070 */
[----:B------:R-:W-:Y:S02]  /*1d3a0*/  IMAD.MOV R50, RZ, RZ, -R51 ;  /* 0x000000ffff327224 */ /* 0x000fe400078e0a33 */
[----:B------:R-:W-:Y:S02]  /*1d3b0*/  VIADD R10, R0, 0x6 ;  /* 0x00000006000a7836 */ /* 0x000fe40000000000 */
[----:B------:R-:W-:Y:S01]  /*1d3c0*/  @!P3 IMAD.IADD R44, R44, 0x1, -R46 ;  /* 0x000000012c2cb824 */ /* 0x000fe200078e0a2e */
[----:B------:R-:W-:Y:S01]  /*1d3d0*/  ISETP.GE.AND P3, PT, R53, RZ, PT ;  /* 0x000000ff3500720c */ /* 0x000fe20003f66270 */
[----:B------:R-:W-:Y:S01]  /*1d3e0*/  IMAD R40, R46, R50, R40 ;  /* 0x000000322e287224 */ /* 0x000fe200078e0228 */
[----:B------:R-:W-:Y:S01]  /*1d3f0*/  IABS R53, R10 ;  /* 0x0000000a00357213 */ /* 0x000fe20000000000 */
[--C-:B------:R-:W-:Y:S01]  /*1d400*/  @!P2 IMAD.IADD R58, R58, 0x1, -R46.reuse ;  /* 0x000000013a3aa824 */ /* 0x100fe200078e0a2e */
[C---:B------:R-:W-:Y:S01]  /*1d410*/  ISETP.GT.U32.AND P2, PT, R46.reuse, R43, PT ;  /* 0x0000002b2e00720c */ /* 0x040fe20003f44070 */
[--C-:B------:R-:W-:Y:S01]  /*1d420*/  @!P4 IMAD.IADD R47, R47, 0x1, -R46.reuse ;  /* 0x000000012f2fc824 */ /* 0x100fe200078e0a2e */
[----:B------:R-:W-:Y:S01]  /*1d430*/  ISETP.GE.AND P4, PT, R59, RZ, PT ;  /* 0x000000ff3b00720c */ /* 0x000fe20003f86270 */
[----:B------:R-:W-:Y:S01]  /*1d440*/  @!P6 IMAD.IADD R41, R41, 0x1, -R46 ;  /* 0x000000012929e824 */ /* 0x000fe200078e0a2e */
[----:B------:R-:W-:Y:S01]  /*1d450*/  ISETP.GT.U32.AND P6, PT, R46, R40, PT ;  /* 0x000000282e00720c */ /* 0x000fe20003fc4070 */
[----:B--2---:R-:W-:-:S02]  /*1d460*/  IMAD.MOV R59, RZ, RZ, -R33 ;  /* 0x000000ffff3b7224 */ /* 0x004fc400078e0a21 */
[----:B------:R-:W-:-:S04]  /*1d470*/  IMAD.HI.U32 R60, R49, R53, RZ ;  /* 0x00000035313c7227 */ /* 0x000fc800078e00ff */
[----:B------:R-:W-:Y:S02]  /*1d480*/  IMAD R18, R59, R45, RZ ;  /* 0x0000002d3b127224 */ /* 0x000fe400078e02ff */
[C---:B-1----:R-:W-:Y:S02]  /*1d490*/  VIADD R4, R0.reuse, 0x3 ;  /* 0x0000000300047836 */ /* 0x042fe40000000000 */
[----:B------:R-:W-:Y:S02]  /*1d4a0*/  IMAD.MOV R59, RZ, RZ, -R60 ;  /* 0x000000ffff3b7224 */ /* 0x000fe400078e0a3c */
[----:B------:R-:W-:Y:S01]  /*1d4b0*/  VIADD R9, R0, 0x5 ;  /* 0x0000000500097836 */ /* 0x000fe20000000000 */
[----:B------:R-:W-:Y:S01]  /*1d4c0*/  IABS R50, R4 ;  /* 0x0000000400327213 */ /* 0x000fe20000000000 */
[----:B------:R-:W-:Y:S01]  /*1d4d0*/  IMAD R53, R46, R59, R53 ;  /* 0x0000003b2e357224 */ /* 0x000fe200078e0235 */
[----:B------:R-:W-:Y:S01]  /*1d4e0*/  IABS R59, R0 ;  /* 0x00000000003b7213 */ /* 0x000fe20000000000 */
[--C-:B------:R-:W-:Y:S01]  /*1d4f0*/  @!P2 IMAD.IADD R43, R43, 0x1, -R46.reuse ;  /* 0x000000012b2ba824 */ /* 0x100fe200078e0a2e */
[----:B------:R-:W-:Y:S01]  /*1d500*/  ISETP.GE.AND P2, PT, R52, RZ, PT ;  /* 0x000000ff3400720c */ /* 0x000fe20003f46270 */
[----:B------:R-:W-:Y:S01]  /*1d510*/  @!P6 IMAD.IADD R40, R40, 0x1, -R46 ;  /* 0x000000012828e824 */ /* 0x000fe200078e0a2e */
[----:B------:R-:W-:Y:S01]  /*1d520*/  IABS R52, R9 ;  /* 0x0000000900347213 */ /* 0x000fe20000000000 */
[----:B------:R-:W-:Y:S01]  /*1d530*/  IMAD.HI.U32 R8, R49, R50, RZ ;  /* 0x0000003231087227 */ /* 0x000fe200078e00ff */
[----:B------:R-:W-:-:S03]  /*1d540*/  ISETP.GT.U32.AND P6, PT, R46, R53, PT ;  /* 0x000000352e00720c */ /* 0x000fc60003fc4070 */
[----:B------:R-:W-:-:S04]  /*1d550*/  IMAD.HI.U32 R19, R49, R52, RZ ;  /* 0x0000003431137227 */ /* 0x000fc800078e00ff */
[----:B------:R-:W-:Y:S02]  /*1d560*/  IMAD.MOV R8, RZ, RZ, -R8 ;  /* 0x000000ffff087224 */ /* 0x000fe400078e0a08 */
[----:B------:R-:W-:Y:S02]  /*1d570*/  IMAD.MOV.U32 R32, RZ, RZ, RZ ;  /* 0x000000ffff207224 */ /* 0x000fe400078e00ff */
[----:B------:R-:W-:Y:S02]  /*1d580*/  VIADD R61, R0, 0x2 ;  /* 0x00000002003d7836 */ /* 0x000fe40000000000 */
[----:B------:R-:W-:Y:S02]  /*1d590*/  IMAD.MOV R60, RZ, RZ, -R19 ;  /* 0x000000ffff3c7224 */ /* 0x000fe400078e0a13 */
[----:B------:R-:W-:Y:S02]  /*1d5a0*/  IMAD R50, R46, R8, R50 ;  /* 0x000000082e327224 */ /* 0x000fe400078e0232 */
[----:B------:R-:W-:-:S02]  /*1d5b0*/  VIADD R7, R0, 0x4 ;  /* 0x0000000400077836 */ /* 0x000fc40000000000 */
[----:B------:R-:W-:Y:S02]  /*1d5c0*/  VIADD R8, R0, 0x1 ;  /* 0x0000000100087836 */ /* 0x000fe40000000000 */
[----:B------:R-:W-:Y:S01]  /*1d5d0*/  IMAD.HI.U32 R18, R33, R18, R32 ;  /* 0x0000001221127227 */ /* 0x000fe200078e0020 */
[----:B------:R-:W-:Y:S02]  /*1d5e0*/  IABS R32, R61 ;  /* 0x0000003d00207213 */ /* 0x000fe40000000000 */
[----:B------:R-:W-:Y:S01]  /*1d5f0*/  IABS R51, R7 ;  /* 0x0000000700337213 */ /* 0x000fe20000000000 */
[C---:B------:R-:W-:Y:S01]  /*1d600*/  IMAD R52, R46.reuse, R60, R52 ;  /* 0x0000003c2e347224 */ /* 0x040fe200078e0234 */
[----:B------:R-:W-:Y:S01]  /*1d610*/  IABS R60, R6 ;  /* 0x00000006003c7213 */ /* 0x000fe20000000000 */
[----:B------:R-:W-:Y:S01]  /*1d620*/  @!P6 IMAD.IADD R53, R53, 0x1, -R46 ;  /* 0x000000013535e824 */ /* 0x000fe200078e0a2e */
[----:B------:R-:W-:Y:S01]  /*1d630*/  IABS R33, R8 ;  /* 0x0000000800217213 */ /* 0x000fe20000000000 */
[----:B------:R-:W-:Y:S01]  /*1d640*/  IMAD.HI.U32 R22, R49, R32, RZ ;  /* 0x0000002031167227 */ /* 0x000fe200078e00ff */
[----:B------:R-:W-:-:S03]  /*1d650*/  ISETP.GT.U32.AND P6, PT, R46, R52, PT ;  /* 0x000000342e00720c */ /* 0x000fc60003fc4070 */
[----:B------:R-:W-:Y:S01]  /*1d660*/  @!P2 IMAD.MOV R48, RZ, RZ, -R48 ;  /* 0x000000ffff30a224 */ /* 0x000fe200078e0a30 */
[----:B------:R-:W-:Y:S01]  /*1d670*/  ISETP.GT.U32.AND P2, PT, R46, R53, PT ;  /* 0x000000352e00720c */ /* 0x000fe20003f44070 */
[----:B------:R-:W-:-:S04]  /*1d680*/  IMAD.HI.U32 R20, R49, R59, RZ ;  /* 0x0000003b31147227 */ /* 0x000fc800078e00ff */
[----:B------:R-:W-:-:S04]  /*1d690*/  IMAD.HI.U32 R19, R18, R60, RZ ;  /* 0x0000003c12137227 */ /* 0x000fc800078e00ff */
[----:B------:R-:W-:-:S04]  /*1d6a0*/  IMAD.HI.U32 R17, R49, R51, RZ ;  /* 0x0000003331117227 */ /* 0x000fc800078e00ff */
[----:B------:R-:W-:-:S04]  /*1d6b0*/  IMAD.HI.U32 R21, R49, R33, RZ ;  /* 0x0000002131157227 */ /* 0x000fc800078e00ff */
[----:B------:R-:W-:Y:S01]  /*1d6c0*/  @!P4 IMAD.MOV R57, RZ, RZ, -R57 ;  /* 0x000000ffff39c224 */ /* 0x000fe200078e0a39 */
[C---:B------:R-:W-:Y:S01]  /*1d6d0*/  ISETP.GT.U32.AND P4, PT, R46.reuse, R41, PT ;  /* 0x000000292e00720c */ /* 0x040fe20003f84070 */
[----:B------:R-:W-:Y:S02]  /*1d6e0*/  IMAD.MOV R49, RZ, RZ, -R22 ;  /* 0x000000ffff317224 */ /* 0x000fe400078e0a16 */
[----:B------:R-:W-:Y:S02]  /*1d6f0*/  IMAD.MOV R20, RZ, RZ, -R20 ;  /* 0x000000ffff147224 */ /* 0x000fe400078e0a14 */
[----:B------:R-:W-:Y:S02]  /*1d700*/  IMAD.MOV R19, RZ, RZ, -R19 ;  /* 0x000000ffff137224 */ /* 0x000fe400078e0a13 */
[----:B------:R-:W-:Y:S02]  /*1d710*/  IMAD R49, R46, R49, R32 ;  /* 0x000000312e317224 */ /* 0x000fe400078e0220 */
[----:B------:R-:W-:-:S02]  /*1d720*/  IMAD.MOV R21, RZ, RZ, -R21 ;  /* 0x000000ffff157224 */ /* 0x000fc400078e0a15 */
[C---:B------:R-:W-:Y:S02]  /*1d730*/  IMAD R32, R46.reuse, R20, R59 ;  /* 0x000000142e207224 */ /* 0x040fe400078e023b */
[----:B------:R-:W-:Y:S02]  /*1d740*/  IMAD R59, R45, R19, R60 ;  /* 0x000000132d3b7224 */ /* 0x000fe400078e023c */
[C---:B------:R-:W-:Y:S02]  /*1d750*/  IMAD R33, R46.reuse, R21, R33 ;  /* 0x000000152e217224 */ /* 0x040fe400078e0221 */
        /* <DEDUP_REMOVED lines=8> */
[----:B------:R-:W-:Y:S01]  /*1d7e0*/  @!P5 IMAD.MOV R54, RZ, RZ, -R54 ;  /* 0x000000ffff36d224 */ /* 0x000fe200078e0a36 */
[C---:B------:R-:W-:Y:S01]  /*1d7f0*/  ISETP.GT.U32.AND P5, PT, R46.reuse, R44, PT ;  /* 0x0000002c2e00720c */ /* 0x040fe20003fa4070 */
[----:B------:R-:W-:Y:S01]  /*1d800*/  @!P0 IMAD.MOV R55, RZ, RZ, -R55 ;  /* 0x000000ffff378224 */ /* 0x000fe200078e0a37 */
[----:B------:R-:W-:Y:S01]  /*1d810*/  ISETP.GT.U32.AND P0, PT, R46, R43, PT ;  /* 0x0000002b2e00720c */ /* 0x000fe20003f04070 */
[----:B------:R-:W-:-:S02]  /*1d820*/  IMAD.MOV R17, RZ, RZ, -R17 ;  /* 0x000000ffff117224 */ /* 0x000fc400078e0a11 */
[----:B------:R-:W-:Y:S01]  /*1d830*/  @!P2 IMAD.IADD R59, R59, 0x1, -R45 ;  /* 0x000000013b3ba824 */ /* 0x000fe200078e0a2d */
[----:B------:R-:W-:Y:S01]  /*1d840*/  ISETP.GE.AND P2, PT, R11, RZ, PT ;  /* 0x000000ff0b00720c */ /* 0x000fe20003f46270 */
[--C-:B------:R-:W-:Y:S01]  /*1d850*/  @!P4 IMAD.IADD R33, R33, 0x1, -R46.reuse ;  /* 0x000000012121c824 */ /* 0x100fe200078e0a2e */
[----:B------:R-:W-:Y:S01]  /*1d860*/  ISETP.GE.AND P4, PT, R13, RZ, PT ;  /* 0x000000ff0d00720c */ /* 0x000fe20003f86270 */
[--C-:B------:R-:W-:Y:S01]  /*1d870*/  @!P3 IMAD.IADD R40, R40, 0x1, -R46.reuse ;  /* 0x000000012828b824 */ /* 0x100fe200078e0a2e */
[C---:B------:R-:W-:Y:S01]  /*1d880*/  ISETP.GT.U32.AND P3, PT, R46.reuse, R32, PT ;  /* 0x000000202e00720c */ /* 0x040fe20003f64070 */
[----:B------:R-:W-:Y:S01]  /*1d890*/  IMAD R51, R46, R17, R51 ;  /* 0x000000112e337224 */ /* 0x000fe200078e0233 */
[----:B------:R-:W-:Y:S01]  /*1d8a0*/  IABS R17, R5 ;  /* 0x0000000500117213 */ /* 0x000fe20000000000 */
[--C-:B------:R-:W-:Y:S02]  /*1d8b0*/  @!P6 IMAD.IADD R52, R52, 0x1, -R46.reuse ;  /* 0x000000013434e824 */ /* 0x100fe400078e0a2e */
[----:B------:R-:W-:Y:S01]  /*1d8c0*/  @!P1 IMAD.IADD R42, R42, 0x1, -R46 ;  /* 0x000000012a2a9824 */ /* 0x000fe200078e0a2e */
[----:B------:R-:W-:Y:S01]  /*1d8d0*/  ISETP.GT.U32.AND P1, PT, R46, R49, PT ;  /* 0x000000312e00720c */ /* 0x000fe20003f24070 */
[----:B------:R-:W-:Y:S01]  /*1d8e0*/  IMAD.HI.U32 R18, R18, R17, RZ ;  /* 0x0000001112127227 */ /* 0x000fe200078e00ff */
[----:B------:R-:W-:-:S03]  /*1d8f0*/  ISETP.GT.U32.AND P6, PT, R46, R52, PT ;  /* 0x000000342e00720c */ /* 0x000fc60003fc4070 */
[----:B------:R-:W-:Y:S01]  /*1d900*/  @!P2 IMAD.MOV R40, RZ, RZ, -R40 ;  /* 0x000000ffff28a224 */ /* 0x000fe200078e0a28 */
[----:B------:R-:W-:Y:S01]  /*1d910*/  ISETP.GT.U32.AND P2, PT, R45, R59, PT ;  /* 0x0000003b2d00720c */ /* 0x000fe20003f44070 */
[----:B------:R-:W-:Y:S01]  /*1d920*/  @!P4 IMAD.MOV R42, RZ, RZ, -R42 ;  /* 0x000000ffff2ac224 */ /* 0x000fe200078e0a2a */
[----:B------:R-:W-:Y:S01]  /*1d930*/  ISETP.GT.U32.AND P4, PT, R46, R33, PT ;  /* 0x000000212e00720c */ /* 0x000fe20003f84070 */
[--C-:B------:R-:W-:Y:S01]  /*1d940*/  @!P5 IMAD.IADD R44, R44, 0x1, -R46.reuse ;  /* 0x000000012c2cd824 */ /* 0x100fe200078e0a2e */
[C---:B------:R-:W-:Y:S01]  /*1d950*/  ISETP.GT.U32.AND P5, PT, R46.reuse, R51, PT ;  /* 0x000000332e00720c */ /* 0x040fe20003fa4070 */
[----:B------:R-:W-:Y:S01]  /*1d960*/  @!P0 IMAD.IADD R43, R43, 0x1, -R46 ;  /* 0x000000012b2b8824 */ /* 0x000fe200078e0a2e */
[----:B------:R-:W-:Y:S01]  /*1d970*/  ISETP.GT.U32.AND P0, PT, R46, R50, PT ;  /* 0x000000322e00720c */ /* 0x000fe20003f04070 */
[----:B------:R-:W-:Y:S02]  /*1d980*/  IMAD.MOV R60, RZ, RZ, -R18 ;  /* 0x000000ffff3c7224 */ /* 0x000fe400078e0a12 */
[----:B------:R-:W-:-:S02]  /*1d990*/  @!P6 IMAD.IADD R52, R52, 0x1, -R46 ;  /* 0x000000013434e824 */ /* 0x000fc400078e0a2e */
[----:B------:R-:W-:Y:S02]  /*1d9a0*/  IMAD R60, R45, R60, R17 ;  /* 0x0000003c2d3c7224 */ /* 0x000fe400078e0211 */
[----:B------:R-:W-:Y:S01]  /*1d9b0*/  @!P2 IMAD.IADD R59, R59, 0x1, -R45 ;  /* 0x000000013b3ba824 */ /* 0x000fe200078e0a2d */
[----:B------:R-:W-:Y:S01]  /*1d9c0*/  ISETP.GE.AND P2, PT, R61, RZ, PT ;  /* 0x000000ff3d00720c */ /* 0x000fe20003f46270 */
[--C-:B------:R-:W-:Y:S01]  /*1d9d0*/  @!P4 IMAD.IADD R33, R33, 0x1, -R46.reuse ;  /* 0x000000012121c824 */ /* 0x100fe200078e0a2e */
[----:B------:R-:W-:Y:S01]  /*1d9e0*/  ISETP.GT.U32.AND P6, PT, R45, R60, PT ;  /* 0x0000003c2d00720c */ /* 0x000fe20003fc4070 */
[----:B------:R-:W0:Y:S01]  /*1d9f0*/  S2R R61, SR_TID.X ;  /* 0x00000000003d7919 */ /* 0x000e220000002100 */
[--C-:B------:R-:W-:Y:S01]  /*1da00*/  @!P3 IMAD.IADD R32, R32, 0x1, -R46.reuse ;  /* 0x000000012020b824 */ /* 0x100fe200078e0a2e */
[----:B------:R-:W-:Y:S01]  /*1da10*/  ISETP.GE.AND P4, PT, R7, RZ, PT ;  /* 0x000000ff0700720c */ /* 0x000fe20003f86270 */
[--C-:B------:R-:W-:Y:S01]  /*1da20*/  @!P5 IMAD.IADD R51, R51, 0x1, -R46.reuse ;  /* 0x000000013333d824 */ /* 0x100fe200078e0a2e */
[----:B------:R-:W-:Y:S01]  /*1da30*/  ISETP.GE.AND P3, PT, R12, RZ, PT ;  /* 0x000000ff0c00720c */ /* 0x000fe20003f66270 */
[--C-:B------:R-:W-:Y:S01]  /*1da40*/  @!P0 IMAD.IADD R50, R50, 0x1, -R46.reuse ;  /* 0x0000000132328824 */ /* 0x100fe200078e0a2e */
[----:B------:R-:W1:Y:S01]  /*1da50*/  LDC R7, c[0x0][0x230] ;  /* 0x00008c00ff077b82 */ /* 0x000e620000000800 */
[----:B------:R-:W-:Y:S01]  /*1da60*/  @!P1 IMAD.IADD R49, R49, 0x1, -R46 ;  /* 0x0000000131319824 */ /* 0x000fe200078e0a2e */
[----:B------:R-:W-:-:S02]  /*1da70*/  ISETP.GE.AND P5, PT, R16, RZ, PT ;  /* 0x000000ff1000720c */ /* 0x000fc40003fa6270 */
[----:B------:R-:W-:Y:S02]  /*1da80*/  ISETP.GE.AND P0, PT, R15, RZ, PT ;  /* 0x000000ff0f00720c */ /* 0x000fe40003f06270 */
[----:B------:R-:W-:Y:S01]  /*1da90*/  ISETP.GE.AND P1, PT, R14, RZ, PT ;  /* 0x000000ff0e00720c */ /* 0x000fe20003f26270 */
[----:B------:R-:W-:-:S04]  /*1daa0*/  @!P6 IMAD.IADD R60, R60, 0x1, -R45 ;  /* 0x000000013c3ce824 */ /* 0x000fc800078e0a2d */
[----:B------:R-:W-:Y:S01]  /*1dab0*/  @!P3 IMAD.MOV R41, RZ, RZ, -R41 ;  /* 0x000000ffff29b224 */ /* 0x000fe200078e0a29 */
[C---:B------:R-:W-:Y:S02]  /*1dac0*/  ISETP.GT.U32.AND P3, PT, R46.reuse, R32, PT ;  /* 0x000000202e00720c */ /* 0x040fe40003f64070 */
[----:B------:R-:W-:Y:S01]  /*1dad0*/  ISETP.GT.U32.AND P6, PT, R45, R60, PT ;  /* 0x0000003c2d00720c */ /* 0x000fe20003fc4070 */
[----:B------:R-:W-:Y:S01]  /*1dae0*/  @!P5 IMAD.MOV R47, RZ, RZ, -R47 ;  /* 0x000000ffff2fd224 */ /* 0x000fe200078e0a2f */
[C---:B------:R-:W-:Y:S01]  /*1daf0*/  ISETP.GT.U32.AND P5, PT, R46.reuse, R51, PT ;  /* 0x000000332e00720c */ /* 0x040fe20003fa4070 */
[----:B------:R-:W-:Y:S01]  /*1db00*/  @!P0 IMAD.MOV R44, RZ, RZ, -R44 ;  /* 0x000000ffff2c8224 */ /* 0x000fe200078e0a2c */
[C---:B------:R-:W-:Y:S01]  /*1db10*/  ISETP.GT.U32.AND P0, PT, R46.reuse, R50, PT ;  /* 0x000000322e00720c */ /* 0x040fe20003f04070 */
[----:B------:R-:W-:Y:S01]  /*1db20*/  @!P1 IMAD.MOV R43, RZ, RZ, -R43 ;  /* 0x000000ffff2b9224 */ /* 0x000fe200078e0a2b */
[----:B------:R-:W-:Y:S01]  /*1db30*/  ISETP.GT.U32.AND P1, PT, R46, R49, PT ;  /* 0x000000312e00720c */ /* 0x000fe20003f24070 */
[----:B-1----:R-:W-:-:S04]  /*1db40*/  VIADD R7, R7, 0x1f ;  /* 0x0000001f07077836 */ /* 0x002fc80000000000 */
[--C-:B------:R-:W-:Y:S01]  /*1db50*/  @!P3 IMAD.IADD R32, R32, 0x1, -R46.reuse ;  /* 0x000000012020b824 */ /* 0x100fe200078e0a2e */
[----:B------:R-:W-:Y:S01]  /*1db60*/  ISETP.GE.AND P3, PT, R4, RZ, PT ;  /* 0x000000ff0400720c */ /* 0x000fe20003f66270 */
[----:B------:R-:W-:Y:S01]  /*1db70*/  @!P6 IMAD.IADD R60, R60, 0x1, -R45 ;  /* 0x000000013c3ce824 */ /* 0x000fe200078e0a2d */
[----:B------:R-:W-:Y:S01]  /*1db80*/  ISETP.GE.AND P6, PT, R5, RZ, PT ;  /* 0x000000ff0500720c */ /* 0x000fe20003fc6270 */
[--C-:B------:R-:W-:Y:S01]  /*1db90*/  @!P5 IMAD.IADD R51, R51, 0x1, -R46.reuse ;  /* 0x000000013333d824 */ /* 0x100fe200078e0a2e */
[----:B0-----:R-:W-:Y:S01]  /*1dba0*/  LOP3.LUT R45, R61, 0x7, RZ, 0xc0, !PT ;  /* 0x000000073d2d7812 */ /* 0x001fe200078ec0ff */
[--C-:B------:R-:W-:Y:S01]  /*1dbb0*/  @!P0 IMAD.IADD R50, R50, 0x1, -R46.reuse ;  /* 0x0000000132328824 */ /* 0x100fe200078e0a2e */
[----:B------:R-:W-:Y:S01]  /*1dbc0*/  ISETP.GE.AND P5, PT, R10, RZ, PT ;  /* 0x000000ff0a00720c */ /* 0x000fe20003fa6270 */
[----:B------:R-:W-:Y:S01]  /*1dbd0*/  @!P1 IMAD.IADD R49, R49, 0x1, -R46 ;  /* 0x0000000131319824 */ /* 0x000fe200078e0a2e */
[----:B------:R-:W-:Y:S01]  /*1dbe0*/  SHF.R.S32.HI R46, RZ, 0x1f, R7 ;  /* 0x0000001fff2e7819 */ /* 0x000fe20000011407 */
[C---:B------:R-:W-:Y:S01]  /*1dbf0*/  IMAD.SHL.U32 R4, R61.reuse, 0x8, RZ ;  /* 0x000000083d047824 */ /* 0x040fe200078e00ff */
[----:B------:R-:W-:Y:S01]  /*1dc00*/  ISETP.GE.AND P1, PT, R6, RZ, PT ;  /* 0x000000ff0600720c */ /* 0x000fe20003f26270 */
[C---:B---3--:R-:W-:Y:S01]  /*1dc10*/  IMAD.SHL.U32 R6, R61.reuse, 0x40, RZ ;  /* 0x000000403d067824 */ /* 0x048fe200078e00ff */
[----:B----4-:R-:W-:Y:S01]  /*1dc20*/  LEA.HI R5, R46, R7, RZ, 0x5 ;  /* 0x000000072e057211 */ /* 0x010fe200078f28ff */
[----:B------:R-:W-:Y:S01]  /*1dc30*/  IMAD.SHL.U32 R5, R61, 0x2, RZ ;  /* 0x000000023d057824 */ /* 0x000fe200078e00ff */
[----:B------:R-:W-:Y:S01]  /*1dc40*/  LOP3.LUT R46, R4, 0x30, RZ, 0xc0, !PT ;  /* 0x00000030042e7812 */ /* 0x000fe200078ec0ff */
[----:B------:R-:W-:Y:S01]  /*1dc50*/  IMAD R4, R45, 0x90, RZ ;  /* 0x000000902d047824 */ /* 0x000fe200078e02ff */
[----:B------:R-:W-:Y:S01]  /*1dc60*/  ISETP.GE.AND P0, PT, R9, RZ, PT ;  /* 0x000000ff0900720c */ /* 0x000fe20003f06270 */
[----:B------:R-:W-:Y:S01]  /*1dc70*/  @!P6 IMAD.MOV R60, RZ, RZ, -R60 ;  /* 0x000000ffff3ce224 */ /* 0x000fe200078e0a3c */
[----:B------:R-:W-:Y:S01]  /*1dc80*/  ISETP.NE.AND P6, PT, R2, RZ, PT ;  /* 0x000000ff0200720c */ /* 0x000fe20003fc5270 */
[----:B------:R-:W-:Y:S01]  /*1dc90*/  IMAD R45, R45, 0x40, R46 ;  /* 0x000000402d2d7824 */ /* 0x000fe200078e022e */
[----:B------:R-:W-:Y:S01]  /*1dca0*/  LOP3.LUT R46, R4, 0x10, R5, 0x78, !PT ;  /* 0x00000010042e7812 */ /* 0x000fe200078e7805 */
[----:B------:R-:W-:Y:S01]  /*1dcb0*/  @!P5 IMAD.MOV R53, RZ, RZ, -R53 ;  /* 0x000000ffff35d224 */ /* 0x000fe200078e0a35 */
[----:B------:R-:W-:Y:S01]  /*1dcc0*/  LOP3.LUT R4, RZ, R2, RZ, 0x33, !PT ;  /* 0x00000002ff047212 */ /* 0x000fe200078e33ff */
[----:B------:R-:W-:Y:S01]  /*1dcd0*/  @!P1 IMAD.MOV R59, RZ, RZ, -R59 ;  /* 0x000000ffff3b9224 */ /* 0x000fe200078e0a3b */
[----:B------:R-:W-:-:S02]  /*1dce0*/  LOP3.LUT R2, R45, 0x30, R5, 0x78, !PT ;  /* 0x000000302d027812 */ /* 0x000fc400078e7805 */
[----:B------:R-:W-:Y:S02]  /*1dcf0*/  ISETP.GE.AND P1, PT, R8, RZ, PT ;  /* 0x000000ff0800720c */ /* 0x000fe40003f26270 */
[----:B------:R-:W-:Y:S01]  /*1dd00*/  LOP3.LUT R61, R61, 0x1f, RZ, 0xc0, !PT ;  /* 0x0000001f3d3d7812 */ /* 0x000fe200078ec0ff */
[----:B------:R-:W-:Y:S01]  /*1dd10*/  STL [R1+0x2740], R2 ;  /* 0x0027400201007387 */ /* 0x000fe20000100800 */
[C---:B------:R-:W-:Y:S01]  /*1dd20*/  SEL R59, R4.reuse, R59, !P6 ;  /* 0x0000003b043b7207 */ /* 0x040fe20007000000 */
[----:B------:R-:W-:Y:S01]  /*1dd30*/  @!P0 IMAD.MOV R52, RZ, RZ, -R52 ;  /* 0x000000ffff348224 */ /* 0x000fe200078e0a34 */
[----:B------:R-:W-:Y:S01]  /*1dd40*/  SEL R60, R4, R60, !P6 ;  /* 0x0000003c043c7207 */ /* 0x000fe20007000000 */
[----:B------:R0:W-:Y:S01]  /*1dd50*/  STL [R1+0x2744], R0 ;  /* 0x0027440001007387 */ /* 0x0001e20000100800 */
[----:B------:R-:W-:Y:S01]  /*1dd60*/  IMAD R5, R61, UR5, RZ ;  /* 0x000000053d057c24 */ /* 0x000fe2000f8e02ff */
[----:B------:R-:W-:Y:S02]  /*1dd70*/  ISETP.NE.AND P5, PT, R3, RZ, PT ;  /* 0x000000ff0300720c */ /* 0x000fe40003fa5270 */
[----:B------:R-:W2:Y:S01]  /*1dd80*/  LDL.LU R25, [R1+0x964] ;  /* 0x0009640001197983 */ /* 0x000ea20000300800 */
[----:B------:R-:W-:-:S02]  /*1dd90*/  LOP3.LUT R3, RZ, R3, RZ, 0x33, !PT ;  /* 0x00000003ff037212 */ /* 0x000fc400078e33ff */
[----:B------:R-:W-:Y:S01]  /*1dda0*/  ISETP.GE.AND P6, PT, R0, RZ, PT ;  /* 0x000000ff0000720c */ /* 0x000fe20003fc6270 */
[----:B------:R-:W0:Y:S01]  /*1ddb0*/  LDL.LU R24, [R1+0x34c] ;  /* 0x00034c0001187983 */ /* 0x000e220000300800 */
[----:B------:R-:W-:-:S03]  /*1ddc0*/  LOP3.LUT R6, R46, 0x400, R6, 0xf8, !PT ;  /* 0x000004002e067812 */ /* 0x000fc600078ef806 */
[----:B------:R-:W3:Y:S04]  /*1ddd0*/  LDL.LU R23, [R1+0x350] ;  /* 0x0003500001177983 */ /* 0x000ee80000300800 */
[----:B------:R-:W4:Y:S04]  /*1dde0*/  LDL.LU R22, [R1+0x354] ;  /* 0x0003540001167983 */ /* 0x000f280000300800 */
[----:B------:R-:W2:Y:S04]  /*1ddf0*/  LDL.LU R21, [R1+0x358] ;  /* 0x0003580001157983 */ /* 0x000ea80000300800 */
        /* <DEDUP_REMOVED lines=15> */
[----:B------:R-:W2:Y:S01]  /*1def0*/  LDL.LU R61, [R1+0x8fc] ;  /* 0x0008fc00013d7983 */ /* 0x000ea20000300800 */
[----:B------:R-:W-:Y:S01]  /*1df00*/  LEA R45, P0, R5, UR6, 0x1 ;  /* 0x00000006052d7c11 */ /* 0x000fe2000f8008ff */
[----:B------:R-:W-:Y:S01]  /*1df10*/  @!P1 IMAD.MOV R33, RZ, RZ, -R33 ;  /* 0x000000ffff219224 */ /* 0x000fe200078e0a21 */
[C---:B------:R-:W-:Y:S01]  /*1df20*/  SEL R38, R3.reuse, R38, !P5 ;  /* 0x0000002603267207 */ /* 0x040fe20006800000 */
[----:B------:R-:W-:Y:S01]  /*1df30*/  @!P2 IMAD.MOV R49, RZ, RZ, -R49 ;  /* 0x000000ffff31a224 */ /* 0x000fe200078e0a31 */
[C---:B------:R-:W-:Y:S01]  /*1df40*/  SEL R39, R3.reuse, R39, !P5 ;  /* 0x0000002703277207 */ /* 0x040fe20006800000 */
[----:B------:R-:W-:Y:S01]  /*1df50*/  STL [R1+0x275c], R45 ;  /* 0x00275c2d01007387 */ /* 0x000fe20000100800 */
[C---:B------:R-:W-:Y:S01]  /*1df60*/  SEL R54, R3.reuse, R54, !P5 ;  /* 0x0000003603367207 */ /* 0x040fe20006800000 */
[----:B------:R-:W-:Y:S01]  /*1df70*/  ULDC UR6, c[0x0][0x240] ;  /* 0x0000900000067ab9 */ /* 0x000fe20000000800 */
[----:B0-----:R-:W-:-:S02]  /*1df80*/  SEL R0, R3, R24, !P5 ;  /* 0x0000001803007207 */ /* 0x001fc40006800000 */
[----:B---3--:R-:W-:-:S03]  /*1df90*/  SEL R2, R3, R23, !P5 ;  /* 0x0000001703027207 */ /* 0x008fc60006800000 */
[----:B------:R2:W-:Y:S01]  /*1dfa0*/  STL [R1+0x34c], R0 ;  /* 0x00034c0001007387 */ /* 0x0005e20000100800 */
[----:B----4-:R-:W-:-:S03]  /*1dfb0*/  SEL R6, R3, R22, !P5 ;  /* 0x0000001603067207 */ /* 0x010fc60006800000 */
[----:B------:R0:W-:Y:S04]  /*1dfc0*/  STL [R1+0x350], R2 ;  /* 0x0003500201007387 */ /* 0x0001e80000100800 */
[----:B------:R1:W-:Y:S01]  /*1dfd0*/  STL [R1+0x354], R6 ;  /* 0x0003540601007387 */ /* 0x0003e20000100800 */
[C---:B--2---:R-:W-:Y:S02]  /*1dfe0*/  SEL R0, R3.reuse, R21, !P5 ;  /* 0x0000001503007207 */ /* 0x044fe40006800000 */
[----:B0-----:R-:W-:-:S03]  /*1dff0*/  SEL R2, R3, R20, !P5 ;  /* 0x0000001403027207 */ /* 0x001fc60006800000 */
[----:B------:R0:W-:Y:S01]  /*1e000*/  STL [R1+0x358], R0 ;  /* 0x0003580001007387 */ /* 0x0001e20000100800 */
[----:B-1----:R-:W-:-:S03]  /*1e010*/  SEL R6, R3, R19, !P5 ;  /* 0x0000001303067207 */ /* 0x002fc60006800000 */
[----:B------:R1:W-:Y:S04]  /*1e020*/  STL [R1+0x35c], R2 ;  /* 0x00035c0201007387 */ /* 0x0003e80000100800 */
[----:B------:R2:W-:Y:S01]  /*1e030*/  STL [R1+0x360], R6 ;  /* 0x0003600601007387 */ /* 0x0005e20000100800 */
[C---:B0-----:R-:W-:Y:S02]  /*1e040*/  SEL R0, R3.reuse, R18, !P5 ;  /* 0x0000001203007207 */ /* 0x041fe40006800000 */
[----:B-1----:R-:W-:-:S03]  /*1e050*/  SEL R2, R3, R17, !P5 ;  /* 0x0000001103027207 */ /* 0x002fc60006800000 */
[----:B------:R0:W-:Y:S01]  /*1e060*/  STL [R1+0x364], R0 ;  /* 0x0003640001007387 */ /* 0x0001e20000100800 */
[----:B--2---:R-:W-:-:S03]  /*1e070*/  SEL R6, R3, R16, !P5 ;  /* 0x0000001003067207 */ /* 0x004fc60006800000 */
        /* <DEDUP_REMOVED lines=19> */
[----:B------:R-:W-:Y:S01]  /*1e1b0*/  STL [R1+0x3a4], R6 ;  /* 0x0003a40601007387 */ /* 0x000fe20000100800 */
[----:B0-----:R-:W-:-:S03]  /*1e1c0*/  SEL R0, R3, R4, !P5 ;  /* 0x0000000403007207 */ /* 0x001fc60006800000 */
[----:B------:R-:W2:Y:S01]  /*1e1d0*/  LDL.LU R45, [R1+0x8f8] ;  /* 0x0008f800012d7983 */ /* 0x000ea20000300800 */
[----:B-1----:R-:W-:-:S03]  /*1e1e0*/  SEL R2, R3, R61, !P5 ;  /* 0x0000003d03027207 */ /* 0x002fc60006800000 */
[----:B------:R0:W-:Y:S04]  /*1e1f0*/  STL [R1+0x3a8], R0 ;  /* 0x0003a80001007387 */ /* 0x0001e80000100800 */
[----:B0-----:R-:W3:Y:S04]  /*1e200*/  LDL.LU R0, [R1+0x8f4] ;  /* 0x0008f40001007983 */ /* 0x001ee80000300800 */
[----:B------:R0:W-:Y:S04]  /*1e210*/  STL [R1+0x3ac], R2 ;  /* 0x0003ac0201007387 */ /* 0x0001e80000100800 */
[----:B0-----:R-:W4:Y:S04]  /*1e220*/  LDL.LU R2, [R1+0x8e8] ;  /* 0x0008e80001027983 */ /* 0x001f280000300800 */
[----:B------:R-:W4:Y:S04]  /*1e230*/  LDL.LU R6, [R1+0x8e4] ;  /* 0x0008e40001067983 */ /* 0x000f280000300800 */
[----:B------:R-:W4:Y:S04]  /*1e240*/  LDL.LU R31, [R1+0x8d4] ;  /* 0x0008d400011f7983 */ /* 0x000f280000300800 */
[----:B------:R-:W4:Y:S04]  /*1e250*/  LDL.LU R30, [R1+0x8d0] ;  /* 0x0008d000011e7983 */ /* 0x000f280000300800 */
[----:B------:R-:W4:Y:S04]  /*1e260*/  LDL.LU R29, [R1+0x8cc] ;  /* 0x0008cc00011d7983 */ /* 0x000f280000300800 */
[----:B------:R-:W4:Y:S01]  /*1e270*/  LDL.LU R28, [R1+0x8c4] ;  /* 0x0008c400011c7983 */ /* 0x000f220000300800 */
[----:B------:R-:W-:-:S03]  /*1e280*/  SEL R46, R3, R25, !P5 ;  /* 0x00000019032e7207 */ /* 0x000fc60006800000 */
[----:B------:R-:W4:Y:S04]  /*1e290*/  LDL.LU R27, [R1+0x8c0] ;  /* 0x0008c000011b7983 */ /* 0x000f280000300800 */
        /* <DEDUP_REMOVED lines=21> */
[----:B------:R-:W4:Y:S01]  /*1e3f0*/  LDL.LU R61, [R1+0x45c] ;  /* 0x00045c00013d7983 */ /* 0x000f220000300800 */
[----:B--2---:R-:W-:-:S05]  /*1e400*/  SEL R45, R3, R45, !P5 ;  /* 0x0000002d032d7207 */ /* 0x004fca0006800000 */
[----:B------:R3:W-:Y:S02]  /*1e410*/  STL [R1+0x3b4], R45 ;  /* 0x0003b42d01007387 */ /* 0x0007e40000100800 */
[----:B---3--:R-:W-:-:S05]  /*1e420*/  SEL R45, R3, R0, !P5 ;  /* 0x00000000032d7207 */ /* 0x008fca0006800000 */
[----:B------:R-:W-:Y:S01]  /*1e430*/  STL [R1+0x3b8], R45 ;  /* 0x0003b82d01007387 */ /* 0x000fe20000100800 */
[C---:B----4-:R-:W-:Y:S02]  /*1e440*/  SEL R0, R3.reuse, R2, !P5 ;  /* 0x0000000203007207 */ /* 0x050fe40006800000 */
[----:B------:R-:W-:-:S03]  /*1e450*/  SEL R2, R3, R6, !P5 ;  /* 0x0000000603027207 */ /* 0x000fc60006800000 */
[----:B------:R0:W-:Y:S01]  /*1e460*/  STL [R1+0x3bc], R0 ;  /* 0x0003bc0001007387 */ /* 0x0001e20000100800 */
[----:B------:R-:W-:-:S03]  /*1e470*/  SEL R6, R3, R31, !P5 ;  /* 0x0000001f03067207 */ /* 0x000fc60006800000 */
        /* <DEDUP_REMOVED lines=279> */
[----:B------:R1:W-:Y:S01]  /*1f5f0*/  STL [R1+0x5c4], R0 ;  /* 0x0005c40001007387 */ /* 0x0003e20000100800 */
[----:B0-----:R-:W-:-:S03]  /*1f600*/  SEL R2, R3, R30, !P5 ;  /* 0x0000001e03027207 */ /* 0x001fc60006800000 */
[----:B------:R0:W-:Y:S01]  /*1f610*/  STL [R1+0x5d0], R6 ;  /* 0x0005d00601007387 */ /* 0x0001e20000100800 */
[----:B-1----:R-:W-:-:S03]  /*1f620*/  SEL R0, R3, R29, !P5 ;  /* 0x0000001d03007207 */ /* 0x002fc60006800000 */
        /* <DEDUP_REMOVED lines=46> */
[----:B------:R-:W-:Y:S01]  /*1f910*/  STL [R1+0x640], R6 ;  /* 0x0006400601007387 */ /* 0x000fe20000100800 */
[----:B-1----:R-:W-:-:S03]  /*1f920*/  SEL R0, R3, R61, !P5 ;  /* 0x0000003d03007207 */ /* 0x002fc60006800000 */
[----:B------:R-:W2:Y:S04]  /*1f930*/  LDL.LU R31, [R1+0x64c] ;  /* 0x00064c00011f7983 */ /* 0x000ea80000300800 */
[----:B------:R-:W-:Y:S04]  /*1f940*/  STL [R1+0x644], R2 ;  /* 0x0006440201007387 */ /* 0x000fe80000100800 */
[----:B------:R-:W3:Y:S04]  /*1f950*/  LDL.LU R30, [R1+0x650] ;  /* 0x00065000011e7983 */ /* 0x000ee80000300800 */
[----:B------:R0:W-:Y:S04]  /*1f960*/  STL [R1+0x648], R0 ;  /* 0x0006480001007387 */ /* 0x0001e80000100800 */
        /* <DEDUP_REMOVED lines=26> */
[----:B0-----:R-:W4:Y:S04]  /*1fb10*/  LDL.LU R0, [R1+0x10] ;  /* 0x0000100001007983 */ /* 0x001f280000300800 */
[----:B------:R-:W4:Y:S04]  /*1fb20*/  LDL.LU R2, [R1+0x4] ;  /* 0x0000040001027983 */ /* 0x000f280000300800 */
[----:B------:R-:W4:Y:S01]  /*1fb30*/  LDL.LU R6, [R1] ;  /* 0x0000000001067983 */ /* 0x000f220000300800 */
[----:B--2---:R-:W-:-:S05]  /*1fb40*/  SEL R31, R3, R31, !P5 ;  /* 0x0000001f031f7207 */ /* 0x004fca0006800000 */
[----:B------:R0:W-:Y:S01]  /*1fb50*/  STL [R1+0x64c], R31 ;  /* 0x00064c1f01007387 */ /* 0x0001e20000100800 */
[----:B---3--:R-:W-:-:S03]  /*1fb60*/  SEL R30, R3, R30, !P5 ;  /* 0x0000001e031e7207 */ /* 0x008fc60006800000 */
[----:B0-----:R-:W2:Y:S01]  /*1fb70*/  LDL.LU R31, [R1+0x2830] ;  /* 0x00283000011f7983 */ /* 0x001ea20000300800 */
[----:B----4-:R-:W-:-:S03]  /*1fb80*/  SEL R29, R3, R29, !P5 ;  /* 0x0000001d031d7207 */ /* 0x010fc60006800000 */
[----:B------:R0:W-:Y:S01]  /*1fb90*/  STL [R1+0x650], R30 ;  /* 0x0006501e01007387 */ /* 0x0001e20000100800 */
[C---:B------:R-:W-:Y:S02]  /*1fba0*/  SEL R28, R3.reuse, R28, !P5 ;  /* 0x0000001c031c7207 */ /* 0x040fe40006800000 */
[C---:B------:R-:W-:Y:S01]  /*1fbb0*/  SEL R27, R3.reuse, R27, !P5 ;  /* 0x0000001b031b7207 */ /* 0x040fe20006800000 */
[----:B0-----:R-:W3:Y:S01]  /*1fbc0*/  LDL.LU R30, [R1+0x282c] ;  /* 0x00282c00011e7983 */ /* 0x001ee20000300800 */
[----:B------:R-:W-:-:S03]  /*1fbd0*/  SEL R26, R3, R26, !P5 ;  /* 0x0000001a031a7207 */ /* 0x000fc60006800000 */
[----:B------:R0:W-:Y:S01]  /*1fbe0*/  STL [R1+0x654], R29 ;  /* 0x0006541d01007387 */ /* 0x0001e20000100800 */
[C---:B------:R-:W-:Y:S02]  /*1fbf0*/  SEL R25, R3.reuse, R25, !P5 ;  /* 0x0000001903197207 */ /* 0x040fe40006800000 */
[C---:B------:R-:W-:Y:S01]  /*1fc00*/  SEL R24, R3.reuse, R24, !P5 ;  /* 0x0000001803187207 */ /* 0x040fe20006800000 */
[----:B0-----:R-:W4:Y:S04]  /*1fc10*/  LDL.LU R29, [R1+0x2828] ;  /* 0x00282800011d7983 */ /* 0x001f280000300800 */
[----:B------:R0:W-:Y:S01]  /*1fc20*/  STL [R1+0x658], R28 ;  /* 0x0006581c01007387 */ /* 0x0001e20000100800 */
[C---:B------:R-:W-:Y:S02]  /*1fc30*/  SEL R23, R3.reuse, R23, !P5 ;  /* 0x0000001703177207 */ /* 0x040fe40006800000 */
[C---:B------:R-:W-:Y:S01]  /*1fc40*/  SEL R22, R3.reuse, R22, !P5 ;  /* 0x0000001603167207 */ /* 0x040fe20006800000 */
[----:B0-----:R-:W2:Y:S04]  /*1fc50*/  LDL.LU R28, [R1+0x2824] ;  /* 0x00282400011c7983 */ /* 0x001ea80000300800 */
[----:B------:R0:W-:Y:S01]  /*1fc60*/  STL [R1+0x65c], R27 ;  /* 0x00065c1b01007387 */ /* 0x0001e20000100800 */
[----:B------:R-:W-:-:S03]  /*1fc70*/  SEL R21, R3, R21, !P5 ;  /* 0x0000001503157207 */ /* 0x000fc60006800000 */
[----:B0-----:R-:W3:Y:S04]  /*1fc80*/  LDL.LU R27, [R1+0x2820] ;  /* 0x00282000011b7983 */ /* 0x001ee80000300800 */
[----:B------:R0:W-:Y:S01]  /*1fc90*/  STL [R1+0x660], R26 ;  /* 0x0006601a01007387 */ /* 0x0001e20000100800 */
[----:B------:R-:W-:-:S03]  /*1fca0*/  SEL R20, R3, R20, !P5 ;  /* 0x0000001403147207 */ /* 0x000fc60006800000 */
[----:B0-----:R-:W4:Y:S04]  /*1fcb0*/  LDL.LU R26, [R1+0x281c] ;  /* 0x00281c00011a7983 */ /* 0x001f280000300800 */
[----:B------:R0:W-:Y:S01]  /*1fcc0*/  STL [R1+0x664], R25 ;  /* 0x0006641901007387 */ /* 0x0001e20000100800 */
[----:B------:R-:W-:-:S03]  /*1fcd0*/  SEL R19, R3, R19, !P5 ;  /* 0x0000001303137207 */ /* 0x000fc60006800000 */
        /* <DEDUP_REMOVED lines=43> */
[----:B------:R0:W-:Y:S04]  /*1ff90*/  STL [R1+0x700], R10 ;  /* 0x0007000a01007387 */ /* 0x0001e80000100800 */
[----:B0-----:R-:W2:Y:S04]  /*1ffa0*/  LDL.LU R10, [R1+0x27dc] ;  /* 0x0027dc00010a7983 */ /* 0x001ea80000300800 */
[----:B------:R0:W-:Y:S04]  /*1ffb0*/  STL [R1+0x6fc], R9 ;  /* 0x0006fc0901007387 */ /* 0x0001e80000100800 */
        /* <DEDUP_REMOVED lines=8> */
[----:B0-----:R-:W4:Y:S01]  /*20040*/  LDL.LU R61, [R1+0x27c8] ;  /* 0x0027c800013d7983 */ /* 0x001f220000300800 */
[----:B------:R-:W-:-:S05]  /*20050*/  SEL R45, R3, R45, !P5 ;  /* 0x0000002d032d7207 */ /* 0x000fca0006800000 */
[----:B------:R0:W-:Y:S01]  /*20060*/  STL [R1+0x6e8], R45 ;  /* 0x0006e82d01007387 */ /* 0x0001e20000100800 */
[C---:B------:R-:W-:Y:S02]  /*20070*/  SEL R6, R3.reuse, R6, !P5 ;  /* 0x0000000603067207 */ /* 0x040fe40006800000 */
[C---:B0-----:R-:W-:Y:S02]  /*20080*/  SEL R45, R3.reuse, R0, !P5 ;  /* 0x00000000032d7207 */ /* 0x041fe40006800000 */
[----:B------:R-:W-:-:S03]  /*20090*/  SEL R0, R3, R2, !P5 ;  /* 0x0000000203007207 */ /* 0x000fc60006800000 */
[----:B------:R-:W-:Y:S04]  /*200a0*/  STL [R1+0x6e4], R45 ;  /* 0x0006e42d01007387 */ /* 0x000fe80000100800 */
[----:B------:R-:W-:Y:S04]  /*200b0*/  STL [R1+0x6e0], R0 ;  /* 0x0006e00001007387 */ /* 0x000fe80000100800 */
[----:B------:R3:W-:Y:S02]  /*200c0*/  STL [R1+0x6dc], R6 ;  /* 0x0006dc0601007387 */ /* 0x0007e40000100800 */
[----:B---3--:R-:W-:-:S02]  /*200d0*/  SEL R6, R3, R18, !P5 ;  /* 0x0000001203067207 */ /* 0x008fc40006800000 */
[C---:B--2---:R-:W-:Y:S02]  /*200e0*/  SEL R0, R3.reuse, R4, !P5 ;  /* 0x0000000403007207 */ /* 0x044fe40006800000 */
[C---:B----4-:R-:W-:Y:S02]  /*200f0*/  SEL R4, R3.reuse, R7, !P5 ;  /* 0x0000000703047207 */ /* 0x050fe40006800000 */
[----:B------:R-:W-:-:S05]  /*20100*/  SEL R2, R3, R61, !P5 ;  /* 0x0000003d03027207 */ /* 0x000fca0006800000 */
[----:B------:R0:W-:Y:S04]  /*20110*/  STL [R1+0x6d0], R2 ;  /* 0x0006d00201007387 */ /* 0x0001e80000100800 */
        /* <DEDUP_REMOVED lines=8> */
[----:B------:R-:W-:Y:S01]  /*201a0*/  STL [R1+0x6b8], R4 ;  /* 0x0006b80401007387 */ /* 0x000fe20000100800 */
[----:B0-----:R-:W-:-:S03]  /*201b0*/  SEL R0, R3, R12, !P5 ;  /* 0x0000000c03007207 */ /* 0x001fc60006800000 */
[----:B------:R-:W2:Y:S04]  /*201c0*/  LDL.LU R12, [R1+0x774] ;  /* 0x00077400010c7983 */ /* 0x000ea80000300800 */
[----:B------:R0:W-:Y:S04]  /*201d0*/  STL [R1+0x6b4], R2 ;  /* 0x0006b40201007387 */ /* 0x0001e80000100800 */
[----:B------:R-:W3:Y:S04]  /*201e0*/  LDL.LU R11, [R1+0x790] ;  /* 0x00079000010b7983 */ /* 0x000ee80000300800 */
[----:B------:R1:W-:Y:S04]  /*201f0*/  STL [R1+0x6b0], R0 ;  /* 0x0006b00001007387 */ /* 0x0003e80000100800 */
[----:B------:R-:W4:Y:S01]  /*20200*/  LDL.LU R10, [R1+0x794] ;  /* 0x00079400010a7983 */ /* 0x000f220000300800 */
[----:B0-----:R-:W-:-:S03]  /*20210*/  SEL R2, R3, R14, !P5 ;  /* 0x0000000e03027207 */ /* 0x001fc60006800000 */
[----:B------:R-:W4:Y:S01]  /*20220*/  LDL.LU R9, [R1+0x7a4] ;  /* 0x0007a40001097983 */ /* 0x000f220000300800 */
[----:B-1----:R-:W-:-:S03]  /*20230*/  SEL R0, R3, R13, !P5 ;  /* 0x0000000d03007207 */ /* 0x002fc60006800000 */
[----:B------:R-:W4:Y:S04]  /*20240*/  LDL.LU R8, [R1+0x7a8] ;  /* 0x0007a80001087983 */ /* 0x000f280000300800 */
[----:B------:R-:W4:Y:S04]  /*20250*/  LDL.LU R4, [R1+0x7b0] ;  /* 0x0007b00001047983 */ /* 0x000f280000300800 */
[----:B------:R-:W4:Y:S04]  /*20260*/  LDL.LU R13, [R1+0x770] ;  /* 0x00077000010d7983 */ /* 0x000f280000300800 */
[----:B------:R0:W-:Y:S04]  /*20270*/  STL [R1+0x6ac], R0 ;  /* 0x0006ac0001007387 */ /* 0x0001e80000100800 */
[----:B------:R-:W4:Y:S04]  /*20280*/  LDL.LU R14, [R1+0x760] ;  /* 0x00076000010e7983 */ /* 0x000f280000300800 */
[----:B------:R1:W-:Y:S01]  /*20290*/  STL [R1+0x6a8], R2 ;  /* 0x0006a80201007387 */ /* 0x0003e20000100800 */
[----:B0-----:R-:W-:-:S03]  /*202a0*/  SEL R0, R3, R15, !P5 ;  /* 0x0000000f03007207 */ /* 0x001fc60006800000 */
[----:B------:R-:W4:Y:S04]  /*202b0*/  LDL.LU R15, [R1+0x75c] ;  /* 0x00075c00010f7983 */ /* 0x000f280000300800 */
[----:B------:R-:W4:Y:S04]  /*202c0*/  LDL.LU R61, [R1+0x7dc] ;  /* 0x0007dc00013d7983 */ /* 0x000f280000300800 */
[----:B------:R0:W-:Y:S01]  /*202d0*/  STL [R1+0x6a4], R0 ;  /* 0x0006a40001007387 */ /* 0x0001e20000100800 */
[C---:B-1----:R-:W-:Y:S02]  /*202e0*/  SEL R2, R3.reuse, R17, !P5 ;  /* 0x0000001103027207 */ /* 0x042fe40006800000 */
[----:B0-----:R-:W-:-:S02]  /*202f0*/  SEL R0, R3, R16, !P5 ;  /* 0x0000001003007207 */ /* 0x001fc40006800000 */
[----:B------:R-:W4:Y:S04]  /*20300*/  LDL.LU R16, [R1+0x758] ;  /* 0x0007580001107983 */ /* 0x000f280000300800 */
[----:B------:R-:W4:Y:S04]  /*20310*/  LDL.LU R45, [R1+0x7d8] ;  /* 0x0007d800012d7983 */ /* 0x000f280000300800 */
[----:B------:R0:W-:Y:S04]  /*20320*/  STL [R1+0x6a0], R0 ;  /* 0x0006a00001007387 */ /* 0x0001e80000100800 */
[----:B------:R-:W4:Y:S04]  /*20330*/  LDL.LU R17, [R1+0x750] ;  /* 0x0007500001117983 */ /* 0x000f280000300800 */
[----:B0-----:R-:W4:Y:S04]  /*20340*/  LDL.LU R0, [R1+0x7d4] ;  /* 0x0007d40001007983 */ /* 0x001f280000300800 */
[----:B------:R0:W-:Y:S04]  /*20350*/  STL [R1+0x69c], R2 ;  /* 0x00069c0201007387 */ /* 0x0001e80000100800 */
[----:B------:R-:W4:Y:S04]  /*20360*/  LDL.LU R18, [R1+0x74c] ;  /* 0x00074c0001127983 */ /* 0x000f280000300800 */
[----:B0-----:R-:W4:Y:S04]  /*20370*/  LDL.LU R2, [R1+0x7d0] ;  /* 0x0007d00001027983 */ /* 0x001f280000300800 */
[----:B------:R0:W-:Y:S04]  /*20380*/  STL [R1+0x698], R6 ;  /* 0x0006980601007387 */ /* 0x0001e80000100800 */
[----:B0-----:R-:W4:Y:S01]  /*20390*/  LDL.LU R6, [R1+0x7cc] ;  /* 0x0007cc0001067983 */ /* 0x001f220000300800 */
[----:B------:R-:W-:-:S02]  /*203a0*/  SEL R7, R3, R19, !P5 ;  /* 0x0000001303077207 */ /* 0x000fc40006800000 */
[----:B------:R-:W-:-:S03]  /*203b0*/  SEL R19, R3, R20, !P5 ;  /* 0x0000001403137207 */ /* 0x000fc60006800000 */
[----:B------:R0:W-:Y:S01]  /*203c0*/  STL [R1+0x694], R7 ;  /* 0x0006940701007387 */ /* 0x0001e20000100800 */
[----:B------:R-:W-:-:S03]  /*203d0*/  SEL R20, R3, R21, !P5 ;  /* 0x0000001503147207 */ /* 0x000fc60006800000 */
[----:B0-----:R-:W4:Y:S04]  /*203e0*/  LDL.LU R7, [R1+0x7c8] ;  /* 0x0007c80001077983 */ /* 0x001f280000300800 */
[----:B------:R0:W-:Y:S01]  /*203f0*/  STL [R1+0x690], R19 ;  /* 0x0006901301007387 */ /* 0x0001e20000100800 */
[----:B------:R-:W-:-:S03]  /*20400*/  SEL R21, R3, R23, !P5 ;  /* 0x0000001703157207 */ /* 0x000fc60006800000 */
[----:B------:R1:W-:Y:S01]  /*20410*/  STL [R1+0x68c], R20 ;  /* 0x00068c1401007387 */ /* 0x0003e20000100800 */
[C---:B0-----:R-:W-:Y:S02]  /*20420*/  SEL R19, R3.reuse, R22, !P5 ;  /* 0x0000001603137207 */ /* 0x041fe40006800000 */
[----:B-1----:R-:W-:-:S03]  /*20430*/  SEL R20, R3, R24, !P5 ;  /* 0x0000001803147207 */ /* 0x002fc60006800000 */
[----:B------:R0:W-:Y:S04]  /*20440*/  STL [R1+0x688], R19 ;  /* 0x0006881301007387 */ /* 0x0001e80000100800 */
[----:B------:R-:W-:Y:S01]  /*20450*/  STL [R1+0x684], R21 ;  /* 0x0006841501007387 */ /* 0x000fe20000100800 */
[----:B0-----:R-:W-:-:S03]  /*20460*/  SEL R19, R3, R25, !P5 ;  /* 0x0000001903137207 */ /* 0x001fc60006800000 */
[----:B------:R-:W-:Y:S04]  /*20470*/  STL [R1+0x680], R20 ;  /* 0x0006801401007387 */ /* 0x000fe80000100800 */
[----:B------:R-:W-:Y:S01]  /*20480*/  STL [R1+0x67c], R19 ;  /* 0x00067c1301007387 */ /* 0x000fe20000100800 */
[C---:B--2---:R-:W-:Y:S02]  /*20490*/  SEL R12, R3.reuse, R12, !P5 ;  /* 0x0000000c030c7207 */ /* 0x044fe40006800000 */
[C---:B---3--:R-:W-:Y:S02]  /*204a0*/  SEL R11, R3.reuse, R11, !P5 ;  /* 0x0000000b030b7207 */ /* 0x048fe40006800000 */
[C---:B----4-:R-:W-:Y:S02]  /*204b0*/  SEL R10, R3.reuse, R10, !P5 ;  /* 0x0000000a030a7207 */ /* 0x050fe40006800000 */
[----:B------:R-:W-:-:S02]  /*204c0*/  SEL R9, R3, R9, !P5 ;  /* 0x0000000903097207 */ /* 0x000fc40006800000 */
[C---:B------:R-:W-:Y:S02]  /*204d0*/  SEL R8, R3.reuse, R8, !P5 ;  /* 0x0000000803087207 */ /* 0x040fe40006800000 */
[C---:B------:R-:W-:Y:S02]  /*204e0*/  SEL R13, R3.reuse, R13, !P5 ;  /* 0x0000000d030d7207 */ /* 0x040fe40006800000 */
[C---:B------:R-:W-:Y:S02]  /*204f0*/  SEL R14, R3.reuse, R14, !P5 ;  /* 0x0000000e030e7207 */ /* 0x040fe40006800000 */
[C---:B------:R-:W-:Y:S02]  /*20500*/  SEL R15, R3.reuse, R15, !P5 ;  /* 0x0000000f030f7207 */ /* 0x040fe40006800000 */
[C---:B------:R-:W-:Y:S02]  /*20510*/  SEL R4, R3.reuse, R4, !P5 ;  /* 0x0000000403047207 */ /* 0x040fe40006800000 */
[----:B------:R-:W-:-:S02]  /*20520*/  SEL R16, R3, R16, !P5 ;  /* 0x0000001003107207 */ /* 0x000fc40006800000 */
[C---:B------:R-:W-:Y:S02]  /*20530*/  SEL R17, R3.reuse, R17, !P5 ;  /* 0x0000001103117207 */ /* 0x040fe40006800000 */
[----:B------:R-:W-:-:S05]  /*20540*/  SEL R18, R3, R18, !P5 ;  /* 0x0000001203127207 */ /* 0x000fca0006800000 */
[----:B------:R-:W-:Y:S04]  /*20550*/  STL [R1+0x74c], R18 ;  /* 0x00074c1201007387 */ /* 0x000fe80000100800 */
        /* <DEDUP_REMOVED lines=9> */
[----:B------:R-:W2:Y:S04]  /*205f0*/  LDL.LU R25, [R1+0x7c4] ;  /* 0x0007c40001197983 */ /* 0x000ea80000300800 */
[----:B------:R0:W-:Y:S04]  /*20600*/  STL [R1+0x7a8], R8 ;  /* 0x0007a80801007387 */ /* 0x0001e80000100800 */
[----:B------:R-:W3:Y:S04]  /*20610*/  LDL.LU R24, [R1+0x7c0] ;  /* 0x0007c00001187983 */ /* 0x000ee80000300800 */
[----:B------:R1:W-:Y:S01]  /*20620*/  STL [R1+0x7b0], R4 ;  /* 0x0007b00401007387 */ /* 0x0003e20000100800 */
[----:B0-----:R-:W-:-:S03]  /*20630*/  SEL R8, R3, R61, !P5 ;  /* 0x0000003d03087207 */ /* 0x001fc60006800000 */
[----:B-1----:R-:W4:Y:S04]  /*20640*/  LDL.LU R4, [R1+0x7bc] ;  /* 0x0007bc0001047983 */ /* 0x002f280000300800 */
[----:B------:R-:W4:Y:S01]  /*20650*/  LDL.LU R61, [R1+0x7b8] ;  /* 0x0007b800013d7983 */ /* 0x000f220000300800 */
[----:B------:R-:W-:-:S03]  /*20660*/  SEL R9, R3, R45, !P5 ;  /* 0x0000002d03097207 */ /* 0x000fc60006800000 */
[----:B------:R0:W-:Y:S04]  /*20670*/  STL [R1+0x7f8], R8 ;  /* 0x0007f80801007387 */ /* 0x0001e80000100800 */
[----:B------:R-:W4:Y:S04]  /*20680*/  LDL.LU R45, [R1+0x7b4] ;  /* 0x0007b400012d7983 */ /* 0x000f280000300800 */
[----:B------:R1:W-:Y:S01]  /*20690*/  STL [R1+0x7f4], R9 ;  /* 0x0007f40901007387 */ /* 0x0003e20000100800 */
[----:B0-----:R-:W-:-:S03]  /*206a0*/  SEL R8, R3, R0, !P5 ;  /* 0x0000000003087207 */ /* 0x001fc60006800000 */
[----:B------:R-:W4:Y:S04]  /*206b0*/  LDL.LU R0, [R1+0x7ac] ;  /* 0x0007ac0001007983 */ /* 0x000f280000300800 */
[----:B------:R0:W-:Y:S01]  /*206c0*/  STL [R1+0x7f0], R8 ;  /* 0x0007f00801007387 */ /* 0x0001e20000100800 */
[----:B-1----:R-:W-:-:S03]  /*206d0*/  SEL R9, R3, R2, !P5 ;  /* 0x0000000203097207 */ /* 0x002fc60006800000 */
[----:B------:R-:W4:Y:S04]  /*206e0*/  LDL.LU R2, [R1+0x7a0] ;  /* 0x0007a00001027983 */ /* 0x000f280000300800 */
[----:B------:R1:W-:Y:S01]  /*206f0*/  STL [R1+0x7ec], R9 ;  /* 0x0007ec0901007387 */ /* 0x0003e20000100800 */
[----:B0-----:R-:W-:-:S03]  /*20700*/  SEL R8, R3, R6, !P5 ;  /* 0x0000000603087207 */ /* 0x001fc60006800000 */
[----:B------:R-:W4:Y:S01]  /*20710*/  LDL.LU R6, [R1+0x79c] ;  /* 0x00079c0001067983 */ /* 0x000f220000300800 */
[----:B------:R-:W-:-:S03]  /*20720*/  SEL R7, R3, R7, !P5 ;  /* 0x0000000703077207 */ /* 0x000fc60006800000 */
[----:B------:R0:W-:Y:S04]  /*20730*/  STL [R1+0x7e8], R8 ;  /* 0x0007e80801007387 */ /* 0x0001e80000100800 */
[----:B------:R-:W4:Y:S04]  /*20740*/  LDL.LU R23, [R1+0x798] ;  /* 0x0007980001177983 */ /* 0x000f280000300800 */
[----:B------:R-:W4:Y:S04]  /*20750*/  LDL.LU R22, [R1+0x78c] ;  /* 0x00078c0001167983 */ /* 0x000f280000300800 */
        /* <DEDUP_REMOVED lines=13> */
[----:B-1----:R-:W4:Y:S04]  /*20830*/  LDL.LU R9, [R1+0x724] ;  /* 0x0007240001097983 */ /* 0x002f280000300800 */
[----:B0-----:R-:W4:Y:S04]  /*20840*/  LDL.LU R8, [R1+0x720] ;  /* 0x0007200001087983 */ /* 0x001f280000300800 */
[----:B------:R-:W4:Y:S01]  /*20850*/  LDL.LU R7, [R1+0x714] ;  /* 0x0007140001077983 */ /* 0x000f220000300800 */
[----:B--2---:R-:W-:-:S05]  /*20860*/  SEL R25, R3, R25, !P5 ;  /* 0x0000001903197207 */ /* 0x004fca0006800000 */
[----:B------:R4:W-:Y:S01]  /*20870*/  STL [R1+0x7e0], R25 ;  /* 0x0007e01901007387 */ /* 0x0009e20000100800 */
[C---:B---3--:R-:W-:Y:S02]  /*20880*/  SEL R24, R3.reuse, R24, !P5 ;  /* 0x0000001803187207 */ /* 0x048fe40006800000 */
[C---:B----4-:R-:W-:Y:S02]  /*20890*/  SEL R25, R3.reuse, R4, !P5 ;  /* 0x0000000403197207 */ /* 0x050fe40006800000 */
[----:B------:R-:W2:Y:S04]  /*208a0*/  LDL.LU R4, [R1+0x710] ;  /* 0x0007100001047983 */ /* 0x000ea80000300800 */
[----:B------:R0:W-:Y:S04]  /*208b0*/  STL [R1+0x7dc], R24 ;  /* 0x0007dc1801007387 */ /* 0x0001e80000100800 */
[----:B------:R1:W-:Y:S01]  /*208c0*/  STL [R1+0x7d8], R25 ;  /* 0x0007d81901007387 */ /* 0x0003e20000100800 */
[----:B0-----:R-:W-:-:S03]  /*208d0*/  SEL R24, R3, R61, !P5 ;  /* 0x0000003d03187207 */ /* 0x001fc60006800000 */
[----:B------:R-:W3:Y:S01]  /*208e0*/  LDL.LU R61, [R1+0x70c] ;  /* 0x00070c00013d7983 */ /* 0x000ee20000300800 */
[----:B-1----:R-:W-:-:S03]  /*208f0*/  SEL R25, R3, R45, !P5 ;  /* 0x0000002d03197207 */ /* 0x002fc60006800000 */
        /* <DEDUP_REMOVED lines=8> */
[----:B------:R-:W-:Y:S01]  /*20980*/  STL [R1+0x7c8], R25 ;  /* 0x0007c81901007387 */ /* 0x000fe20000100800 */
[----:B0-----:R-:W-:-:S03]  /*20990*/  SEL R24, R3, R6, !P5 ;  /* 0x0000000603187207 */ /* 0x001fc60006800000 */
[----:B------:R-:W4:Y:S01]  /*209a0*/  LDL.LU R6, [R1+0x6c0] ;  /* 0x0006c00001067983 */ /* 0x000f220000300800 */
[C---:B------:R-:W-:Y:S02]  /*209b0*/  SEL R23, R3.reuse, R23, !P5 ;  /* 0x0000001703177207 */ /* 0x040fe40006800000 */
[C---:B------:R-:W-:Y:S01]  /*209c0*/  SEL R22, R3.reuse, R22, !P5 ;  /* 0x0000001603167207 */ /* 0x040fe20006800000 */
[----:B------:R-:W-:Y:S01]  /*209d0*/  STL [R1+0x7c4], R24 ;  /* 0x0007c41801007387 */ /* 0x000fe20000100800 */
[----:B------:R-:W-:-:S03]  /*209e0*/  SEL R21, R3, R21, !P5 ;  /* 0x0000001503157207 */ /* 0x000fc60006800000 */
        /* <DEDUP_REMOVED lines=12> */
[----:B------:R0:W-:Y:S01]  /*20ab0*/  STL [R1+0x79c], R17 ;  /* 0x00079c1101007387 */ /* 0x0001e20000100800 */
[----:B------:R-:W-:-:S03]  /*20ac0*/  SEL R14, R3, R14, !P5 ;  /* 0x0000000e030e7207 */ /* 0x000fc60006800000 */
[----:B------:R1:W-:Y:S01]  /*20ad0*/  STL [R1+0x798], R16 ;  /* 0x0007981001007387 */ /* 0x0003e20000100800 */
        /* <DEDUP_REMOVED lines=13> */
[----:B------:R-:W-:Y:S04]  /*20bb0*/  STL [R1+0x76c], R9 ;  /* 0x00076c0901007387 */ /* 0x000fe80000100800 */
[----:B0-----:R-:W4:Y:S04]  /*20bc0*/  LDL.LU R17, [R1+0x5fc] ;  /* 0x0005fc0001117983 */ /* 0x001f280000300800 */
[----:B------:R-:W-:Y:S04]  /*20bd0*/  STL [R1+0x768], R8 ;  /* 0x0007680801007387 */ /* 0x000fe80000100800 */
[----:B-1----:R-:W4:Y:S04]  /*20be0*/  LDL.LU R16, [R1+0x5ec] ;  /* 0x0005ec0001107983 */ /* 0x002f280000300800 */
[----:B------:R-:W-:Y:S04]  /*20bf0*/  STL [R1+0x764], R7 ;  /* 0x0007640701007387 */ /* 0x000fe80000100800 */
[----:B------:R-:W4:Y:S04]  /*20c00*/  LDL.LU R11, [R1+0x5b8] ;  /* 0x0005b800010b7983 */ /* 0x000f280000300800 */
[----:B------:R-:W4:Y:S01]  /*20c10*/  LDL.LU R10, [R1+0x58c] ;  /* 0x00058c00010a7983 */ /* 0x000f220000300800 */
[----:B--2---:R-:W-:-:S05]  /*20c20*/  SEL R4, R3, R4, !P5 ;  /* 0x0000000403047207 */ /* 0x004fca0006800000 */
[----:B------:R0:W-:Y:S04]  /*20c30*/  STL [R1+0x754], R4 ;  /* 0x0007540401007387 */ /* 0x0001e80000100800 */
[----:B0-----:R-:W2:Y:S01]  /*20c40*/  LDL.LU R4, [R1+0x4f4] ;  /* 0x0004f40001047983 */ /* 0x001ea20000300800 */
[----:B---3--:R-:W-:-:S05]  /*20c50*/  SEL R7, R3, R61, !P5 ;  /* 0x0000003d03077207 */ /* 0x008fca0006800000 */
[----:B------:R0:W-:Y:S01]  /*20c60*/  STL [R1+0x748], R7 ;  /* 0x0007480701007387 */ /* 0x0001e20000100800 */
[----:B----4-:R-:W-:-:S03]  /*20c70*/  SEL R8, R3, R45, !P5 ;  /* 0x0000002d03087207 */ /* 0x010fc60006800000 */
[----:B0-----:R-:W3:Y:S01]  /*20c80*/  LDL.LU R7, [R1+0x508] ;  /* 0x0005080001077983 */ /* 0x001ee20000300800 */
[----:B------:R-:W-:-:S03]  /*20c90*/  SEL R0, R3, R0, !P5 ;  /* 0x0000000003007207 */ /* 0x000fc60006800000 */
[----:B------:R0:W-:Y:S01]  /*20ca0*/  STL [R1+0x744], R8 ;  /* 0x0007440801007387 */ /* 0x0001e20000100800 */
[----:B------:R-:W-:-:S03]  /*20cb0*/  SEL R2, R3, R2, !P5 ;  /* 0x0000000203027207 */ /* 0x000fc60006800000 */
[----:B0-----:R-:W4:Y:S04]  /*20cc0*/  LDL.LU R8, [R1+0x57c] ;  /* 0x00057c0001087983 */ /* 0x001f280000300800 */
[----:B------:R0:W-:Y:S04]  /*20cd0*/  STL [R1+0x740], R0 ;  /* 0x0007400001007387 */ /* 0x0001e80000100800 */
[----:B------:R-:W4:Y:S04]  /*20ce0*/  LDL.LU R9, [R1+0x50c] ;  /* 0x00050c0001097983 */ /* 0x000f280000300800 */
[----:B------:R1:W-:Y:S01]  /*20cf0*/  STL [R1+0x724], R2 ;  /* 0x0007240201007387 */ /* 0x0003e20000100800 */
[----:B0-----:R-:W-:-:S03]  /*20d00*/  SEL R0, R3, R6, !P5 ;  /* 0x0000000603007207 */ /* 0x001fc60006800000 */
[----:B------:R-:W4:Y:S04]  /*20d10*/  LDL.LU R61, [R1+0x510] ;  /* 0x00051000013d7983 */ /* 0x000f280000300800 */
[----:B------:R0:W-:Y:S04]  /*20d20*/  STL [R1+0x720], R0 ;  /* 0x0007200001007387 */ /* 0x0001e80000100800 */
[----:B------:R-:W4:Y:S01]  /*20d30*/  LDL.LU R6, [R1+0x54c] ;  /* 0x00054c0001067983 */ /* 0x000f220000300800 */
[C---:B-1----:R-:W-:Y:S02]  /*20d40*/  SEL R2, R3.reuse, R26, !P5 ;  /* 0x0000001a03027207 */ /* 0x042fe40006800000 */
[----:B0-----:R-:W-:-:S03]  /*20d50*/  SEL R0, R3, R27, !P5 ;  /* 0x0000001b03007207 */ /* 0x001fc60006800000 */
        /* <DEDUP_REMOVED lines=9> */
[C---:B0-----:R-:W-:Y:S02]  /*20df0*/  SEL R2, R3.reuse, R30, !P5 ;  /* 0x0000001e03027207 */ /* 0x041fe40006800000 */
[C---:B------:R-:W-:Y:S01]  /*20e00*/  SEL R12, R3.reuse, R31, !P5 ;  /* 0x0000001f030c7207 */ /* 0x040fe20006800000 */
[----:B-1----:R-:W4:Y:S04]  /*20e10*/  LDL.LU R0, [R1+0x53c] ;  /* 0x00053c0001007983 */ /* 0x002f280000300800 */
[----:B------:R0:W-:Y:S01]  /*20e20*/  STL [R1+0x6d8], R2 ;  /* 0x0006d80201007387 */ /* 0x0001e20000100800 */
[----:B------:R-:W-:-:S03]  /*20e30*/  SEL R13, R3, R34, !P5 ;  /* 0x00000022030d7207 */ /* 0x000fc60006800000 */
[----:B0-----:R-:W4:Y:S04]  /*20e40*/  LDL.LU R2, [R1+0x514] ;  /* 0x0005140001027983 */ /* 0x001f280000300800 */
[----:B------:R0:W-:Y:S01]  /*20e50*/  STL [R1+0x6d4], R12 ;  /* 0x0006d40c01007387 */ /* 0x0001e20000100800 */
[----:B------:R-:W-:-:S03]  /*20e60*/  SEL R19, R3, R35, !P5 ;  /* 0x0000002303137207 */ /* 0x000fc60006800000 */
[----:B0-----:R-:W4:Y:S04]  /*20e70*/  LDL.LU R12, [R1+0x504] ;  /* 0x00050400010c7983 */ /* 0x001f280000300800 */
[----:B------:R0:W-:Y:S01]  /*20e80*/  STL [R1+0x6c0], R13 ;  /* 0x0006c00d01007387 */ /* 0x0001e20000100800 */
[----:B------:R-:W-:-:S03]  /*20e90*/  SEL R18, R3, R17, !P5 ;  /* 0x0000001103127207 */ /* 0x000fc60006800000 */
[----:B0-----:R-:W4:Y:S01]  /*20ea0*/  LDL.LU R13, [R1+0x4f8] ;  /* 0x0004f800010d7983 */ /* 0x001f220000300800 */
[C---:B------:R-:W-:Y:S02]  /*20eb0*/  SEL R16, R3.reuse, R16, !P5 ;  /* 0x0000001003107207 */ /* 0x040fe40006800000 */
[C---:B------:R-:W-:Y:S01]  /*20ec0*/  SEL R17, R3.reuse, R11, !P5 ;  /* 0x0000000b03117207 */ /* 0x040fe20006800000 */
[----:B------:R-:W-:Y:S04]  /*20ed0*/  STL [R1+0x60c], R19 ;  /* 0x00060c1301007387 */ /* 0x000fe80000100800 */
[----:B------:R-:W-:Y:S04]  /*20ee0*/  STL [R1+0x604], R18 ;  /* 0x0006041201007387 */ /* 0x000fe80000100800 */
[----:B------:R-:W4:Y:S04]  /*20ef0*/  LDL.LU R11, [R1+0x404] ;  /* 0x00040400010b7983 */ /* 0x000f280000300800 */
[----:B------:R0:W-:Y:S04]  /*20f00*/  STL [R1+0x5fc], R16 ;  /* 0x0005fc1001007387 */ /* 0x0001e80000100800 */
[----:B------:R2:W-:Y:S01]  /*20f10*/  STL [R1+0x5ec], R17 ;  /* 0x0005ec1101007387 */ /* 0x0005e20000100800 */
[----:B0-----:R-:W-:-:S03]  /*20f20*/  SEL R16, R3, R10, !P5 ;  /* 0x0000000a03107207 */ /* 0x001fc60006800000 */
[----:B------:R-:W4:Y:S04]  /*20f30*/  LDL.LU R10, [R1+0x440] ;  /* 0x00044000010a7983 */ /* 0x000f280000300800 */
[----:B------:R3:W-:Y:S01]  /*20f40*/  STL [R1+0x5cc], R16 ;  /* 0x0005cc1001007387 */ /* 0x0007e20000100800 */
[----:B--2---:R-:W-:-:S03]  /*20f50*/  SEL R17, R3, R4, !P5 ;  /* 0x0000000403117207 */ /* 0x004fc60006800000 */
[----:B------:R-:W2:Y:S04]  /*20f60*/  LDL.LU R4, [R1+0x4e8] ;  /* 0x0004e80001047983 */ /* 0x000ea80000300800 */
[----:B------:R4:W-:Y:S01]  /*20f70*/  STL [R1+0x5c8], R17 ;  /* 0x0005c81101007387 */ /* 0x0009e20000100800 */
[----:B---3--:R-:W-:-:S03]  /*20f80*/  SEL R16, R3, R7, !P5 ;  /* 0x0000000703107207 */ /* 0x008fc60006800000 */
[----:B------:R-:W3:Y:S04]  /*20f90*/  LDL.LU R7, [R1+0x44c] ;  /* 0x00044c0001077983 */ /* 0x000ee80000300800 */
[----:B------:R0:W-:Y:S01]  /*20fa0*/  STL [R1+0x5bc], R16 ;  /* 0x0005bc1001007387 */ /* 0x0001e20000100800 */
[----:B----4-:R-:W-:-:S03]  /*20fb0*/  SEL R17, R3, R8, !P5 ;  /* 0x0000000803117207 */ /* 0x010fc60006800000 */
        /* <DEDUP_REMOVED lines=28> */
[----:B------:R0:W-:Y:S04]  /*21180*/  STL [R1+0x514], R16 ;  /* 0x0005141001007387 */ /* 0x0001e80000100800 */
[----:B-1----:R-:W4:Y:S01]  /*21190*/  LDL.LU R17, [R1+0x380] ;  /* 0x0003800001117983 */ /* 0x002f220000300800 */
[----:B------:R-:W-:-:S03]  /*211a0*/  SEL R13, R3, R13, !P5 ;  /* 0x0000000d030d7207 */ /* 0x000fc60006800000 */
[----:B0-----:R-:W4:Y:S04]  /*211b0*/  LDL.LU R16, [R1+0x400] ;  /* 0x0004000001107983 */ /* 0x001f280000300800 */
[----:B------:R0:W-:Y:S01]  /*211c0*/  STL [R1+0x510], R13 ;  /* 0x0005100d01007387 */ /* 0x0001e20000100800 */
[----:B------:R-:W-:-:S03]  /*211d0*/  SEL R18, R3, R11, !P5 ;  /* 0x0000000b03127207 */ /* 0x000fc60006800000 */
[----:B0-----:R-:W4:Y:S04]  /*211e0*/  LDL.LU R13, [R1+0x38c] ;  /* 0x00038c00010d7983 */ /* 0x001f280000300800 */
[----:B------:R-:W4:Y:S04]  /*211f0*/  LDL.LU R11, [R1+0x390] ;  /* 0x00039000010b7983 */ /* 0x000f280000300800 */
[----:B------:R2:W-:Y:S01]  /*21200*/  STL [R1+0x50c], R18 ;  /* 0x00050c1201007387 */ /* 0x0005e20000100800 */
[----:B------:R-:W-:-:S03]  /*21210*/  SEL R19, R3, R10, !P5 ;  /* 0x0000000a03137207 */ /* 0x000fc60006800000 */
        /* <DEDUP_REMOVED lines=37> */
[----:B-1----:R-:W-:-:S03]  /*21470*/  SEL R18, R3, R17, !P5 ;  /* 0x0000001103127207 */ /* 0x002fc60006800000 */
[----:B------:R-:W-:Y:S04]  /*21480*/  STL [R1+0x44c], R19 ;  /* 0x00044c1301007387 */ /* 0x000fe80000100800 */
[----:B------:R-:W-:Y:S01]  /*21490*/  STL [R1+0x440], R18 ;  /* 0x0004401201007387 */ /* 0x000fe20000100800 */
[C---:B------:R-:W-:Y:S02]  /*214a0*/  SEL R16, R3.reuse, R16, !P5 ;  /* 0x0000001003107207 */ /* 0x040fe40006800000 */
[C---:B------:R-:W-:Y:S02]  /*214b0*/  SEL R17, R3.reuse, R13, !P5 ;  /* 0x0000000d03117207 */ /* 0x040fe40006800000 */
[----:B------:R-:W4:Y:S04]  /*214c0*/  LDL.LU R13, [R1+0x33c] ;  /* 0x00033c00010d7983 */ /* 0x000f280000300800 */
[----:B------:R0:W-:Y:S04]  /*214d0*/  STL [R1+0x43c], R16 ;  /* 0x00043c1001007387 */ /* 0x0001e80000100800 */
[----:B------:R1:W-:Y:S01]  /*214e0*/  STL [R1+0x430], R17 ;  /* 0x0004301101007387 */ /* 0x0003e20000100800 */
[----:B0-----:R-:W-:-:S03]  /*214f0*/  SEL R16, R3, R11, !P5 ;  /* 0x0000000b03107207 */ /* 0x001fc60006800000 */
[----:B------:R-:W4:Y:S01]  /*21500*/  LDL.LU R11, [R1+0x340] ;  /* 0x00034000010b7983 */ /* 0x000f220000300800 */
[----:B-1----:R-:W-:-:S03]  /*21510*/  SEL R17, R3, R10, !P5 ;  /* 0x0000000a03117207 */ /* 0x002fc60006800000 */
[----:B------:R2:W-:Y:S04]  /*21520*/  STL [R1+0x404], R16 ;  /* 0x0004041001007387 */ /* 0x0005e80000100800 */
        /* <DEDUP_REMOVED lines=21> */
[----:B------:R-:W4:Y:S01]  /*21680*/  LDL.LU R15, [R1+0x2ec] ;  /* 0x0002ec00010f7983 */ /* 0x000f220000300800 */
        /* <DEDUP_REMOVED lines=16> */
[----:B------:R0:W-:Y:S04]  /*21790*/  STL [R1+0x348], R12 ;  /* 0x0003480c01007387 */ /* 0x0001e80000100800 */
[----:B0-----:R-:W4:Y:S01]  /*217a0*/  LDL.LU R12, [R1+0x2fc] ;  /* 0x0002fc00010c7983 */ /* 0x001f220000300800 */
[----:B------:R-:W-:-:S03]  /*217b0*/  SEL R18, R3, R13, !P5 ;  /* 0x0000000d03127207 */ /* 0x000fc60006800000 */
[----:B------:R-:W4:Y:S04]  /*217c0*/  LDL.LU R13, [R1+0x300] ;  /* 0x00030000010d7983 */ /* 0x000f280000300800 */
[----:B------:R0:W-:Y:S01]  /*217d0*/  STL [R1+0x344], R18 ;  /* 0x0003441201007387 */ /* 0x0001e20000100800 */
[----:B------:R-:W-:-:S03]  /*217e0*/  SEL R19, R3, R11, !P5 ;  /* 0x0000000b03137207 */ /* 0x000fc60006800000 */
[----:B------:R-:W4:Y:S04]  /*217f0*/  LDL.LU R11, [R1+0x2f8] ;  /* 0x0002f800010b7983 */ /* 0x000f280000300800 */
        /* <DEDUP_REMOVED lines=82> */
[----:B------:R1:W-:Y:S04]  /*21d20*/  STL [R1+0x2d0], R16 ;  /* 0x0002d01001007387 */ /* 0x0003e80000100800 */
[----:B0-----:R-:W4:Y:S01]  /*21d30*/  LDL.LU R17, [R1+0x280] ;  /* 0x0002800001117983 */ /* 0x001f220000300800 */
[----:B------:R-:W-:-:S03]  /*21d40*/  SEL R2, R3, R2, !P5 ;  /* 0x0000000203027207 */ /* 0x000fc60006800000 */
[----:B-1----:R-:W4:Y:S04]  /*21d50*/  LDL.LU R16, [R1+0x27c] ;  /* 0x00027c0001107983 */ /* 0x002f280000300800 */
        /* <DEDUP_REMOVED lines=44> */
[----:B------:R-:W-:Y:S01]  /*22020*/  STL [R1+0x294], R19 ;  /* 0x0002941301007387 */ /* 0x000fe20000100800 */
[----:B------:R-:W-:-:S03]  /*22030*/  SEL R16, R3, R16, !P5 ;  /* 0x0000001003107207 */ /* 0x000fc60006800000 */
[----:B------:R-:W-:Y:S01]  /*22040*/  STL [R1+0x290], R18 ;  /* 0x0002901201007387 */ /* 0x000fe20000100800 */
[----:B------:R-:W-:-:S03]  /*22050*/  SEL R17, R3, R2, !P5 ;  /* 0x0000000203117207 */ /* 0x000fc60006800000 */
        /* <DEDUP_REMOVED lines=139> */
[----:B------:R-:W4:Y:S01]  /*22910*/  LDL.LU R45, [R1+0x15c] ;  /* 0x00015c00012d7983 */ /* 0x000f220000300800 */
[----:B0-----:R-:W-:-:S03]  /*22920*/  SEL R18, R3, R0, !P5 ;  /* 0x0000000003127207 */ /* 0x001fc60006800000 */
        /* <DEDUP_REMOVED lines=228> */
[C---:B-1----:R-:W-:Y:S02]  /*23770*/  SEL R18, R3.reuse, R16, !P5 ;  /* 0x0000001003127207 */ /* 0x042fe40006800000 */
[C---:B------:R-:W-:Y:S01]  /*23780*/  SEL R16, R3.reuse, R36, !P5 ;  /* 0x0000002403107207 */ /* 0x040fe20006800000 */
[----:B------:R-:W-:Y:S01]  /*23790*/  STL [R1+0x20], R19 ;  /* 0x0000201301007387 */ /* 0x000fe20000100800 */
[----:B------:R-:W-:-:S03]  /*237a0*/  SEL R17, R3, R15, !P5 ;  /* 0x0000000f03117207 */ /* 0x000fc60006800000 */
[----:B------:R-:W-:Y:S04]  /*237b0*/  STL [R1+0x1c], R18 ;  /* 0x00001c1201007387 */ /* 0x000fe80000100800 */
[----:B------:R-:W-:Y:S01]  /*237c0*/  STL [R1+0x18], R17 ;  /* 0x0000181101007387 */ /* 0x000fe20000100800 */
[C---:B------:R-:W-:Y:S02]  /*237d0*/  SEL R15, R3.reuse, R14, !P5 ;  /* 0x0000000e030f7207 */ /* 0x040fe40006800000 */
[C---:B------:R-:W-:Y:S01]  /*237e0*/  SEL R14, R3.reuse, R37, !P5 ;  /* 0x00000025030e7207 */ /* 0x040fe20006800000 */
[----:B------:R-:W-:Y:S04]  /*237f0*/  STL [R1+0x14], R16 ;  /* 0x0000141001007387 */ /* 0x000fe80000100800 */
[----:B------:R-:W-:Y:S01]  /*23800*/  STL [R1+0x10], R15 ;  /* 0x0000100f01007387 */ /* 0x000fe20000100800 */
[----:B------:R-:W-:-:S05]  /*23810*/  SEL R45, R3, R45, !P5 ;  /* 0x0000002d032d7207 */ /* 0x000fca0006800000 */
[----:B------:R-:W-:Y:S01]  /*23820*/  STL [R1+0x2760], R45 ;  /* 0x0027602d01007387 */ /* 0x000fe20000100800 */
[----:B------:R-:W-:-:S03]  /*23830*/  SEL R0, R3, R0, !P5 ;  /* 0x0000000003007207 */ /* 0x000fc60006800000 */
[----:B------:R0:W-:Y:S04]  /*23840*/  STL [R1+0xc], R14 ;  /* 0x00000c0e01007387 */ /* 0x0001e80000100800 */
[----:B------:R-:W-:Y:S01]  /*23850*/  STL [R1+0x2764], R0 ;  /* 0x0027640001007387 */ /* 0x000fe20000100800 */
[----:B------:R-:W-:-:S05]  /*23860*/  SEL R2, R3, R2, !P5 ;  /* 0x0000000203027207 */ /* 0x000fca0006800000 */
[----:B------:R-:W-:Y:S01]  /*23870*/  STL [R1+0x2768], R2 ;  /* 0x0027680201007387 */ /* 0x000fe20000100800 */
[----:B------:R-:W-:-:S05]  /*23880*/  SEL R12, R3, R12, !P5 ;  /* 0x0000000c030c7207 */ /* 0x000fca0006800000 */
[----:B------:R-:W-:Y:S01]  /*23890*/  STL [R1+0x276c], R12 ;  /* 0x00276c0c01007387 */ /* 0x000fe20000100800 */
[----:B------:R-:W-:-:S05]  /*238a0*/  SEL R13, R3, R13, !P5 ;  /* 0x0000000d030d7207 */ /* 0x000fca0006800000 */
[----:B------:R-:W-:Y:S01]  /*238b0*/  STL [R1+0x2770], R13 ;  /* 0x0027700d01007387 */ /* 0x000fe20000100800 */
[----:B0-----:R-:W-:-:S05]  /*238c0*/  SEL R14, R3, R11, !P5 ;  /* 0x0000000b030e7207 */ /* 0x001fca0006800000 */
[----:B------:R-:W-:Y:S01]  /*238d0*/  STL [R1+0x2774], R14 ;  /* 0x0027740e01007387 */ /* 0x000fe20000100800 */
[----:B------:R-:W-:-:S05]  /*238e0*/  SEL R15, R3, R10, !P5 ;  /* 0x0000000a030f7207 */ /* 0x000fca0006800000 */
[----:B------:R-:W-:Y:S01]  /*238f0*/  STL [R1+0x2778], R15 ;  /* 0x0027780f01007387 */ /* 0x000fe20000100800 */
[----:B--2---:R-:W-:-:S05]  /*23900*/  SEL R4, R3, R4, !P5 ;  /* 0x0000000403047207 */ /* 0x004fca0006800000 */
[----:B------:R-:W-:Y:S01]  /*23910*/  STL [R1+0x277c], R4 ;  /* 0x00277c0401007387 */ /* 0x000fe20000100800 */
[----:B---3--:R-:W-:-:S05]  /*23920*/  SEL R7, R3, R7, !P5 ;  /* 0x0000000703077207 */ /* 0x008fca0006800000 */
[----:B------:R-:W-:Y:S01]  /*23930*/  STL [R1+0x2780], R7 ;  /* 0x0027800701007387 */ /* 0x000fe20000100800 */
[----:B----4-:R-:W-:-:S05]  /*23940*/  SEL R8, R3, R8, !P5 ;  /* 0x0000000803087207 */ /* 0x010fca0006800000 */
[----:B------:R-:W-:Y:S01]  /*23950*/  STL [R1+0x2784], R8 ;  /* 0x0027840801007387 */ /* 0x000fe20000100800 */
[C---:B------:R-:W-:Y:S02]  /*23960*/  SEL R9, R3.reuse, R9, !P5 ;  /* 0x0000000903097207 */ /* 0x040fe40006800000 */
[----:B------:R-:W-:-:S03]  /*23970*/  SEL R10, R3, R61, !P5 ;  /* 0x0000003d030a7207 */ /* 0x000fc60006800000 */
[----:B------:R-:W-:Y:S04]  /*23980*/  STL [R1+0x2788], R9 ;  /* 0x0027880901007387 */ /* 0x000fe80000100800 */
[----:B------:R-:W-:Y:S01]  /*23990*/  STL [R1+0x278c], R10 ;  /* 0x00278c0a01007387 */ /* 0x000fe20000100800 */
[----:B------:R-:W-:-:S03]  /*239a0*/  SEL R11, R3, R6, !P5 ;  /* 0x00000006030b7207 */ /* 0x000fc60006800000 */
[----:B------:R-:W2:Y:S04]  /*239b0*/  LDL.LU R6, [R1+0x7fc] ;  /* 0x0007fc0001067983 */ /* 0x000ea80000300800 */
[----:B------:R-:W3:Y:S04]  /*239c0*/  LDL.LU R30, [R1+0x34c] ;  /* 0x00034c00011e7983 */ /* 0x000ee80000300800 */
[----:B------:R-:W4:Y:S04]  /*239d0*/  LDL.LU R20, [R1+0x350] ;  /* 0x0003500001147983 */ /* 0x000f280000300800 */
[----:B------:R-:W4:Y:S04]  /*239e0*/  LDL.LU R21, [R1+0x354] ;  /* 0x0003540001157983 */ /* 0x000f280000300800 */
[----:B------:R-:W4:Y:S04]  /*239f0*/  LDL.LU R22, [R1+0x358] ;  /* 0x0003580001167983 */ /* 0x000f280000300800 */
[----:B------:R-:W4:Y:S04]  /*23a00*/  LDL.LU R23, [R1+0x35c] ;  /* 0x00035c0001177983 */ /* 0x000f280000300800 */
[----:B------:R-:W4:Y:S04]  /*23a10*/  LDL.LU R24, [R1+0x360] ;  /* 0x0003600001187983 */ /* 0x000f280000300800 */
[----:B------:R-:W4:Y:S01]  /*23a20*/  LDL.LU R25, [R1+0x364] ;  /* 0x0003640001197983 */ /* 0x000f220000300800 */
[----:B------:R-:W-:-:S03]  /*23a30*/  SEL R55, R3, R55, !P5 ;  /* 0x0000003703377207 */ /* 0x000fc60006800000 */
[----:B------:R-:W4:Y:S01]  /*23a40*/  LDL.LU R26, [R1+0x368] ;  /* 0x00036800011a7983 */ /* 0x000f220000300800 */
[----:B------:R-:W-:-:S03]  /*23a50*/  SEL R56, R3, R56, !P5 ;  /* 0x0000003803387207 */ /* 0x000fc60006800000 */
[----:B------:R-:W4:Y:S01]  /*23a60*/  LDL.LU R27, [R1+0x36c] ;  /* 0x00036c00011b7983 */ /* 0x000f220000300800 */
[----:B------:R-:W-:-:S03]  /*23a70*/  SEL R57, R3, R57, !P5 ;  /* 0x0000003903397207 */ /* 0x000fc60006800000 */
[----:B------:R-:W4:Y:S01]  /*23a80*/  LDL.LU R28, [R1+0x374] ;  /* 0x00037400011c7983 */ /* 0x000f220000300800 */
[----:B------:R-:W-:-:S03]  /*23a90*/  SEL R58, R3, R58, !P5 ;  /* 0x0000003a033a7207 */ /* 0x000fc60006800000 */
[----:B------:R-:W4:Y:S01]  /*23aa0*/  LDL.LU R29, [R1+0x378] ;  /* 0x00037800011d7983 */ /* 0x000f220000300800 */
[----:B------:R-:W-:-:S03]  /*23ab0*/  IMAD R18, R59, UR8, RZ ;  /* 0x000000083b127c24 */ /* 0x000fc6000f8e02ff */
[----:B------:R-:W-:Y:S01]  /*23ac0*/  STL [R1+0x2790], R11 ;  /* 0x0027900b01007387 */ /* 0x000fe20000100800 */
[----:B------:R-:W-:-:S03]  /*23ad0*/  SEL R48, R3, R48, !P5 ;  /* 0x0000003003307207 */ /* 0x000fc60006800000 */
[----:B------:R-:W-:Y:S01]  /*23ae0*/  STL [R1+0x2794], R38 ;  /* 0x0027942601007387 */ /* 0x000fe20000100800 */
[----:B------:R-:W-:-:S03]  /*23af0*/  SEL R47, R3, R47, !P5 ;  /* 0x0000002f032f7207 */ /* 0x000fc60006800000 */
[----:B------:R-:W-:Y:S01]  /*23b00*/  STL [R1+0x2798], R39 ;  /* 0x0027982701007387 */ /* 0x000fe20000100800 */
[C---:B------:R-:W-:Y:S01]  /*23b10*/  SEL R44, R3.reuse, R44, !P5 ;  /* 0x0000002c032c7207 */ /* 0x040fe20006800000 */
[----:B------:R-:W-:Y:S02]  /*23b20*/  IMAD R19, R60, UR8, RZ ;  /* 0x000000083c137c24 */ /* 0x000fe4000f8e02ff */
[----:B------:R-:W-:Y:S01]  /*23b30*/  STL [R1+0x279c], R54 ;  /* 0x00279c3601007387 */ /* 0x000fe20000100800 */
[----:B------:R-:W-:-:S03]  /*23b40*/  SEL R43, R3, R43, !P5 ;  /* 0x0000002b032b7207 */ /* 0x000fc60006800000 */
[----:B------:R-:W-:Y:S01]  /*23b50*/  STL [R1+0x27a0], R55 ;  /* 0x0027a03701007387 */ /* 0x000fe20000100800 */
[----:B------:R-:W-:-:S03]  /*23b60*/  SEL R42, R3, R42, !P5 ;  /* 0x0000002a032a7207 */ /* 0x000fc60006800000 */
[----:B------:R-:W-:Y:S01]  /*23b70*/  STL [R1+0x27a4], R56 ;  /* 0x0027a43801007387 */ /* 0x000fe20000100800 */
[----:B------:R-:W-:-:S03]  /*23b80*/  LEA R60, P1, R18, UR10, 0x1 ;  /* 0x0000000a123c7c11 */ /* 0x000fc6000f8208ff */
[----:B------:R-:W-:Y:S01]  /*23b90*/  STL [R1+0x27a8], R57 ;  /* 0x0027a83901007387 */ /* 0x000fe20000100800 */
[----:B------:R-:W-:-:S03]  /*23ba0*/  SEL R41, R3, R41, !P5 ;  /* 0x0000002903297207 */ /* 0x000fc60006800000 */
[----:B------:R-:W-:Y:S01]  /*23bb0*/  STL [R1+0x27ac], R58 ;  /* 0x0027ac3a01007387 */ /* 0x000fe20000100800 */
[----:B------:R-:W-:-:S03]  /*23bc0*/  LEA.HI.X.SX32 R17, R5, UR7, 0x1, P0 ;  /* 0x0000000705117c11 */ /* 0x000fc600080f0eff */
[----:B------:R-:W-:Y:S01]  /*23bd0*/  STL [R1+0x27b0], R48 ;  /* 0x0027b03001007387 */ /* 0x000fe20000100800 */
[----:B------:R-:W-:-:S03]  /*23be0*/  LEA.HI.X.SX32 R61, R18, UR11, 0x1, P1 ;  /* 0x0000000b123d7c11 */ /* 0x000fc600088f0eff */
[----:B------:R-:W-:Y:S04]  /*23bf0*/  STL [R1+0x27b4], R47 ;  /* 0x0027b42f01007387 */ /* 0x000fe80000100800 */
[----:B------:R-:W-:Y:S04]  /*23c00*/  STL [R1+0x27b8], R44 ;  /* 0x0027b82c01007387 */ /* 0x000fe80000100800 */
[----:B------:R-:W-:Y:S04]  /*23c10*/  STL [R1+0x27bc], R43 ;  /* 0x0027bc2b01007387 */ /* 0x000fe80000100800 */
[----:B------:R0:W-:Y:S04]  /*23c20*/  STL [R1+0x27c0], R42 ;  /* 0x0027c02a01007387 */ /* 0x0001e80000100800 */
[----:B------:R-:W-:Y:S04]  /*23c30*/  STL [R1+0x27c4], R41 ;  /* 0x0027c42901007387 */ /* 0x000fe80000100800 */
[----:B------:R-:W-:Y:S04]  /*23c40*/  STL [R1+0x2758], R17 ;  /* 0x0027581101007387 */ /* 0x000fe80000100800 */
[----:B------:R-:W-:Y:S04]  /*23c50*/  STL [R1+0x274c], R60 ;  /* 0x00274c3c01007387 */ /* 0x000fe80000100800 */
[----:B------:R-:W-:Y:S01]  /*23c60*/  STL [R1+0x2748], R61 ;  /* 0x0027483d01007387 */ /* 0x000fe20000100800 */
[----:B--2---:R-:W-:-:S02]  /*23c70*/  SEL R16, R3, R6, !P5 ;  /* 0x0000000603107207 */ /* 0x004fc40006800000 */
[----:B------:R-:W-:-:S04]  /*23c80*/  LEA R6, P2, R19, UR10, 0x1 ;  /* 0x0000000a13067c11 */ /* 0x000fc8000f8408ff */
[----:B------:R-:W-:Y:S01]  /*23c90*/  LEA.HI.X.SX32 R5, R19, UR11, 0x1, P2 ;  /* 0x0000000b13057c11 */ /* 0x000fe200090f0eff */
[----:B------:R-:W-:Y:S01]  /*23ca0*/  STL [R1+0x1534], R6 ;  /* 0x0015340601007387 */ /* 0x000fe20000100800 */
[----:B---3--:R-:W-:-:S03]  /*23cb0*/  IMAD R19, R30, UR6, RZ ;  /* 0x000000061e137c24 */ /* 0x008fc6000f8e02ff */
[----:B------:R-:W-:Y:S04]  /*23cc0*/  STL [R1+0x2750], R6 ;  /* 0x0027500601007387 */ /* 0x000fe80000100800 */
[----:B------:R-:W-:Y:S04]  /*23cd0*/  STL [R1+0x1530], R5 ;  /* 0x0015300501007387 */ /* 0x000fe80000100800 */
[----:B------:R1:W-:Y:S04]  /*23ce0*/  STL [R1+0x2754], R5 ;  /* 0x0027540501007387 */ /* 0x0003e80000100800 */
[----:B------:R-:W2:Y:S04]  /*23cf0*/  LDL.LU R30, [R1+0x384] ;  /* 0x00038400011e7983 */ /* 0x000ea80000300800 */
[----:B------:R-:W3:Y:S04]  /*23d00*/  LDL.LU R31, [R1+0x388] ;  /* 0x00038800011f7983 */ /* 0x000ee80000300800 */
[----:B0-----:R-:W4:Y:S04]  /*23d10*/  LDL.LU R42, [R1+0x394] ;  /* 0x00039400012a7983 */ /* 0x001f280000300800 */
[----:B------:R-:W3:Y:S04]  /*23d20*/  LDL.LU R34, [R1+0x398] ;  /* 0x0003980001227983 */ /* 0x000ee80000300800 */
[----:B------:R-:W3:Y:S04]  /*23d30*/  LDL.LU R35, [R1+0x39c] ;  /* 0x00039c0001237983 */ /* 0x000ee80000300800 */
[----:B------:R-:W3:Y:S04]  /*23d40*/  LDL.LU R36, [R1+0x3a0] ;  /* 0x0003a00001247983 */ /* 0x000ee80000300800 */
[----:B------:R-:W3:Y:S04]  /*23d50*/  LDL.LU R37, [R1+0x3a4] ;  /* 0x0003a40001257983 */ /* 0x000ee80000300800 */
[----:B------:R-:W2:Y:S04]  /*23d60*/  LDL.LU R43, [R1+0x3a8] ;  /* 0x0003a800012b7983 */ /* 0x000ea80000300800 */
[----:B------:R-:W3:Y:S04]  /*23d70*/  LDL.LU R44, [R1+0x3ac] ;  /* 0x0003ac00012c7983 */ /* 0x000ee80000300800 */
[----:B------:R-:W1:Y:S04]  /*23d80*/  LDL.LU R47, [R1+0x3b4] ;  /* 0x0003b400012f7983 */ /* 0x000e680000300800 */
[----:B------:R-:W4:Y:S04]  /*23d90*/  LDL.LU R48, [R1+0x3b8] ;  /* 0x0003b80001307983 */ /* 0x000f280000300800 */
[----:B------:R-:W2:Y:S04]  /*23da0*/  LDL.LU R58, [R1+0x3bc] ;  /* 0x0003bc00013a7983 */ /* 0x000ea80000300800 */
[----:B------:R-:W3:Y:S04]  /*23db0*/  LDL.LU R57, [R1+0x3c4] ;  /* 0x0003c40001397983 */ /* 0x000ee80000300800 */
        /* <DEDUP_REMOVED lines=17> */
[----:B------:R-:W3:Y:S01]  /*23ed0*/  LDL.LU R45, [R1+0x424] ;  /* 0x00042400012d7983 */ /* 0x000ee20000300800 */
[----:B------:R-:W-:-:S02]  /*23ee0*/  @!P4 IMAD.MOV R51, RZ, RZ, -R51 ;  /* 0x000000ffff33c224 */ /* 0x000fc400078e0a33 */
[----:B------:R-:W-:Y:S02]  /*23ef0*/  @!P3 IMAD.MOV R50, RZ, RZ, -R50 ;  /* 0x000000ffff32b224 */ /* 0x000fe400078e0a32 */
[----:B------:R-:W-:Y:S01]  /*23f00*/  @!P6 IMAD.MOV R32, RZ, RZ, -R32 ;  /* 0x000000ffff20e224 */ /* 0x000fe200078e0a20 */
[C---:B------:R-:W-:Y:S02]  /*23f10*/  SEL R40, R3.reuse, R40, !P5 ;  /* 0x0000002803287207 */ /* 0x040fe40006800000 */
[C---:B------:R-:W-:Y:S02]  /*23f20*/  SEL R53, R3.reuse, R53, !P5 ;  /* 0x0000003503357207 */ /* 0x040fe40006800000 */
[C---:B------:R-:W-:Y:S02]  /*23f30*/  SEL R52, R3.reuse, R52, !P5 ;  /* 0x0000003403347207 */ /* 0x040fe40006800000 */
[C---:B------:R-:W-:Y:S02]  /*23f40*/  SEL R51, R3.reuse, R51, !P5 ;  /* 0x0000003303337207 */ /* 0x040fe40006800000 */
[----:B------:R-:W-:-:S02]  /*23f50*/  SEL R50, R3, R50, !P5 ;  /* 0x0000003203327207 */ /* 0x000fc40006800000 */
[C---:B------:R-:W-:Y:S02]  /*23f60*/  SEL R49, R3.reuse, R49, !P5 ;  /* 0x0000003103317207 */ /* 0x040fe40006800000 */
[C---:B------:R-:W-:Y:S02]  /*23f70*/  SEL R32, R3.reuse, R32, !P5 ;  /* 0x0000002003207207 */ /* 0x040fe40006800000 */
[----:B------:R-:W-:Y:S01]  /*23f80*/  SEL R3, R3, R33, !P5 ;  /* 0x0000002103037207 */ /* 0x000fe20006800000 */
[----:B------:R-:W-:Y:S02]  /*23f90*/  IMAD R18, R46, UR6, RZ ;  /* 0x000000062e127c24 */ /* 0x000fe4000f8e02ff */
[----:B-1----:R-:W-:Y:S02]  /*23fa0*/  IMAD R5, R47, UR6, RZ ;  /* 0x000000062f057c24 */ /* 0x002fe4000f8e02ff */
[----:B----4-:R-:W-:-:S03]  /*23fb0*/  IMAD R17, R48, UR6, RZ ;  /* 0x0000000630117c24 */ /* 0x010fc6000f8e02ff */
[----:B------:R3:W-:Y:S01]  /*23fc0*/  STL [R1+0x48], R5 ;  /* 0x0000480501007387 */ /* 0x0007e20000100800 */
[----:B--2---:R-:W-:-:S03]  /*23fd0*/  IMAD R6, R58, UR6, RZ ;  /* 0x000000063a067c24 */ /* 0x004fc6000f8e02ff */
[----:B------:R0:W-:Y:S01]  /*23fe0*/  STL [R1+0x50], R17 ;  /* 0x0000501101007387 */ /* 0x0001e20000100800 */
[----:B---3--:R-:W-:-:S03]  /*23ff0*/  IMAD R5, R57, UR6, RZ ;  /* 0x0000000639057c24 */ /* 0x008fc6000f8e02ff */
[----:B------:R1:W-:Y:S01]  /*24000*/  STL [R1+0x54], R6 ;  /* 0x0000540601007387 */ /* 0x0003e20000100800 */
[----:B0-----:R-:W-:-:S03]  /*24010*/  IMAD R17, R56, UR6, RZ ;  /* 0x0000000638117c24 */ /* 0x001fc6000f8e02ff */
[----:B------:R0:W-:Y:S01]  /*24020*/  STL [R1+0x58], R5 ;  /* 0x0000580501007387 */ /* 0x0001e20000100800 */
[----:B-1----:R-:W-:-:S03]  /*24030*/  IMAD R6, R55, UR6, RZ ;  /* 0x0000000637067c24 */ /* 0x002fc6000f8e02ff */
[----:B------:R1:W-:Y:S01]  /*24040*/  STL [R1+0x74], R17 ;  /* 0x0000741101007387 */ /* 0x0003e20000100800 */
[----:B0-----:R-:W-:-:S03]  /*24050*/  IMAD R5, R54, UR6, RZ ;  /* 0x0000000636057c24 */ /* 0x001fc6000f8e02ff */
[----:B------:R0:W-:Y:S04]  /*24060*/  STL [R1+0x8c], R6 ;  /* 0x00008c0601007387 */ /* 0x0001e80000100800 */
[----:B------:R2:W-:Y:S01]  /*24070*/  STL [R1+0x90], R5 ;  /* 0x0000900501007387 */ /* 0x0005e20000100800 */
[----:B-1----:R-:W-:Y:S02]  /*24080*/  IMAD R17, R39, UR6, RZ ;  /* 0x0000000627117c24 */ /* 0x002fe4000f8e02ff */
[----:B0-----:R-:W-:-:S03]  /*24090*/  IMAD R6, R38, UR6, RZ ;  /* 0x0000000626067c24 */ /* 0x001fc6000f8e02ff */
[----:B------:R-:W-:Y:S01]  /*240a0*/  STL [R1+0x9c], R17 ;  /* 0x00009c1101007387 */ /* 0x000fe20000100800 */
[----:B--2---:R-:W-:-:S03]  /*240b0*/  IMAD R5, R11, UR6, RZ ;  /* 0x000000060b057c24 */ /* 0x004fc6000f8e02ff */
[----:B------:R0:W-:Y:S01]  /*240c0*/  STL [R1+0xa0], R6 ;  /* 0x0000a00601007387 */ /* 0x0001e20000100800 */
[----:B------:R-:W-:-:S03]  /*240d0*/  IMAD R10, R10, UR6, RZ ;  /* 0x000000060a0a7c24 */ /* 0x000fc6000f8e02ff */
[----:B------:R1:W-:Y:S01]  /*240e0*/  STL [R1+0xa8], R5 ;  /* 0x0000a80501007387 */ /* 0x0003e20000100800 */
[----:B0-----:R-:W-:-:S03]  /*240f0*/  IMAD R6, R9, UR6, RZ ;  /* 0x0000000609067c24 */ /* 0x001fc6000f8e02ff */
[----:B------:R-:W-:Y:S01]  /*24100*/  STL [R1+0xc8], R10 ;  /* 0x0000c80a01007387 */ /* 0x000fe20000100800 */
[----:B-1----:R-:W-:-:S03]  /*24110*/  IMAD R5, R8, UR6, RZ ;  /* 0x0000000608057c24 */ /* 0x002fc6000f8e02ff */
[----:B------:R0:W-:Y:S01]  /*24120*/  STL [R1+0xd8], R6 ;  /* 0x0000d80601007387 */ /* 0x0001e20000100800 */
[----:B------:R-:W-:-:S03]  /*24130*/  IMAD R7, R7, UR6, RZ ;  /* 0x0000000607077c24 */ /* 0x000fc6000f8e02ff */
[----:B------:R1:W-:Y:S01]  /*24140*/  STL [R1+0x108], R5 ;  /* 0x0001080501007387 */ /* 0x0003e20000100800 */
[----:B0-----:R-:W-:Y:S02]  /*24150*/  IMAD R6, R4, UR6, RZ ;  /* 0x0000000604067c24 */ /* 0x001fe4000f8e02ff */
[----:B------:R-:W-:Y:S02]  /*24160*/  IMAD R4, R14, UR6, RZ ;  /* 0x000000060e047c24 */ /* 0x000fe4000f8e02ff */
[----:B-1----:R-:W-:Y:S01]  /*24170*/  IMAD R5, R15, UR6, RZ ;  /* 0x000000060f057c24 */ /* 0x002fe2000f8e02ff */
[----:B------:R-:W-:Y:S04]  /*24180*/  STL [R1+0x110], R7 ;  /* 0x0001100701007387 */ /* 0x000fe80000100800 */
[----:B------:R0:W-:Y:S04]  /*24190*/  STL [R1+0x114], R6 ;  /* 0x0001140601007387 */ /* 0x0001e80000100800 */
[----:B------:R1:W-:Y:S04]  /*241a0*/  STL [R1+0x118], R5 ;  /* 0x0001180501007387 */ /* 0x0003e80000100800 */
[----:B------:R2:W-:Y:S01]  /*241b0*/  STL [R1+0x120], R4 ;  /* 0x0001200401007387 */ /* 0x0005e20000100800 */
[----:B0-----:R-:W-:-:S02]  /*241c0*/  IMAD R6, R13, UR6, RZ ;  /* 0x000000060d067c24 */ /* 0x001fc4000f8e02ff */
[----:B-1----:R-:W-:-:S03]  /*241d0*/  IMAD R5, R12, UR6, RZ ;  /* 0x000000060c057c24 */ /* 0x002fc6000f8e02ff */
[----:B------:R-:W-:Y:S01]  /*241e0*/  STL [R1+0x138], R6 ;  /* 0x0001380601007387 */ /* 0x000fe20000100800 */
[----:B--2---:R-:W-:-:S03]  /*241f0*/  IMAD R4, R2, UR6, RZ ;  /* 0x0000000602047c24 */ /* 0x004fc6000f8e02ff */
[----:B------:R0:W-:Y:S01]  /*24200*/  STL [R1+0x140], R5 ;  /* 0x0001400501007387 */ /* 0x0001e20000100800 */
[----:B------:R-:W-:-:S03]  /*24210*/  IMAD R2, R0, UR6, RZ ;  /* 0x0000000600027c24 */ /* 0x000fc6000f8e02ff */
[----:B------:R1:W-:Y:S01]  /*24220*/  STL [R1+0x158], R4 ;  /* 0x0001580401007387 */ /* 0x0003e20000100800 */
[----:B------:R-:W-:-:S03]  /*24230*/  IMAD R0, R45, UR6, RZ ;  /* 0x000000062d007c24 */ /* 0x000fc6000f8e02ff */
[----:B0-----:R-:W2:Y:S04]  /*24240*/  LDL.LU R5, [R1+0x428] ;  /* 0x0004280001057983 */ /* 0x001ea80000300800 */
[----:B------:R0:W-:Y:S04]  /*24250*/  STL [R1+0x168], R2 ;  /* 0x0001680201007387 */ /* 0x0001e80000100800 */
[----:B------:R-:W3:Y:S04]  /*24260*/  LDL.LU R6, [R1+0x42c] ;  /* 0x00042c0001067983 */ /* 0x000ee80000300800 */
[----:B------:R4:W-:Y:S04]  /*24270*/  STL [R1+0x178], R0 ;  /* 0x0001780001007387 */ /* 0x0009e80000100800 */
[----:B------:R-:W3:Y:S04]  /*24280*/  LDL.LU R61, [R1+0x434] ;  /* 0x00043400013d7983 */ /* 0x000ee80000300800 */
[----:B------:R-:W3:Y:S01]  /*24290*/  LDL.LU R60, [R1+0x438] ;  /* 0x00043800013c7983 */ /* 0x000ee20000300800 */
[----:B------:R-:W-:-:S03]  /*242a0*/  IMAD R33, R42, UR6, RZ ;  /* 0x000000062a217c24 */ /* 0x000fc6000f8e02ff */
[----:B------:R-:W3:Y:S04]  /*242b0*/  LDL.LU R17, [R1+0x444] ;  /* 0x0004440001117983 */ /* 0x000ee80000300800 */
[----:B------:R-:W3:Y:S01]  /*242c0*/  LDL.LU R41, [R1+0x448] ;  /* 0x0004480001297983 */ /* 0x000ee20000300800 */
[----:B------:R-:W-:-:S03]  /*242d0*/  IMAD R46, R43, UR6, RZ ;  /* 0x000000062b2e7c24 */ /* 0x000fc6000f8e02ff */
[----:B------:R-:W3:Y:S01]  /*242e0*/  LDL.LU R42, [R1+0x454] ;  /* 0x00045400012a7983 */ /* 0x000ee20000300800 */
[----:B------:R-:W-:-:S03]  /*242f0*/  IMAD R59, R44, UR6, RZ ;  /* 0x000000062c3b7c24 */ /* 0x000fc6000f8e02ff */
        /* <DEDUP_REMOVED lines=16> */
[----:B-1----:R-:W3:Y:S04]  /*24400*/  LDL.LU R4, [R1+0x4a4] ;  /* 0x0004a40001047983 */ /* 0x002ee80000300800 */
[----:B------:R-:W3:Y:S04]  /*24410*/  LDL.LU R15, [R1+0x4a8] ;  /* 0x0004a800010f7983 */ /* 0x000ee80000300800 */
[----:B------:R-:W3:Y:S04]  /*24420*/  LDL.LU R14, [R1+0x4b0] ;  /* 0x0004b000010e7983 */ /* 0x000ee80000300800 */
[----:B------:R-:W3:Y:S04]  /*24430*/  LDL.LU R13, [R1+0x4b4] ;  /* 0x0004b400010d7983 */ /* 0x000ee80000300800 */
[----:B------:R-:W3:Y:S04]  /*24440*/  LDL.LU R12, [R1+0x4c0] ;  /* 0x0004c000010c7983 */ /* 0x000ee80000300800 */
[----:B0-----:R-:W3:Y:S04]  /*24450*/  LDL.LU R2, [R1+0x4c4] ;  /* 0x0004c40001027983 */ /* 0x001ee80000300800 */
[----:B----4-:R-:W4:Y:S04]  /*24460*/  LDL.LU R0, [R1+0x4c8] ;  /* 0x0004c80001007983 */ /* 0x010f280000300800 */
[----:B------:R-:W4:Y:S01]  /*24470*/  LDL.LU R45, [R1+0x4cc] ;  /* 0x0004cc00012d7983 */ /* 0x000f220000300800 */
[----:B--2---:R-:W-:-:S05]  /*24480*/  IMAD R5, R5, UR6, RZ ;  /* 0x0000000605057c24 */ /* 0x004fca000f8e02ff */
[----:B------:R3:W-:Y:S02]  /*24490*/  STL [R1+0x1a4], R5 ;  /* 0x0001a40501007387 */ /* 0x0007e40000100800 */
[----:B---3--:R-:W-:Y:S02]  /*244a0*/  IMAD R5, R6, UR6, RZ ;  /* 0x0000000606057c24 */ /* 0x008fe4000f8e02ff */
[----:B------:R-:W-:-:S03]  /*244b0*/  IMAD R6, R61, UR6, RZ ;  /* 0x000000063d067c24 */ /* 0x000fc6000f8e02ff */
[----:B------:R0:W-:Y:S01]  /*244c0*/  STL [R1+0x1a8], R5 ;  /* 0x0001a80501007387 */ /* 0x0001e20000100800 */
[----:B------:R-:W-:-:S03]  /*244d0*/  IMAD R17, R17, UR6, RZ ;  /* 0x0000000611117c24 */ /* 0x000fc6000f8e02ff */
[----:B------:R1:W-:Y:S01]  /*244e0*/  STL [R1+0x1d8], R6 ;  /* 0x0001d80601007387 */ /* 0x0003e20000100800 */
[----:B0-----:R-:W-:Y:S02]  /*244f0*/  IMAD R5, R60, UR6, RZ ;  /* 0x000000063c057c24 */ /* 0x001fe4000f8e02ff */
[----:B-1----:R-:W-:-:S03]  /*24500*/  IMAD R6, R41, UR6, RZ ;  /* 0x0000000629067c24 */ /* 0x002fc6000f8e02ff */
[----:B------:R0:W-:Y:S04]  /*24510*/  STL [R1+0x1dc], R5 ;  /* 0x0001dc0501007387 */ /* 0x0001e80000100800 */
[----:B------:R1:W-:Y:S01]  /*24520*/  STL [R1+0x1e8], R17 ;  /* 0x0001e81101007387 */ /* 0x0003e20000100800 */
[----:B0-----:R-:W-:-:S03]  /*24530*/  IMAD R5, R42, UR6, RZ ;  /* 0x000000062a057c24 */ /* 0x001fc6000f8e02ff */
[----:B------:R0:W-:Y:S01]  /*24540*/  STL [R1+0x1f4], R6 ;  /* 0x0001f40601007387 */ /* 0x0001e20000100800 */
[----:B-1----:R-:W-:-:S03]  /*24550*/  IMAD R17, R43, UR6, RZ ;  /* 0x000000062b117c24 */ /* 0x002fc6000f8e02ff */
[----:B------:R1:W-:Y:S01]  /*24560*/  STL [R1+0x1f8], R5 ;  /* 0x0001f80501007387 */ /* 0x0003e20000100800 */
[----:B0-----:R-:W-:-:S03]  /*24570*/  IMAD R6, R44, UR6, RZ ;  /* 0x000000062c067c24 */ /* 0x001fc6000f8e02ff */
[----:B------:R0:W-:Y:S01]  /*24580*/  STL [R1+0x1fc], R17 ;  /* 0x0001fc1101007387 */ /* 0x0001e20000100800 */
[----:B-1----:R-:W-:-:S03]  /*24590*/  IMAD R5, R47, UR6, RZ ;  /* 0x000000062f057c24 */ /* 0x002fc6000f8e02ff */
[----:B------:R1:W-:Y:S04]  /*245a0*/  STL [R1+0x25c], R6 ;  /* 0x00025c0601007387 */ /* 0x0003e80000100800 */
[----:B------:R2:W-:Y:S01]  /*245b0*/  STL [R1+0x264], R5 ;  /* 0x0002640501007387 */ /* 0x0005e20000100800 */
[----:B0-----:R-:W-:Y:S02]  /*245c0*/  IMAD R17, R48, UR6, RZ ;  /* 0x0000000630117c24 */ /* 0x001fe4000f8e02ff */
[----:B-1----:R-:W-:-:S03]  /*245d0*/  IMAD R6, R58, UR6, RZ ;  /* 0x000000063a067c24 */ /* 0x002fc6000f8e02ff */
[----:B------:R0:W-:Y:S01]  /*245e0*/  STL [R1+0x34c], R17 ;  /* 0x00034c1101007387 */ /* 0x0001e20000100800 */
[----:B--2---:R-:W-:-:S03]  /*245f0*/  IMAD R5, R57, UR6, RZ ;  /* 0x0000000639057c24 */ /* 0x004fc6000f8e02ff */
        /* <DEDUP_REMOVED lines=10> */
[----:B------:R-:W-:Y:S01]  /*246a0*/  STL [R1+0x364], R17 ;  /* 0x0003641101007387 */ /* 0x000fe20000100800 */
[----:B--2---:R-:W-:-:S03]  /*246b0*/  IMAD R5, R11, UR6, RZ ;  /* 0x000000060b057c24 */ /* 0x004fc6000f8e02ff */
[----:B------:R0:W-:Y:S01]  /*246c0*/  STL [R1+0x368], R6 ;  /* 0x0003680601007387 */ /* 0x0001e20000100800 */
[----:B------:R-:W-:-:S03]  /*246d0*/  IMAD R10, R10, UR6, RZ ;  /* 0x000000060a0a7c24 */ /* 0x000fc6000f8e02ff */
[----:B------:R1:W-:Y:S01]  /*246e0*/  STL [R1+0x36c], R5 ;  /* 0x00036c0501007387 */ /* 0x0003e20000100800 */
[----:B------:R-:W-:Y:S02]  /*246f0*/  IMAD R7, R7, UR6, RZ ;  /* 0x0000000607077c24 */ /* 0x000fe4000f8e02ff */
[----:B0-----:R-:W-:Y:S01]  /*24700*/  IMAD R6, R9, UR6, RZ ;  /* 0x0000000609067c24 */ /* 0x001fe2000f8e02ff */
[----:B------:R-:W-:Y:S01]  /*24710*/  STL [R1+0x374], R10 ;  /* 0x0003740a01007387 */ /* 0x000fe20000100800 */
[----:B-1----:R-:W-:-:S03]  /*24720*/  IMAD R5, R8, UR6, RZ ;  /* 0x0000000608057c24 */ /* 0x002fc6000f8e02ff */
[----:B------:R0:W-:Y:S04]  /*24730*/  STL [R1+0x378], R6 ;  /* 0x0003780601007387 */ /* 0x0001e80000100800 */
        /* <DEDUP_REMOVED lines=13> */
[----:B----4-:R-:W-:-:S03]  /*24810*/  IMAD R2, R0, UR6, RZ ;  /* 0x0000000600027c24 */ /* 0x010fc6000f8e02ff */
[----:B------:R1:W-:Y:S01]  /*24820*/  STL [R1+0x3a8], R4 ;  /* 0x0003a80401007387 */ /* 0x0003e20000100800 */
[----:B------:R-:W-:-:S03]  /*24830*/  IMAD R0, R45, UR6, RZ ;  /* 0x000000062d007c24 */ /* 0x000fc6000f8e02ff */
[----:B0-----:R-:W2:Y:S04]  /*24840*/  LDL.LU R5, [R1+0x4d0] ;  /* 0x0004d00001057983 */ /* 0x001ea80000300800 */
[----:B------:R0:W-:Y:S04]  /*24850*/  STL [R1+0x3ac], R2 ;  /* 0x0003ac0201007387 */ /* 0x0001e80000100800 */
[----:B------:R-:W3:Y:S04]  /*24860*/  LDL.LU R6, [R1+0x4d4] ;  /* 0x0004d40001067983 */ /* 0x000ee80000300800 */
[----:B------:R4:W-:Y:S04]  /*24870*/  STL [R1+0x3b4], R0 ;  /* 0x0003b40001007387 */ /* 0x0009e80000100800 */
        /* <DEDUP_REMOVED lines=1107> */
[----:B--2---:R-:W-:Y:S02]  /*28db0*/  IMAD R4, R2, UR6, RZ ;  /* 0x0000000602047c24 */ /* 0x004fe4000f8e02ff */
[----:B----4-:R-:W-:Y:S01]  /*28dc0*/  IMAD R2, R0, UR6, RZ ;  /* 0x0000000600027c24 */ /* 0x010fe2000f8e02ff */
[----:B------:R-:W-:Y:S01]  /*28dd0*/  STL [R1+0xbc], R5 ;  /* 0x0000bc0501007387 */ /* 0x000fe20000100800 */
[----:B------:R-:W-:-:S03]  /*28de0*/  IMAD R0, R45, UR6, RZ ;  /* 0x000000062d007c24 */ /* 0x000fc6000f8e02ff */
[----:B------:R0:W-:Y:S04]  /*28df0*/  STL [R1+0xb8], R4 ;  /* 0x0000b80401007387 */ /* 0x0001e80000100800 */
[----:B------:R-:W2:Y:S04]  /*28e00*/  LDL.LU R41, [R1+0xac] ;  /* 0x0000ac0001297983 */ /* 0x000ea80000300800 */
        /* <DEDUP_REMOVED lines=19> */
[----:B0-----:R-:W3:Y:S04]  /*28f40*/  LDL.LU R4, [R1+0x3c] ;  /* 0x00003c0001047983 */ /* 0x001ee80000300800 */
[----:B------:R-:W3:Y:S04]  /*28f50*/  LDL.LU R15, [R1+0x38] ;  /* 0x00003800010f7983 */ /* 0x000ee80000300800 */
[----:B------:R-:W3:Y:S04]  /*28f60*/  LDL.LU R14, [R1+0x34] ;  /* 0x00003400010e7983 */ /* 0x000ee80000300800 */
[----:B------:R-:W3:Y:S04]  /*28f70*/  LDL.LU R13, [R1+0x30] ;  /* 0x00003000010d7983 */ /* 0x000ee80000300800 */
[----:B------:R-:W3:Y:S04]  /*28f80*/  LDL.LU R12, [R1+0x2c] ;  /* 0x00002c00010c7983 */ /* 0x000ee80000300800 */
[----:B-1----:R-:W3:Y:S04]  /*28f90*/  LDL.LU R2, [R1+0x28] ;  /* 0x0000280001027983 */ /* 0x002ee80000300800 */
[----:B----4-:R-:W4:Y:S04]  /*28fa0*/  LDL.LU R0, [R1+0x24] ;  /* 0x0000240001007983 */ /* 0x010f280000300800 */
[----:B------:R-:W4:Y:S04]  /*28fb0*/  LDL.LU R45, [R1+0x20] ;  /* 0x00002000012d7983 */ /* 0x000f280000300800 */
[----:B------:R-:W4:Y:S04]  /*28fc0*/  LDL.LU R5, [R1+0x1c] ;  /* 0x00001c0001057983 */ /* 0x000f280000300800 */
[----:B------:R-:W4:Y:S04]  /*28fd0*/  LDL.LU R6, [R1+0x18] ;  /* 0x0000180001067983 */ /* 0x000f280000300800 */
[----:B------:R-:W4:Y:S04]  /*28fe0*/  LDL.LU R61, [R1+0x14] ;  /* 0x00001400013d7983 */ /* 0x000f280000300800 */
[----:B------:R-:W4:Y:S04]  /*28ff0*/  LDL.LU R60, [R1+0x10] ;  /* 0x00001000013c7983 */ /* 0x000f280000300800 */
[----:B------:R-:W4:Y:S01]  /*29000*/  LDL.LU R17, [R1+0xc] ;  /* 0x00000c0001117983 */ /* 0x000f220000300800 */
[----:B--2---:R-:W-:-:S05]  /*29010*/  IMAD R41, R41, UR6, RZ ;  /* 0x0000000629297c24 */ /* 0x004fca000f8e02ff */
[----:B------:R0:W-:Y:S01]  /*29020*/  STL [R1+0xac], R41 ;  /* 0x0000ac2901007387 */ /* 0x0001e20000100800 */
[----:B---3--:R-:W-:-:S03]  /*29030*/  IMAD R42, R42, UR6, RZ ;  /* 0x000000062a2a7c24 */ /* 0x008fc6000f8e02ff */
[----:B0-----:R-:W2:Y:S01]  /*29040*/  LDL.LU R41, [R1+0x27c4] ;  /* 0x0027c40001297983 */ /* 0x001ea20000300800 */
[----:B------:R-:W-:-:S03]  /*29050*/  IMAD R43, R43, UR6, RZ ;  /* 0x000000062b2b7c24 */ /* 0x000fc6000f8e02ff */
[----:B------:R0:W-:Y:S01]  /*29060*/  STL [R1+0xa4], R42 ;  /* 0x0000a42a01007387 */ /* 0x0001e20000100800 */
[----:B------:R-:W-:Y:S02]  /*29070*/  IMAD R44, R44, UR6, RZ ;  /* 0x000000062c2c7c24 */ /* 0x000fe4000f8e02ff */
[----:B------:R-:W-:Y:S01]  /*29080*/  IMAD R47, R47, UR6, RZ ;  /* 0x000000062f2f7c24 */ /* 0x000fe2000f8e02ff */
[----:B0-----:R-:W3:Y:S01]  /*29090*/  LDL.LU R42, [R1+0x27c0] ;  /* 0x0027c000012a7983 */ /* 0x001ee20000300800 */
[----:B------:R-:W-:-:S03]  /*290a0*/  IMAD R48, R48, UR6, RZ ;  /* 0x0000000630307c24 */ /* 0x000fc6000f8e02ff */
[----:B------:R0:W-:Y:S01]  /*290b0*/  STL [R1+0x98], R43 ;  /* 0x0000982b01007387 */ /* 0x0001e20000100800 */
[----:B------:R-:W-:Y:S02]  /*290c0*/  IMAD R58, R58, UR6, RZ ;  /* 0x000000063a3a7c24 */ /* 0x000fe4000f8e02ff */
[----:B------:R-:W-:Y:S01]  /*290d0*/  IMAD R57, R57, UR6, RZ ;  /* 0x0000000639397c24 */ /* 0x000fe2000f8e02ff */
[----:B0-----:R-:W2:Y:S04]  /*290e0*/  LDL.LU R43, [R1+0x27bc] ;  /* 0x0027bc00012b7983 */ /* 0x001ea80000300800 */
[----:B------:R0:W-:Y:S01]  /*290f0*/  STL [R1+0x94], R44 ;  /* 0x0000942c01007387 */ /* 0x0001e20000100800 */
[----:B------:R-:W-:Y:S02]  /*29100*/  IMAD R56, R56, UR6, RZ ;  /* 0x0000000638387c24 */ /* 0x000fe4000f8e02ff */
[----:B------:R-:W-:Y:S01]  /*29110*/  IMAD R55, R55, UR6, RZ ;  /* 0x0000000637377c24 */ /* 0x000fe2000f8e02ff */
[----:B0-----:R-:W3:Y:S04]  /*29120*/  LDL.LU R44, [R1+0x27b8] ;  /* 0x0027b800012c7983 */ /* 0x001ee80000300800 */
[----:B------:R0:W-:Y:S01]  /*29130*/  STL [R1+0x88], R47 ;  /* 0x0000882f01007387 */ /* 0x0001e20000100800 */
[----:B------:R-:W-:-:S03]  /*29140*/  IMAD R54, R54, UR6, RZ ;  /* 0x0000000636367c24 */ /* 0x000fc6000f8e02ff */
[----:B0-----:R-:W2:Y:S04]  /*29150*/  LDL.LU R47, [R1+0x27b4] ;  /* 0x0027b400012f7983 */ /* 0x001ea80000300800 */
[----:B------:R0:W-:Y:S01]  /*29160*/  STL [R1+0x84], R48 ;  /* 0x0000843001007387 */ /* 0x0001e20000100800 */
[----:B------:R-:W-:-:S03]  /*29170*/  IMAD R39, R39, UR6, RZ ;  /* 0x0000000627277c24 */ /* 0x000fc6000f8e02ff */
        /* <DEDUP_REMOVED lines=38> */
[----:B----4-:R-:W-:-:S03]  /*293e0*/  IMAD R0, R0, UR6, RZ ;  /* 0x0000000600007c24 */ /* 0x010fc6000f8e02ff */
[----:B0-----:R-:W4:Y:S04]  /*293f0*/  LDL.LU R4, [R1+0x277c] ;  /* 0x00277c0001047983 */ /* 0x001f280000300800 */
[----:B------:R0:W-:Y:S01]  /*29400*/  STL [R1+0x38], R15 ;  /* 0x0000380f01007387 */ /* 0x0001e20000100800 */
[----:B------:R-:W-:-:S03]  /*29410*/  IMAD R45, R45, UR6, RZ ;  /* 0x000000062d2d7c24 */ /* 0x000fc6000f8e02ff */
[----:B0-----:R-:W2:Y:S04]  /*29420*/  LDL.LU R15, [R1+0x2778] ;  /* 0x00277800010f7983 */ /* 0x001ea80000300800 */
[----:B------:R0:W-:Y:S04]  /*29430*/  STL [R1+0x34], R14 ;  /* 0x0000340e01007387 */ /* 0x0001e80000100800 */
[----:B0-----:R-:W3:Y:S04]  /*29440*/  LDL.LU R14, [R1+0x2774] ;  /* 0x00277400010e7983 */ /* 0x001ee80000300800 */
[----:B------:R0:W-:Y:S04]  /*29450*/  STL [R1+0x30], R13 ;  /* 0x0000300d01007387 */ /* 0x0001e80000100800 */
[----:B0-----:R-:W4:Y:S04]  /*29460*/  LDL.LU R13, [R1+0x2770] ;  /* 0x00277000010d7983 */ /* 0x001f280000300800 */
[----:B------:R0:W-:Y:S04]  /*29470*/  STL [R1+0x2c], R12 ;  /* 0x00002c0c01007387 */ /* 0x0001e80000100800 */
[----:B0-----:R-:W2:Y:S04]  /*29480*/  LDL.LU R12, [R1+0x276c] ;  /* 0x00276c00010c7983 */ /* 0x001ea80000300800 */
[----:B------:R0:W-:Y:S04]  /*29490*/  STL [R1+0x28], R2 ;  /* 0x0000280201007387 */ /* 0x0001e80000100800 */
[----:B0-----:R-:W3:Y:S04]  /*294a0*/  LDL.LU R2, [R1+0x2768] ;  /* 0x0027680001027983 */ /* 0x001ee80000300800 */
[----:B------:R0:W-:Y:S04]  /*294b0*/  STL [R1+0x24], R0 ;  /* 0x0000240001007387 */ /* 0x0001e80000100800 */
[----:B0-----:R-:W4:Y:S04]  /*294c0*/  LDL.LU R0, [R1+0x2764] ;  /* 0x0027640001007983 */ /* 0x001f280000300800 */
[----:B------:R0:W-:Y:S04]  /*294d0*/  STL [R1+0x20], R45 ;  /* 0x0000202d01007387 */ /* 0x0001e80000100800 */
[----:B0-----:R-:W2:Y:S01]  /*294e0*/  LDL.LU R45, [R1+0x2760] ;  /* 0x00276000012d7983 */ /* 0x001ea20000300800 */
[----:B------:R-:W-:-:S02]  /*294f0*/  IMAD R5, R5, UR6, RZ ;  /* 0x0000000605057c24 */ /* 0x000fc4000f8e02ff */
[----:B------:R-:W-:-:S03]  /*29500*/  IMAD R6, R6, UR6, RZ ;  /* 0x0000000606067c24 */ /* 0x000fc6000f8e02ff */
[----:B------:R0:W-:Y:S04]  /*29510*/  STL [R1+0x1c], R5 ;  /* 0x00001c0501007387 */ /* 0x0001e80000100800 */
[----:B------:R1:W-:Y:S01]  /*29520*/  STL [R1+0x18], R6 ;  /* 0x0000180601007387 */ /* 0x0003e20000100800 */
[----:B0-----:R-:W-:Y:S02]  /*29530*/  IMAD R5, R61, UR6, RZ ;  /* 0x000000063d057c24 */ /* 0x001fe4000f8e02ff */
[----:B--2---:R-:W-:Y:S02]  /*29540*/  IMAD R61, R45, UR6, RZ ;  /* 0x000000062d3d7c24 */ /* 0x004fe4000f8e02ff */
[----:B------:R-:W2:Y:S01]  /*29550*/  LDL.LU R45, [R1+0x275c] ;  /* 0x00275c00012d7983 */ /* 0x000ea20000300800 */
[----:B-1----:R-:W-:-:S02]  /*29560*/  IMAD R6, R60, UR6, RZ ;  /* 0x000000063c067c24 */ /* 0x002fc4000f8e02ff */
[----:B------:R-:W-:Y:S02]  /*29570*/  IMAD R60, R17, UR6, RZ ;  /* 0x00000006113c7c24 */ /* 0x000fe4000f8e02ff */
[----:B------:R-:W-:Y:S02]  /*29580*/  IMAD R20, R20, UR6, RZ ;  /* 0x0000000614147c24 */ /* 0x000fe4000f8e02ff */
[----:B------:R-:W-:Y:S02]  /*29590*/  IMAD R21, R21, UR6, RZ ;  /* 0x0000000615157c24 */ /* 0x000fe4000f8e02ff */
[----:B------:R-:W-:Y:S02]  /*295a0*/  IMAD R22, R22, UR6, RZ ;  /* 0x0000000616167c24 */ /* 0x000fe4000f8e02ff */
[----:B------:R-:W-:Y:S01]  /*295b0*/  IMAD R23, R23, UR6, RZ ;  /* 0x0000000617177c24 */ /* 0x000fe2000f8e02ff */
[----:B--2---:R-:W-:-:S05]  /*295c0*/  LEA R17, P4, R18, R45, 0x1 ;  /* 0x0000002d12117211 */ /* 0x004fca00078808ff */
[----:B------:R0:W-:Y:S02]  /*295d0*/  STL [R1+0x2710], R17 ;  /* 0x0027101101007387 */ /* 0x0001e40000100800 */
[----:B0-----:R-:W-:-:S05]  /*295e0*/  LEA R17, P6, R19, R45, 0x1 ;  /* 0x0000002d13117211 */ /* 0x001fca00078c08ff */
        /* <DEDUP_REMOVED lines=8> */
[----:B------:R0:W-:Y:S04]  /*29670*/  STL [R1+0x2724], R17 ;  /* 0x0027241101007387 */ /* 0x0001e80000100800 */
[----:B0-----:R-:W2:Y:S01]  /*29680*/  LDL.LU R17, [R1+0x2758] ;  /* 0x0027580001117983 */ /* 0x001ea20000300800 */
[----:B------:R-:W-:Y:S02]  /*29690*/  IMAD R24, R24, UR6, RZ ;  /* 0x0000000618187c24 */ /* 0x000fe4000f8e02ff */
[----:B------:R-:W-:Y:S02]  /*296a0*/  IMAD R25, R25, UR6, RZ ;  /* 0x0000000619197c24 */ /* 0x000fe4000f8e02ff */
[----:B------:R-:W-:Y:S02]  /*296b0*/  IMAD R26, R26, UR6, RZ ;  /* 0x000000061a1a7c24 */ /* 0x000fe4000f8e02ff */
[----:B------:R-:W-:-:S02]  /*296c0*/  IMAD R27, R27, UR6, RZ ;  /* 0x000000061b1b7c24 */ /* 0x000fc4000f8e02ff */
[----:B------:R-:W-:Y:S02]  /*296d0*/  IMAD R28, R28, UR6, RZ ;  /* 0x000000061c1c7c24 */ /* 0x000fe4000f8e02ff */
[----:B------:R-:W-:Y:S02]  /*296e0*/  IMAD R29, R29, UR6, RZ ;  /* 0x000000061d1d7c24 */ /* 0x000fe4000f8e02ff */
[----:B------:R-:W-:Y:S02]  /*296f0*/  IMAD R30, R30, UR6, RZ ;  /* 0x000000061e1e7c24 */ /* 0x000fe4000f8e02ff */
[----:B------:R-:W-:Y:S02]  /*29700*/  IMAD R31, R31, UR6, RZ ;  /* 0x000000061f1f7c24 */ /* 0x000fe4000f8e02ff */
[----:B------:R-:W-:Y:S02]  /*29710*/  IMAD R34, R34, UR6, RZ ;  /* 0x0000000622227c24 */ /* 0x000fe4000f8e02ff */
[----:B------:R-:W-:Y:S01]  /*29720*/  IMAD R35, R35, UR6, RZ ;  /* 0x0000000623237c24 */ /* 0x000fe2000f8e02ff */
[----:B--2---:R-:W-:-:S05]  /*29730*/  LEA.HI.X.SX32 R18, R18, R17, 0x1, P4 ;  /* 0x0000001112127211 */ /* 0x004fca00020f0eff */
[----:B------:R0:W-:Y:S02]  /*29740*/  STL [R1+0x2708], R18 ;  /* 0x0027081201007387 */ /* 0x0001e40000100800 */
[----:B0-----:R-:W-:-:S05]  /*29750*/  LEA R18, P5, R24, R45, 0x1 ;  /* 0x0000002d18127211 */ /* 0x001fca00078a08ff */
[----:B------:R0:W-:Y:S02]  /*29760*/  STL [R1+0x270c], R18 ;  /* 0x00270c1201007387 */ /* 0x0001e40000100800 */
[----:B0-----:R-:W-:Y:S02]  /*29770*/  LEA.HI.X.SX32 R18, R19, R17, 0x1, P6 ;  /* 0x0000001113127211 */ /* 0x001fe400030f0eff */
[----:B------:R-:W-:-:S03]  /*29780*/  LEA R19, P4, R25, R45, 0x1 ;  /* 0x0000002d19137211 */ /* 0x000fc600078808ff */
[----:B------:R0:W-:Y:S04]  /*29790*/  STL [R1+0x2700], R18 ;  /* 0x0027001201007387 */ /* 0x0001e80000100800 */
[----:B------:R1:W-:Y:S01]  /*297a0*/  STL [R1+0x2704], R19 ;  /* 0x0027041301007387 */ /* 0x0003e20000100800 */
[----:B0-----:R-:W-:Y:S02]  /*297b0*/  LEA.HI.X.SX32 R18, R20, R17, 0x1, P3 ;  /* 0x0000001114127211 */ /* 0x001fe400018f0eff */
[----:B------:R-:W-:Y:S02]  /*297c0*/  LEA R20, P3, R26, R45, 0x1 ;  /* 0x0000002d1a147211 */ /* 0x000fe400078608ff */
[----:B-1----:R-:W-:Y:S01]  /*297d0*/  LEA.HI.X.SX32 R19, R21, R17, 0x1, P1 ;  /* 0x0000001115137211 */ /* 0x002fe200008f0eff */
[----:B------:R0:W-:Y:S04]  /*297e0*/  STL [R1+0x26f8], R18 ;  /* 0x0026f81201007387 */ /* 0x0001e80000100800 */
[----:B------:R1:W-:Y:S01]  /*297f0*/  STL [R1+0x26fc], R20 ;  /* 0x0026fc1401007387 */ /* 0x0003e20000100800 */
[----:B0-----:R-:W-:-:S03]  /*29800*/  LEA R18, P1, R27, R45, 0x1 ;  /* 0x0000002d1b127211 */ /* 0x001fc600078208ff */
[----:B------:R0:W-:Y:S01]  /*29810*/  STL [R1+0x26f0], R19 ;  /* 0x0026f01301007387 */ /* 0x0001e20000100800 */
[----:B-1----:R-:W-:-:S03]  /*29820*/  LEA.HI.X.SX32 R20, R22, R17, 0x1, P0 ;  /* 0x0000001116147211 */ /* 0x002fc600000f0eff */
        /* <DEDUP_REMOVED lines=14> */
[----:B------:R-:W-:Y:S01]  /*29910*/  STL [R1+0x26d0], R20 ;  /* 0x0026d01401007387 */ /* 0x000fe20000100800 */
[----:B-1----:R-:W-:-:S03]  /*29920*/  LEA.HI.X.SX32 R18, R26, R17, 0x1, P3 ;  /* 0x000000111a127211 */ /* 0x002fc600018f0eff */
[----:B------:R-:W2:Y:S04]  /*29930*/  LDL.LU R26, [R1+0x58] ;  /* 0x00005800011a7983 */ /* 0x000ea80000300800 */
[----:B------:R0:W-:Y:S04]  /*29940*/  STL [R1+0x26d4], R19 ;  /* 0x0026d41301007387 */ /* 0x0001e80000100800 */
[----:B------:R1:W-:Y:S01]  /*29950*/  STL [R1+0x26c8], R18 ;  /* 0x0026c81201007387 */ /* 0x0003e20000100800 */
[----:B0-----:R-:W-:Y:S02]  /*29960*/  LEA R19, P3, R33, R45, 0x1 ;  /* 0x0000002d21137211 */ /* 0x001fe400078608ff */
[----:B-1----:R-:W-:-:S02]  /*29970*/  LEA.HI.X.SX32 R18, R27, R17, 0x1, P1 ;  /* 0x000000111b127211 */ /* 0x002fc400008f0eff */
[----:B------:R-:W3:Y:S04]  /*29980*/  LDL.LU R27, [R1+0x54] ;  /* 0x00005400011b7983 */ /* 0x000ee80000300800 */
[----:B------:R0:W-:Y:S04]  /*29990*/  STL [R1+0x26cc], R19 ;  /* 0x0026cc1301007387 */ /* 0x0001e80000100800 */
[----:B------:R-:W4:Y:S04]  /*299a0*/  LDL.LU R25, [R1+0x74] ;  /* 0x0000740001197983 */ /* 0x000f280000300800 */
[----:B------:R1:W-:Y:S01]  /*299b0*/  STL [R1+0x26c0], R18 ;  /* 0x0026c01201007387 */ /* 0x0003e20000100800 */
[----:B0-----:R-:W-:-:S02]  /*299c0*/  LEA R19, P1, R34, R45, 0x1 ;  /* 0x0000002d22137211 */ /* 0x001fc400078208ff */
[-C--:B-1----:R-:W-:Y:S02]  /*299d0*/  LEA.HI.X.SX32 R18, R28, R17.reuse, 0x1, P0 ;  /* 0x000000111c127211 */ /* 0x082fe400000f0eff */
[----:B------:R-:W2:Y:S04]  /*299e0*/  LDL.LU R28, [R1+0x50] ;  /* 0x00005000011c7983 */ /* 0x000ea80000300800 */
[----:B------:R-:W-:Y:S04]  /*299f0*/  STL [R1+0x26c4], R19 ;  /* 0x0026c41301007387 */ /* 0x000fe80000100800 */
[----:B------:R-:W4:Y:S04]  /*29a00*/  LDL.LU R24, [R1+0x8c] ;  /* 0x00008c0001187983 */ /* 0x000f280000300800 */
[----:B------:R0:W-:Y:S02]  /*29a10*/  STL [R1+0x26b8], R18 ;  /* 0x0026b81201007387 */ /* 0x0001e40000100800 */
[----:B0-----:R-:W-:-:S02]  /*29a20*/  LEA.HI.X.SX32 R18, R29, R17, 0x1, P2 ;  /* 0x000000111d127211 */ /* 0x001fc400010f0eff */
[----:B------:R-:W3:Y:S01]  /*29a30*/  LDL.LU R29, [R1+0x48] ;  /* 0x00004800011d7983 */ /* 0x000ee20000300800 */
[----:B------:R-:W-:-:S05]  /*29a40*/  LEA R19, P0, R35, R45, 0x1 ;  /* 0x0000002d23137211 */ /* 0x000fca00078008ff */
[----:B------:R-:W-:Y:S04]  /*29a50*/  STL [R1+0x26bc], R19 ;  /* 0x0026bc1301007387 */ /* 0x000fe80000100800 */
[----:B------:R-:W4:Y:S04]  /*29a60*/  LDL.LU R23, [R1+0x90] ;  /* 0x0000900001177983 */ /* 0x000f280000300800 */
[----:B------:R0:W-:Y:S04]  /*29a70*/  STL [R1+0x26b0], R18 ;  /* 0x0026b01201007387 */ /* 0x0001e80000100800 */
[----:B------:R-:W4:Y:S01]  /*29a80*/  LDL.LU R22, [R1+0x9c] ;  /* 0x00009c0001167983 */ /* 0x000f220000300800 */
[----:B------:R-:W-:-:S02]  /*29a90*/  IMAD R36, R36, UR6, RZ ;  /* 0x0000000624247c24 */ /* 0x000fc4000f8e02ff */
[----:B------:R-:W-:-:S03]  /*29aa0*/  IMAD R37, R37, UR6, RZ ;  /* 0x0000000625257c24 */ /* 0x000fc6000f8e02ff */
[----:B0-----:R-:W-:Y:S02]  /*29ab0*/  LEA R18, P2, R36, R45, 0x1 ;  /* 0x0000002d24127211 */ /* 0x001fe400078408ff */
[----:B------:R-:W-:-:S03]  /*29ac0*/  LEA.HI.X.SX32 R19, R30, R17, 0x1, P5 ;  /* 0x000000111e137211 */ /* 0x000fc600028f0eff */
[----:B------:R0:W-:Y:S01]  /*29ad0*/  STL [R1+0x26b4], R18 ;  /* 0x0026b41201007387 */ /* 0x0001e20000100800 */
[----:B------:R-:W-:-:S03]  /*29ae0*/  LEA.HI.X.SX32 R20, R31, R17, 0x1, P4 ;  /* 0x000000111f147211 */ /* 0x000fc600020f0eff */
[----:B------:R1:W-:Y:S01]  /*29af0*/  STL [R1+0x26a8], R19 ;  /* 0x0026a81301007387 */ /* 0x0003e20000100800 */
[-C--:B0-----:R-:W-:Y:S02]  /*29b00*/  LEA R18, P5, R37, R45.reuse, 0x1 ;  /* 0x0000002d25127211 */ /* 0x081fe400078a08ff */
[----:B-1----:R-:W-:-:S03]  /*29b10*/  LEA R19, P4, R46, R45, 0x1 ;  /* 0x0000002d2e137211 */ /* 0x002fc600078808ff */
[----:B------:R0:W-:Y:S04]  /*29b20*/  STL [R1+0x26ac], R18 ;  /* 0x0026ac1201007387 */ /* 0x0001e80000100800 */
[----:B------:R-:W-:Y:S01]  /*29b30*/  STL [R1+0x26a0], R20 ;  /* 0x0026a01401007387 */ /* 0x000fe20000100800 */
[----:B0-----:R-:W-:-:S03]  /*29b40*/  LEA.HI.X.SX32 R18, R33, R17, 0x1, P3 ;  /* 0x0000001121127211 */ /* 0x001fc600018f0eff */
[----:B------:R-:W4:Y:S04]  /*29b50*/  LDL.LU R33, [R1+0xa8] ;  /* 0x0000a80001217983 */ /* 0x000f280000300800 */
[----:B------:R-:W-:Y:S04]  /*29b60*/  STL [R1+0x26a4], R19 ;  /* 0x0026a41301007387 */ /* 0x000fe80000100800 */
[----:B------:R0:W-:Y:S02]  /*29b70*/  STL [R1+0x2698], R18 ;  /* 0x0026981201007387 */ /* 0x0001e40000100800 */
[----:B0-----:R-:W-:-:S02]  /*29b80*/  LEA.HI.X.SX32 R18, R34, R17, 0x1, P1 ;  /* 0x0000001122127211 */ /* 0x001fc400008f0eff */
[----:B------:R-:W4:Y:S01]  /*29b90*/  LDL.LU R34, [R1+0xa0] ;  /* 0x0000a00001227983 */ /* 0x000f220000300800 */
[----:B------:R-:W-:-:S05]  /*29ba0*/  LEA R19, P3, R59, R45, 0x1 ;  /* 0x0000002d3b137211 */ /* 0x000fca00078608ff */
[----:B------:R-:W-:Y:S04]  /*29bb0*/  STL [R1+0x269c], R19 ;  /* 0x00269c1301007387 */ /* 0x000fe80000100800 */
[----:B------:R-:W4:Y:S04]  /*29bc0*/  LDL.LU R31, [R1+0xc8] ;  /* 0x0000c800011f7983 */ /* 0x000f280000300800 */
[----:B------:R0:W-:Y:S04]  /*29bd0*/  STL [R1+0x2690], R18 ;  /* 0x0026901201007387 */ /* 0x0001e80000100800 */
[----:B------:R-:W4:Y:S01]  /*29be0*/  LDL.LU R21, [R1+0xd8] ;  /* 0x0000d80001157983 */ /* 0x000f220000300800 */
[----:B0-----:R-:W-:-:S02]  /*29bf0*/  LEA.HI.X.SX32 R18, R35, R17, 0x1, P0 ;  /* 0x0000001123127211 */ /* 0x001fc400000f0eff */
[----:B---3--:R-:W-:-:S05]  /*29c00*/  LEA R19, P1, R29, R45, 0x1 ;  /* 0x0000002d1d137211 */ /* 0x008fca00078208ff */
[----:B------:R2:W-:Y:S04]  /*29c10*/  STL [R1+0x2694], R19 ;  /* 0x0026941301007387 */ /* 0x0005e80000100800 */
[----:B------:R0:W-:Y:S04]  /*29c20*/  STL [R1+0x2688], R18 ;  /* 0x0026881201007387 */ /* 0x0001e80000100800 */
[----:B------:R-:W3:Y:S01]  /*29c30*/  LDL.LU R20, [R1+0x108] ;  /* 0x0001080001147983 */ /* 0x000ee20000300800 */
[----:B--2---:R-:W-:Y:S02]  /*29c40*/  LEA R19, P0, R28, R45, 0x1 ;  /* 0x0000002d1c137211 */ /* 0x004fe400078008ff */
[----:B0-----:R-:W-:-:S03]  /*29c50*/  LEA.HI.X.SX32 R18, R36, R17, 0x1, P2 ;  /* 0x0000001124127211 */ /* 0x001fc600010f0eff */
[----:B------:R0:W-:Y:S01]  /*29c60*/  STL [R1+0x268c], R19 ;  /* 0x00268c1301007387 */ /* 0x0001e20000100800 */
[----:B------:R-:W-:-:S03]  /*29c70*/  LEA R30, P2, R27, R45, 0x1 ;  /* 0x0000002d1b1e7211 */ /* 0x000fc600078408ff */
[----:B------:R1:W-:Y:S04]  /*29c80*/  STL [R1+0x2680], R18 ;  /* 0x0026801201007387 */ /* 0x0003e80000100800 */
[----:B0-----:R-:W2:Y:S01]  /*29c90*/  LDL.LU R19, [R1+0x110] ;  /* 0x0001100001137983 */ /* 0x001ea20000300800 */
[----:B-1----:R-:W-:-:S03]  /*29ca0*/  LEA.HI.X.SX32 R18, R37, R17, 0x1, P5 ;  /* 0x0000001125127211 */ /* 0x002fc600028f0eff */
[----:B------:R0:W-:Y:S01]  /*29cb0*/  STL [R1+0x2684], R30 ;  /* 0x0026841e01007387 */ /* 0x0001e20000100800 */
[----:B------:R-:W-:-:S03]  /*29cc0*/  LEA R35, P5, R26, R45, 0x1 ;  /* 0x0000002d1a237211 */ /* 0x000fc600078a08ff */
[----:B------:R1:W-:Y:S01]  /*29cd0*/  STL [R1+0x2678], R18 ;  /* 0x0026781201007387 */ /* 0x0003e20000100800 */
[----:B0-----:R-:W-:-:S03]  /*29ce0*/  LEA.HI.X.SX32 R30, R46, R17, 0x1, P4 ;  /* 0x000000112e1e7211 */ /* 0x001fc600020f0eff */
[----:B-1----:R-:W2:Y:S01]  /*29cf0*/  LDL.LU R18, [R1+0x114] ;  /* 0x0001140001127983 */ /* 0x002ea20000300800 */
[----:B----4-:R-:W-:-:S03]  /*29d00*/  LEA R36, P4, R25, R45, 0x1 ;  /* 0x0000002d19247211 */ /* 0x010fc600078808ff */
[----:B------:R0:W-:Y:S04]  /*29d10*/  STL [R1+0x267c], R35 ;  /* 0x00267c2301007387 */ /* 0x0001e80000100800 */
[----:B------:R1:W-:Y:S01]  /*29d20*/  STL [R1+0x2670], R30 ;  /* 0x0026701e01007387 */ /* 0x0003e20000100800 */
[----:B0-----:R-:W-:-:S03]  /*29d30*/  LEA.HI.X.SX32 R35, R59, R17, 0x1, P3 ;  /* 0x000000113b237211 */ /* 0x001fc600018f0eff */
[----:B-1----:R-:W4:Y:S04]  /*29d40*/  LDL.LU R30, [R1+0x118] ;  /* 0x00011800011e7983 */ /* 0x002f280000300800 */
[----:B------:R0:W-:Y:S04]  /*29d50*/  STL [R1+0x2674], R36 ;  /* 0x0026742401007387 */ /* 0x0001e80000100800 */
[----:B------:R1:W-:Y:S01]  /*29d60*/  STL [R1+0x1744], R35 ;  /* 0x0017442301007387 */ /* 0x0003e20000100800 */
[----:B0-----:R-:W-:Y:S02]  /*29d70*/  LEA R36, P3, R24, R45, 0x1 ;  /* 0x0000002d18247211 */ /* 0x001fe400078608ff */
[----:B-1----:R-:W-:-:S02]  /*29d80*/  LEA.HI.X.SX32 R35, R29, R17, 0x1, P1 ;  /* 0x000000111d237211 */ /* 0x002fc400008f0eff */
[----:B------:R-:W4:Y:S04]  /*29d90*/  LDL.LU R29, [R1+0x120] ;  /* 0x00012000011d7983 */ /* 0x000f280000300800 */
        /* <DEDUP_REMOVED lines=10> */
[----:B------:R-:W-:Y:S04]  /*29e40*/  STL [R1+0x1770], R36 ;  /* 0x0017702401007387 */ /* 0x000fe80000100800 */
[----:B------:R0:W-:Y:S02]  /*29e50*/  STL [R1+0x1750], R35 ;  /* 0x0017502301007387 */ /* 0x0001e40000100800 */
[----:B0-----:R-:W-:-:S02]  /*29e60*/  LEA.HI.X.SX32 R35, R26, R17, 0x1, P5 ;  /* 0x000000111a237211 */ /* 0x001fc400028f0eff */
[----:B------:R-:W4:Y:S01]  /*29e70*/  LDL.LU R26, [R1+0x158] ;  /* 0x00015800011a7983 */ /* 0x000f220000300800 */
[----:B------:R-:W-:-:S05]  /*29e80*/  LEA R36, P2, R34, R45, 0x1 ;  /* 0x0000002d22247211 */ /* 0x000fca00078408ff */
[----:B------:R0:W-:Y:S04]  /*29e90*/  STL [R1+0x1778], R36 ;  /* 0x0017782401007387 */ /* 0x0001e80000100800 */
[----:B------:R1:W-:Y:S01]  /*29ea0*/  STL [R1+0x1754], R35 ;  /* 0x0017542301007387 */ /* 0x0003e20000100800 */
[----:B0-----:R-:W-:Y:S02]  /*29eb0*/  LEA R36, P5, R33, R45, 0x1 ;  /* 0x0000002d21247211 */ /* 0x001fe400078a08ff */
[----:B-1----:R-:W-:Y:S02]  /*29ec0*/  LEA.HI.X.SX32 R35, R25, R17, 0x1, P4 ;  /* 0x0000001119237211 */ /* 0x002fe400020f0eff */
[----:B------:R-:W4:Y:S04]  /*29ed0*/  LDL.LU R25, [R1+0x168] ;  /* 0x0001680001197983 */ /* 0x000f280000300800 */
[----:B------:R0:W-:Y:S04]  /*29ee0*/  STL [R1+0x1780], R36 ;  /* 0x0017802401007387 */ /* 0x0001e80000100800 */
[----:B------:R1:W-:Y:S01]  /*29ef0*/  STL [R1+0x1758], R35 ;  /* 0x0017582301007387 */ /* 0x0003e20000100800 */
[----:B0-----:R-:W-:-:S02]  /*29f00*/  LEA R36, P4, R31, R45, 0x1 ;  /* 0x0000002d1f247211 */ /* 0x001fc400078808ff */
[----:B-1----:R-:W-:Y:S02]  /*29f10*/  LEA.HI.X.SX32 R35, R24, R17, 0x1, P3 ;  /* 0x0000001118237211 */ /* 0x002fe400018f0eff */
[----:B------:R-:W4:Y:S04]  /*29f20*/  LDL.LU R24, [R1+0x178] ;  /* 0x0001780001187983 */ /* 0x000f280000300800 */
[----:B------:R0:W-:Y:S04]  /*29f30*/  STL [R1+0x1788], R36 ;  /* 0x0017882401007387 */ /* 0x0001e80000100800 */
[----:B------:R1:W-:Y:S01]  /*29f40*/  STL [R1+0x175c], R35 ;  /* 0x00175c2301007387 */ /* 0x0003e20000100800 */
[----:B0-----:R-:W-:-:S02]  /*29f50*/  LEA R36, P3, R21, R45, 0x1 ;  /* 0x0000002d15247211 */ /* 0x001fc400078608ff */
[-C--:B-1----:R-:W-:Y:S02]  /*29f60*/  LEA.HI.X.SX32 R35, R23, R17.reuse, 0x1, P1 ;  /* 0x0000001117237211 */ /* 0x082fe400008f0eff */
[----:B------:R-:W4:Y:S04]  /*29f70*/  LDL.LU R23, [R1+0x1a4] ;  /* 0x0001a40001177983 */ /* 0x000f280000300800 */
[----:B------:R-:W-:Y:S04]  /*29f80*/  STL [R1+0x1790], R36 ;  /* 0x0017902401007387 */ /* 0x000fe80000100800 */
[----:B------:R0:W-:Y:S02]  /*29f90*/  STL [R1+0x1764], R35 ;  /* 0x0017642301007387 */ /* 0x0001e40000100800 */
[----:B0-----:R-:W-:-:S02]  /*29fa0*/  LEA.HI.X.SX32 R35, R22, R17, 0x1, P0 ;  /* 0x0000001116237211 */ /* 0x001fc400000f0eff */
[----:B------:R-:W4:Y:S01]  /*29fb0*/  LDL.LU R22, [R1+0x1a8] ;  /* 0x0001a80001167983 */ /* 0x000f220000300800 */
[----:B---3--:R-:W-:-:S05]  /*29fc0*/  LEA R36, P1, R20, R45, 0x1 ;  /* 0x0000002d14247211 */ /* 0x008fca00078208ff */
[----:B------:R2:W-:Y:S04]  /*29fd0*/  STL [R1+0x1798], R36 ;  /* 0x0017982401007387 */ /* 0x0005e80000100800 */
[----:B------:R0:W-:Y:S01]  /*29fe0*/  STL [R1+0x176c], R35 ;  /* 0x00176c2301007387 */ /* 0x0001e20000100800 */
[----:B--2---:R-:W-:Y:S02]  /*29ff0*/  LEA R36, P0, R19, R45, 0x1 ;  /* 0x0000002d13247211 */ /* 0x004fe400078008ff */
[----:B0-----:R-:W-:Y:S02]  /*2a000*/  LEA.HI.X.SX32 R35, R34, R17, 0x1, P2 ;  /* 0x0000001122237211 */ /* 0x001fe400010f0eff */
[----:B------:R-:W2:Y:S04]  /*2a010*/  LDL.LU R34, [R1+0x1d8] ;  /* 0x0001d80001227983 */ /* 0x000ea80000300800 */
[----:B------:R0:W-:Y:S04]  /*2a020*/  STL [R1+0x17a0], R36 ;  /* 0x0017a02401007387 */ /* 0x0001e80000100800 */
[----:B------:R1:W-:Y:S01]  /*2a030*/  STL [R1+0x1774], R35 ;  /* 0x0017742301007387 */ /* 0x0003e20000100800 */
[----:B0-----:R-:W-:-:S02]  /*2a040*/  LEA R36, P2, R18, R45, 0x1 ;  /* 0x0000002d12247211 */ /* 0x001fc400078408ff */
[----:B-1----:R-:W-:Y:S02]  /*2a050*/  LEA.HI.X.SX32 R35, R33, R17, 0x1, P5 ;  /* 0x0000001121237211 */ /* 0x002fe400028f0eff */
[----:B------:R-:W3:Y:S04]  /*2a060*/  LDL.LU R33, [R1+0x1dc] ;  /* 0x0001dc0001217983 */ /* 0x000ee80000300800 */
[----:B------:R4:W-:Y:S04]  /*2a070*/  STL [R1+0x17a8], R36 ;  /* 0x0017a82401007387 */ /* 0x0009e80000100800 */
[----:B------:R0:W-:Y:S01]  /*2a080*/  STL [R1+0x177c], R35 ;  /* 0x00177c2301007387 */ /* 0x0001e20000100800 */
[----:B----4-:R-:W-:-:S02]  /*2a090*/  LEA R36, P5, R30, R45, 0x1 ;  /* 0x0000002d1e247211 */ /* 0x010fc400078a08ff */
[----:B0-----:R-:W-:Y:S02]  /*2a0a0*/  LEA.HI.X.SX32 R35, R31, R17, 0x1, P4 ;  /* 0x000000111f237211 */ /* 0x001fe400020f0eff */
        /* <DEDUP_REMOVED lines=45> */
[----:B--2---:R-:W-:-:S05]  /*2a380*/  LEA R36, P1, R34, R45, 0x1 ;  /* 0x0000002d22247211 */ /* 0x004fca00078208ff */
[----:B------:R-:W-:Y:S04]  /*2a390*/  STL [R1+0x17f8], R36 ;  /* 0x0017f82401007387 */ /* 0x000fe80000100800 */
[----:B------:R0:W-:Y:S02]  /*2a3a0*/  STL [R1+0x17cc], R35 ;  /* 0x0017cc2301007387 */ /* 0x0001e40000100800 */
[----:B0-----:R-:W-:Y:S02]  /*2a3b0*/  LEA.HI.X.SX32 R35, R25, R17, 0x1, P2 ;  /* 0x0000001119237211 */ /* 0x001fe400010f0eff */
[-C--:B---3--:R-:W-:Y:S01]  /*2a3c0*/  LEA R36, P0, R33, R45.reuse, 0x1 ;  /* 0x0000002d21247211 */ /* 0x088fe200078008ff */
[----:B------:R-:W2:Y:S04]  /*2a3d0*/  LDL.LU R25, [R1+0x35c] ;  /* 0x00035c0001197983 */ /* 0x000ea80000300800 */
[----:B------:R4:W-:Y:S04]  /*2a3e0*/  STL [R1+0x1800], R36 ;  /* 0x0018002401007387 */ /* 0x0009e80000100800 */
[----:B------:R0:W-:Y:S01]  /*2a3f0*/  STL [R1+0x17d4], R35 ;  /* 0x0017d42301007387 */ /* 0x0001e20000100800 */
[----:B----4-:R-:W-:-:S02]  /*2a400*/  LEA R36, P2, R31, R45, 0x1 ;  /* 0x0000002d1f247211 */ /* 0x010fc400078408ff */
[----:B0-----:R-:W-:Y:S02]  /*2a410*/  LEA.HI.X.SX32 R35, R24, R17, 0x1, P5 ;  /* 0x0000001118237211 */ /* 0x001fe400028f0eff */
[----:B------:R-:W3:Y:S04]  /*2a420*/  LDL.LU R24, [R1+0x360] ;  /* 0x0003600001187983 */ /* 0x000ee80000300800 */
        /* <DEDUP_REMOVED lines=53> */
[----:B------:R-:W2:Y:S01]  /*2a780*/  LDL.LU R29, [R1+0x3a0] ;  /* 0x0003a000011d7983 */ /* 0x000ea20000300800 */
[----:B---3--:R-:W-:-:S05]  /*2a790*/  LEA R36, P0, R24, R45, 0x1 ;  /* 0x0000002d18247211 */ /* 0x008fca00078008ff */
[----:B------:R-:W-:Y:S04]  /*2a7a0*/  STL [R1+0x1860], R36 ;  /* 0x0018602401007387 */ /* 0x000fe80000100800 */
[----:B------:R0:W-:Y:S02]  /*2a7b0*/  STL [R1+0x1834], R35 ;  /* 0x0018342301007387 */ /* 0x0001e40000100800 */
[----:B0-----:R-:W-:Y:S02]  /*2a7c0*/  LEA.HI.X.SX32 R35, R28, R17, 0x1, P5 ;  /* 0x000000111c237211 */ /* 0x001fe400028f0eff */
[-C--:B----4-:R-:W-:Y:S01]  /*2a7d0*/  LEA R36, P2, R23, R45.reuse, 0x1 ;  /* 0x0000002d17247211 */ /* 0x090fe200078408ff */
        /* <DEDUP_REMOVED lines=59> */
[----:B------:R-:W3:Y:S01]  /*2ab90*/  LDL.LU R19, [R1+0x3e0] ;  /* 0x0003e00001137983 */ /* 0x000ee20000300800 */
[----:B----4-:R-:W-:-:S05]  /*2aba0*/  LEA R36, P2, R27, R45, 0x1 ;  /* 0x0000002d1b247211 */ /* 0x010fca00078408ff */
[----:B------:R-:W-:Y:S04]  /*2abb0*/  STL [R1+0x18c8], R36 ;  /* 0x0018c82401007387 */ /* 0x000fe80000100800 */
[----:B------:R0:W-:Y:S02]  /*2abc0*/  STL [R1+0x189c], R35 ;  /* 0x00189c2301007387 */ /* 0x0001e40000100800 */
[----:B0-----:R-:W-:Y:S02]  /*2abd0*/  LEA.HI.X.SX32 R35, R18, R17, 0x1, P4 ;  /* 0x0000001112237211 */ /* 0x001fe400020f0eff */
[-C--:B------:R-:W-:Y:S01]  /*2abe0*/  LEA R36, P5, R26, R45.reuse, 0x1 ;  /* 0x0000002d1a247211 */ /* 0x080fe200078a08ff */
        /* <DEDUP_REMOVED lines=59> */
[----:B------:R-:W4:Y:S01]  /*2afa0*/  LDL.LU R31, [R1+0x428] ;  /* 0x00042800011f7983 */ /* 0x000f220000300800 */
[----:B------:R-:W-:-:S05]  /*2afb0*/  LEA R36, P5, R30, R45, 0x1 ;  /* 0x0000002d1e247211 */ /* 0x000fca00078a08ff */
        /* <DEDUP_REMOVED lines=198> */
[----:B------:R-:W-:Y:S01]  /*2bc20*/  LEA R36, P0, R22, R45, 0x1 ;  /* 0x0000002d16247211 */ /* 0x000fe200078008ff */
        /* <DEDUP_REMOVED lines=502> */
[----:B------:R0:W-:Y:S01]  /*2db90*/  STL [R1+0x1d64], R35 ;  /* 0x001d642301007387 */ /* 0x0001e20000100800 */
[----:B------:R-:W-:-:S02]  /*2dba0*/  LEA.HI.X.SX32 R34, R34, R17, 0x1, P2 ;  /* 0x0000001122227211 */ /* 0x000fc400010f0eff */
[-C--:B0-----:R-:W-:Y:S02]  /*2dbb0*/  LEA.HI.X.SX32 R35, R22, R17.reuse, 0x1, P0 ;  /* 0x0000001116237211 */ /* 0x081fe400000f0eff */
[----:B------:R-:W4:Y:S01]  /*2dbc0*/  LDL.LU R22, [R1+0x6f4] ;  /* 0x0006f40001167983 */ /* 0x000f220000300800 */
[-C--:B------:R-:W-:Y:S02]  /*2dbd0*/  LEA.HI.X.SX32 R33, R33, R17.reuse, 0x1, P5 ;  /* 0x0000001121217211 */ /* 0x080fe400028f0eff */
[----:B------:R-:W-:Y:S02]  /*2dbe0*/  LEA.HI.X.SX32 R31, R31, R17, 0x1, P4 ;  /* 0x000000111f1f7211 */ /* 0x000fe400020f0eff */
[----:B--2---:R-:W-:-:S05]  /*2dbf0*/  LEA R36, P1, R20, R45, 0x1 ;  /* 0x0000002d14247211 */ /* 0x004fca00078208ff */
[----:B------:R-:W-:Y:S04]  /*2dc00*/  STL [R1+0x1d98], R36 ;  /* 0x001d982401007387 */ /* 0x000fe80000100800 */
[----:B------:R0:W-:Y:S04]  /*2dc10*/  STL [R1+0x1d6c], R35 ;  /* 0x001d6c2301007387 */ /* 0x0001e80000100800 */
[----:B0-----:R-:W2:Y:S01]  /*2dc20*/  LDL.LU R35, [R1+0x6f8] ;  /* 0x0006f80001237983 */ /* 0x001ea20000300800 */
[----:B---3--:R-:W-:-:S05]  /*2dc30*/  LEA R36, P0, R19, R45, 0x1 ;  /* 0x0000002d13247211 */ /* 0x008fca00078008ff */
[----:B------:R-:W-:Y:S04]  /*2dc40*/  STL [R1+0x1da0], R36 ;  /* 0x001da02401007387 */ /* 0x000fe80000100800 */
[----:B------:R0:W-:Y:S04]  /*2dc50*/  STL [R1+0x1d74], R34 ;  /* 0x001d742201007387 */ /* 0x0001e80000100800 */
[----:B0-----:R-:W3:Y:S01]  /*2dc60*/  LDL.LU R34, [R1+0x6fc] ;  /* 0x0006fc0001227983 */ /* 0x001ee20000300800 */
[----:B----4-:R-:W-:-:S05]  /*2dc70*/  LEA R36, P2, R18, R45, 0x1 ;  /* 0x0000002d12247211 */ /* 0x010fca00078408ff */
[----:B------:R-:W-:Y:S04]  /*2dc80*/  STL [R1+0x1da8], R36 ;  /* 0x001da82401007387 */ /* 0x000fe80000100800 */
[----:B------:R0:W-:Y:S04]  /*2dc90*/  STL [R1+0x1d7c], R33 ;  /* 0x001d7c2101007387 */ /* 0x0001e80000100800 */
[----:B0-----:R-:W4:Y:S01]  /*2dca0*/  LDL.LU R33, [R1+0x700] ;  /* 0x0007000001217983 */ /* 0x001f220000300800 */
[----:B------:R-:W-:-:S05]  /*2dcb0*/  LEA R36, P5, R30, R45, 0x1 ;  /* 0x0000002d1e247211 */ /* 0x000fca00078a08ff */
[----:B------:R-:W-:Y:S04]  /*2dcc0*/  STL [R1+0x1db0], R36 ;  /* 0x001db02401007387 */ /* 0x000fe80000100800 */
[----:B------:R0:W-:Y:S02]  /*2dcd0*/  STL [R1+0x1d84], R31 ;  /* 0x001d841f01007387 */ /* 0x0001e40000100800 */
[----:B0-----:R-:W-:Y:S02]  /*2dce0*/  LEA.HI.X.SX32 R31, R21, R17, 0x1, P3 ;  /* 0x00000011151f7211 */ /* 0x001fe400018f0eff */
[----:B------:R-:W4:Y:S01]  /*2dcf0*/  LDL.LU R21, [R1+0x704] ;  /* 0x0007040001157983 */ /* 0x000f220000300800 */
[----:B------:R-:W-:-:S05]  /*2dd00*/  LEA R36, P4, R29, R45, 0x1 ;  /* 0x0000002d1d247211 */ /* 0x000fca00078808ff */
[----:B------:R-:W-:Y:S04]  /*2dd10*/  STL [R1+0x1db8], R36 ;  /* 0x001db82401007387 */ /* 0x000fe80000100800 */
[----:B------:R0:W-:Y:S01]  /*2dd20*/  STL [R1+0x1d8c], R31 ;  /* 0x001d8c1f01007387 */ /* 0x0001e20000100800 */
[-C--:B------:R-:W-:Y:S02]  /*2dd30*/  LEA.HI.X.SX32 R19, R19, R17.reuse, 0x1, P0 ;  /* 0x0000001113137211 */ /* 0x080fe400000f0eff */
[----:B0-----:R-:W-:Y:S02]  /*2dd40*/  LEA.HI.X.SX32 R31, R20, R17, 0x1, P1 ;  /* 0x00000011141f7211 */ /* 0x001fe400008f0eff */
[----:B------:R-:W4:Y:S01]  /*2dd50*/  LDL.LU R20, [R1+0x718] ;  /* 0x0007180001147983 */ /* 0x000f220000300800 */
[----:B------:R-:W-:-:S05]  /*2dd60*/  LEA R36, P3, R28, R45, 0x1 ;  /* 0x0000002d1c247211 */ /* 0x000fca00078608ff */
[----:B------:R-:W-:Y:S04]  /*2dd70*/  STL [R1+0x1dc0], R36 ;  /* 0x001dc02401007387 */ /* 0x000fe80000100800 */
[----:B------:R0:W-:Y:S01]  /*2dd80*/  STL [R1+0x1d94], R31 ;  /* 0x001d941f01007387 */ /* 0x0001e20000100800 */
[----:B------:R-:W-:-:S03]  /*2dd90*/  LEA.HI.X.SX32 R18, R18, R17, 0x1, P2 ;  /* 0x0000001112127211 */ /* 0x000fc600010f0eff */
[----:B0-----:R-:W4:Y:S01]  /*2dda0*/  LDL.LU R31, [R1+0x71c] ;  /* 0x00071c00011f7983 */ /* 0x001f220000300800 */
[----:B------:R-:W-:-:S05]  /*2ddb0*/  LEA R36, P1, R27, R45, 0x1 ;  /* 0x0000002d1b247211 */ /* 0x000fca00078208ff */
[----:B------:R-:W-:Y:S04]  /*2ddc0*/  STL [R1+0x1dc8], R36 ;  /* 0x001dc82401007387 */ /* 0x000fe80000100800 */
[----:B------:R0:W-:Y:S04]  /*2ddd0*/  STL [R1+0x1d9c], R19 ;  /* 0x001d9c1301007387 */ /* 0x0001e80000100800 */
[----:B0-----:R-:W4:Y:S01]  /*2dde0*/  LDL.LU R19, [R1+0x728] ;  /* 0x0007280001137983 */ /* 0x001f220000300800 */
[----:B------:R-:W-:-:S05]  /*2ddf0*/  LEA R36, P0, R26, R45, 0x1 ;  /* 0x0000002d1a247211 */ /* 0x000fca00078008ff */
[----:B------:R-:W-:Y:S04]  /*2de00*/  STL [R1+0x1dd0], R36 ;  /* 0x001dd02401007387 */ /* 0x000fe80000100800 */
[----:B------:R0:W-:Y:S04]  /*2de10*/  STL [R1+0x1da4], R18 ;  /* 0x001da41201007387 */ /* 0x0001e80000100800 */
[----:B0-----:R-:W4:Y:S01]  /*2de20*/  LDL.LU R18, [R1+0x724] ;  /* 0x0007240001127983 */ /* 0x001f220000300800 */
[----:B------:R-:W-:Y:S02]  /*2de30*/  LEA R36, P2, R25, R45, 0x1 ;  /* 0x0000002d19247211 */ /* 0x000fe400078408ff */
[----:B------:R-:W-:-:S03]  /*2de40*/  LEA.HI.X.SX32 R37, R30, R17, 0x1, P5 ;  /* 0x000000111e257211 */ /* 0x000fc600028f0eff */
[----:B------:R0:W-:Y:S04]  /*2de50*/  STL [R1+0x1dd8], R36 ;  /* 0x001dd82401007387 */ /* 0x0001e80000100800 */
[----:B------:R-:W4:Y:S04]  /*2de60*/  LDL.LU R30, [R1+0x720] ;  /* 0x00072000011e7983 */ /* 0x000f280000300800 */
[----:B------:R1:W-:Y:S01]  /*2de70*/  STL [R1+0x1dac], R37 ;  /* 0x001dac2501007387 */ /* 0x0003e20000100800 */
[----:B0-----:R-:W-:Y:S02]  /*2de80*/  LEA R36, P5, R24, R45, 0x1 ;  /* 0x0000002d18247211 */ /* 0x001fe400078a08ff */
[----:B-1----:R-:W-:-:S03]  /*2de90*/  LEA.HI.X.SX32 R37, R29, R17, 0x1, P4 ;  /* 0x000000111d257211 */ /* 0x002fc600020f0eff */
        /* <DEDUP_REMOVED lines=10> */
[----:B------:R-:W-:Y:S04]  /*2df40*/  STL [R1+0x1df0], R36 ;  /* 0x001df02401007387 */ /* 0x000fe80000100800 */
[----:B------:R-:W4:Y:S04]  /*2df50*/  LDL.LU R27, [R1+0x70c] ;  /* 0x00070c00011b7983 */ /* 0x000f280000300800 */
[----:B------:R0:W-:Y:S02]  /*2df60*/  STL [R1+0x1dc4], R37 ;  /* 0x001dc42501007387 */ /* 0x0001e40000100800 */
[----:B0-----:R-:W-:-:S02]  /*2df70*/  LEA.HI.X.SX32 R37, R26, R17, 0x1, P0 ;  /* 0x000000111a257211 */ /* 0x001fc400000f0eff */
[----:B--2---:R-:W-:-:S05]  /*2df80*/  LEA R36, P1, R35, R45, 0x1 ;  /* 0x0000002d23247211 */ /* 0x004fca00078208ff */
[----:B------:R3:W-:Y:S04]  /*2df90*/  STL [R1+0x1df8], R36 ;  /* 0x001df82401007387 */ /* 0x0007e80000100800 */
[----:B------:R-:W2:Y:S04]  /*2dfa0*/  LDL.LU R26, [R1+0x708] ;  /* 0x00070800011a7983 */ /* 0x000ea80000300800 */
[----:B------:R0:W-:Y:S01]  /*2dfb0*/  STL [R1+0x1dcc], R37 ;  /* 0x001dcc2501007387 */ /* 0x0001e20000100800 */
[----:B---3--:R-:W-:Y:S02]  /*2dfc0*/  LEA R36, P0, R34, R45, 0x1 ;  /* 0x0000002d22247211 */ /* 0x008fe400078008ff */
[----:B0-----:R-:W-:-:S03]  /*2dfd0*/  LEA.HI.X.SX32 R37, R25, R17, 0x1, P2 ;  /* 0x0000001119257211 */ /* 0x001fc600010f0eff */
[----:B------:R4:W-:Y:S04]  /*2dfe0*/  STL [R1+0x1e00], R36 ;  /* 0x001e002401007387 */ /* 0x0009e80000100800 */
[----:B------:R-:W3:Y:S04]  /*2dff0*/  LDL.LU R25, [R1+0x6d8] ;  /* 0x0006d80001197983 */ /* 0x000ee80000300800 */
[----:B------:R0:W-:Y:S01]  /*2e000*/  STL [R1+0x1dd4], R37 ;  /* 0x001dd42501007387 */ /* 0x0001e20000100800 */
[----:B----4-:R-:W-:Y:S02]  /*2e010*/  LEA R36, P2, R33, R45, 0x1 ;  /* 0x0000002d21247211 */ /* 0x010fe400078408ff */
[----:B0-----:R-:W-:-:S03]  /*2e020*/  LEA.HI.X.SX32 R37, R24, R17, 0x1, P5 ;  /* 0x0000001118257211 */ /* 0x001fc600028f0eff */
        /* <DEDUP_REMOVED lines=11> */
[----:B------:R-:W4:Y:S01]  /*2e0e0*/  LDL.LU R22, [R1+0x60c] ;  /* 0x00060c0001167983 */ /* 0x000f220000300800 */
[----:B------:R-:W-:-:S03]  /*2e0f0*/  LEA.HI.X.SX32 R35, R35, R17, 0x1, P1 ;  /* 0x0000001123237211 */ /* 0x000fc600008f0eff */
[----:B------:R-:W-:Y:S01]  /*2e100*/  STL [R1+0x1dec], R37 ;  /* 0x001dec2501007387 */ /* 0x000fe20000100800 */
[----:B------:R-:W-:Y:S02]  /*2e110*/  LEA.HI.X.SX32 R34, R34, R17, 0x1, P0 ;  /* 0x0000001122227211 */ /* 0x000fe400000f0eff */
[----:B0-----:R-:W-:-:S05]  /*2e120*/  LEA R36, P3, R31, R45, 0x1 ;  /* 0x0000002d1f247211 */ /* 0x001fca00078608ff */
[----:B------:R0:W-:Y:S01]  /*2e130*/  STL [R1+0x1e20], R36 ;  /* 0x001e202401007387 */ /* 0x0001e20000100800 */
[----:B------:R-:W-:-:S03]  /*2e140*/  LEA.HI.X.SX32 R33, R33, R17, 0x1, P2 ;  /* 0x0000001121217211 */ /* 0x000fc600010f0eff */
[----:B------:R-:W-:Y:S01]  /*2e150*/  STL [R1+0x1df4], R35 ;  /* 0x001df42301007387 */ /* 0x000fe20000100800 */
[----:B0-----:R-:W-:-:S05]  /*2e160*/  LEA R36, P1, R19, R45, 0x1 ;  /* 0x0000002d13247211 */ /* 0x001fca00078208ff */
        /* <DEDUP_REMOVED lines=9> */
[----:B------:R0:W-:Y:S04]  /*2e200*/  STL [R1+0x1e38], R35 ;  /* 0x001e382301007387 */ /* 0x0001e80000100800 */
[----:B------:R1:W-:Y:S01]  /*2e210*/  STL [R1+0x1e0c], R33 ;  /* 0x001e0c2101007387 */ /* 0x0003e20000100800 */
[----:B0-----:R-:W-:Y:S02]  /*2e220*/  LEA R35, P5, R29, R45, 0x1 ;  /* 0x0000002d1d237211 */ /* 0x001fe400078a08ff */
[-C--:B-1----:R-:W-:Y:S02]  /*2e230*/  LEA.HI.X.SX32 R33, R20, R17.reuse, 0x1, P4 ;  /* 0x0000001114217211 */ /* 0x082fe400020f0eff */
[----:B------:R-:W4:Y:S01]  /*2e240*/  LDL.LU R20, [R1+0x5ec] ;  /* 0x0005ec0001147983 */ /* 0x000f220000300800 */
[----:B------:R-:W-:-:S03]  /*2e250*/  LEA.HI.X.SX32 R31, R31, R17, 0x1, P3 ;  /* 0x000000111f1f7211 */ /* 0x000fc600018f0eff */
[----:B------:R0:W-:Y:S04]  /*2e260*/  STL [R1+0x1e40], R35 ;  /* 0x001e402301007387 */ /* 0x0001e80000100800 */
[----:B------:R1:W-:Y:S01]  /*2e270*/  STL [R1+0x1e14], R33 ;  /* 0x001e142101007387 */ /* 0x0003e20000100800 */
[----:B0-----:R-:W-:-:S03]  /*2e280*/  LEA R35, P4, R28, R45, 0x1 ;  /* 0x0000002d1c237211 */ /* 0x001fc600078808ff */
[----:B-1----:R-:W4:Y:S04]  /*2e290*/  LDL.LU R33, [R1+0x5cc] ;  /* 0x0005cc0001217983 */ /* 0x002f280000300800 */
[----:B------:R0:W-:Y:S04]  /*2e2a0*/  STL [R1+0x1e48], R35 ;  /* 0x001e482301007387 */ /* 0x0001e80000100800 */
[----:B------:R1:W-:Y:S01]  /*2e2b0*/  STL [R1+0x1e1c], R31 ;  /* 0x001e1c1f01007387 */ /* 0x0003e20000100800 */
[----:B0-----:R-:W-:Y:S02]  /*2e2c0*/  LEA R35, P3, R27, R45, 0x1 ;  /* 0x0000002d1b237211 */ /* 0x001fe400078608ff */
[----:B-1----:R-:W-:-:S02]  /*2e2d0*/  LEA.HI.X.SX32 R31, R19, R17, 0x1, P1 ;  /* 0x00000011131f7211 */ /* 0x002fc400008f0eff */
[----:B------:R-:W4:Y:S04]  /*2e2e0*/  LDL.LU R19, [R1+0x5c8] ;  /* 0x0005c80001137983 */ /* 0x000f280000300800 */
[----:B------:R-:W-:Y:S04]  /*2e2f0*/  STL [R1+0x1e50], R35 ;  /* 0x001e502301007387 */ /* 0x000fe80000100800 */
[----:B------:R0:W-:Y:S01]  /*2e300*/  STL [R1+0x1e24], R31 ;  /* 0x001e241f01007387 */ /* 0x0001e20000100800 */
[-C--:B------:R-:W-:Y:S02]  /*2e310*/  LEA.HI.X.SX32 R30, R30, R17.reuse, 0x1, P2 ;  /* 0x000000111e1e7211 */ /* 0x080fe400010f0eff */
[----:B0-----:R-:W-:-:S02]  /*2e320*/  LEA.HI.X.SX32 R31, R18, R17, 0x1, P0 ;  /* 0x00000011121f7211 */ /* 0x001fc400000f0eff */
[----:B------:R-:W4:Y:S01]  /*2e330*/  LDL.LU R18, [R1+0x5bc] ;  /* 0x0005bc0001127983 */ /* 0x000f220000300800 */
[-C--:B------:R-:W-:Y:S02]  /*2e340*/  LEA.HI.X.SX32 R29, R29, R17.reuse, 0x1, P5 ;  /* 0x000000111d1d7211 */ /* 0x080fe400028f0eff */
[-C--:B------:R-:W-:Y:S01]  /*2e350*/  LEA.HI.X.SX32 R28, R28, R17.reuse, 0x1, P4 ;  /* 0x000000111c1c7211 */ /* 0x080fe200020f0eff */
[----:B------:R-:W-:Y:S01]  /*2e360*/  IMAD R16, R16, UR6, RZ ;  /* 0x0000000610107c24 */ /* 0x000fe2000f8e02ff */
        /* <DEDUP_REMOVED lines=15> */
[----:B------:R0:W-:Y:S01]  /*2e460*/  STL [R1+0x1e44], R28 ;  /* 0x001e441c01007387 */ /* 0x0001e20000100800 */
[----:B------:R-:W-:-:S03]  /*2e470*/  LEA.HI.X.SX32 R26, R26, R17, 0x1, P1 ;  /* 0x000000111a1a7211 */ /* 0x000fc600008f0eff */
[----:B0-----:R-:W4:Y:S01]  /*2e480*/  LDL.LU R28, [R1+0x57c] ;  /* 0x00057c00011c7983 */ /* 0x001f220000300800 */
[----:B------:R-:W-:-:S05]  /*2e490*/  LEA R35, P4, R22, R45, 0x1 ;  /* 0x0000002d16237211 */ /* 0x000fca00078808ff */
[----:B------:R0:W-:Y:S04]  /*2e4a0*/  STL [R1+0x1e78], R35 ;  /* 0x001e782301007387 */ /* 0x0001e80000100800 */
[----:B------:R1:W-:Y:S01]  /*2e4b0*/  STL [R1+0x1e4c], R27 ;  /* 0x001e4c1b01007387 */ /* 0x0003e20000100800 */
[----:B0-----:R-:W-:-:S03]  /*2e4c0*/  LEA R35, P3, R16, R45, 0x1 ;  /* 0x0000002d10237211 */ /* 0x001fc600078608ff */
[----:B-1----:R-:W4:Y:S01]  /*2e4d0*/  LDL.LU R27, [R1+0x554] ;  /* 0x00055400011b7983 */ /* 0x002f220000300800 */
[----:B------:R-:W-:-:S03]  /*2e4e0*/  LEA.HI.X.SX32 R25, R25, R17, 0x1, P0 ;  /* 0x0000001119197211 */ /* 0x000fc600000f0eff */
        /* <DEDUP_REMOVED lines=12> */
[----:B------:R-:W-:Y:S02]  /*2e5b0*/  LEA.HI.X.SX32 R23, R23, R17, 0x1, P5 ;  /* 0x0000001117177211 */ /* 0x000fe400028f0eff */
[----:B------:R-:W-:-:S02]  /*2e5c0*/  LEA R35, P2, R20, R45, 0x1 ;  /* 0x0000002d14237211 */ /* 0x000fc400078408ff */
[----:B------:R-:W-:-:S03]  /*2e5d0*/  LEA.HI.X.SX32 R22, R22, R17, 0x1, P4 ;  /* 0x0000001116167211 */ /* 0x000fc600020f0eff */
[----:B------:R0:W-:Y:S04]  /*2e5e0*/  STL [R1+0x1e98], R35 ;  /* 0x001e982301007387 */ /* 0x0001e80000100800 */
[----:B------:R1:W-:Y:S01]  /*2e5f0*/  STL [R1+0x1e6c], R23 ;  /* 0x001e6c1701007387 */ /* 0x0003e20000100800 */
[----:B0-----:R-:W-:-:S03]  /*2e600*/  LEA R35, P5, R33, R45, 0x1 ;  /* 0x0000002d21237211 */ /* 0x001fc600078a08ff */
[----:B-1----:R-:W4:Y:S04]  /*2e610*/  LDL.LU R23, [R1+0x530] ;  /* 0x0005300001177983 */ /* 0x002f280000300800 */
[----:B------:R0:W-:Y:S04]  /*2e620*/  STL [R1+0x1ea0], R35 ;  /* 0x001ea02301007387 */ /* 0x0001e80000100800 */
[----:B------:R1:W-:Y:S01]  /*2e630*/  STL [R1+0x1e74], R22 ;  /* 0x001e741601007387 */ /* 0x0003e20000100800 */
[----:B0-----:R-:W-:-:S03]  /*2e640*/  LEA.HI.X.SX32 R35, R16, R17, 0x1, P3 ;  /* 0x0000001110237211 */ /* 0x001fc600018f0eff */
[----:B-1----:R-:W4:Y:S01]  /*2e650*/  LDL.LU R22, [R1+0x514] ;  /* 0x0005140001167983 */ /* 0x002f220000300800 */
        /* <DEDUP_REMOVED lines=719> */
[----:B0-----:R-:W-:Y:S02]  /*31350*/  LEA.HI.X.SX32 R35, R22, R17, 0x1, P3 ;  /* 0x0000001116237211 */ /* 0x001fe400018f0eff */
[----:B------:R-:W4:Y:S01]  /*31360*/  LDL.LU R22, [R1+0x154] ;  /* 0x0001540001167983 */ /* 0x000f220000300800 */
[----:B------:R-:W-:-:S05]  /*31370*/  LEA R16, P4, R19, R45, 0x1 ;  /* 0x0000002d13107211 */ /* 0x000fca00078808ff */
[----:B------:R-:W-:Y:S04]  /*31380*/  STL [R1+0x2328], R16 ;  /* 0x0023281001007387 */ /* 0x000fe80000100800 */
[----:B------:R0:W-:Y:S04]  /*31390*/  STL [R1+0x22fc], R35 ;  /* 0x0022fc2301007387 */ /* 0x0001e80000100800 */
[----:B0-----:R-:W4:Y:S01]  /*313a0*/  LDL.LU R35, [R1+0x150] ;  /* 0x0001500001237983 */ /* 0x001f220000300800 */
[----:B------:R-:W-:-:S05]  /*313b0*/  LEA R16, P3, R18, R45, 0x1 ;  /* 0x0000002d12107211 */ /* 0x000fca00078608ff */
[----:B------:R-:W-:Y:S04]  /*313c0*/  STL [R1+0x2330], R16 ;  /* 0x0023301001007387 */ /* 0x000fe80000100800 */
[----:B------:R0:W-:Y:S02]  /*313d0*/  STL [R1+0x2304], R34 ;  /* 0x0023042201007387 */ /* 0x0001e40000100800 */
[-C--:B0-----:R-:W-:Y:S02]  /*313e0*/  LEA.HI.X.SX32 R34, R21, R17.reuse, 0x1, P0 ;  /* 0x0000001115227211 */ /* 0x081fe400000f0eff */
[----:B------:R-:W4:Y:S01]  /*313f0*/  LDL.LU R21, [R1+0x14c] ;  /* 0x00014c0001157983 */ /* 0x000f220000300800 */
[----:B------:R-:W-:Y:S02]  /*31400*/  LEA.HI.X.SX32 R33, R33, R17, 0x1, P5 ;  /* 0x0000001121217211 */ /* 0x000fe400028f0eff */
[----:B--2---:R-:W-:-:S05]  /*31410*/  LEA R16, P1, R31, R45, 0x1 ;  /* 0x0000002d1f107211 */ /* 0x004fca00078208ff */
[----:B------:R-:W-:Y:S04]  /*31420*/  STL [R1+0x2338], R16 ;  /* 0x0023381001007387 */ /* 0x000fe80000100800 */
[----:B------:R0:W-:Y:S02]  /*31430*/  STL [R1+0x230c], R34 ;  /* 0x00230c2201007387 */ /* 0x0001e40000100800 */
[----:B0-----:R-:W-:Y:S02]  /*31440*/  LEA.HI.X.SX32 R34, R20, R17, 0x1, P2 ;  /* 0x0000001114227211 */ /* 0x001fe400010f0eff */
[----:B------:R-:W2:Y:S01]  /*31450*/  LDL.LU R20, [R1+0x148] ;  /* 0x0001480001147983 */ /* 0x000ea20000300800 */
[----:B---3--:R-:W-:-:S05]  /*31460*/  LEA R16, P0, R30, R45, 0x1 ;  /* 0x0000002d1e107211 */ /* 0x008fca00078008ff */
[----:B------:R-:W-:Y:S04]  /*31470*/  STL [R1+0x2340], R16 ;  /* 0x0023401001007387 */ /* 0x000fe80000100800 */
[----:B------:R0:W-:Y:S04]  /*31480*/  STL [R1+0x2314], R34 ;  /* 0x0023142201007387 */ /* 0x0001e80000100800 */
[----:B0-----:R-:W3:Y:S01]  /*31490*/  LDL.LU R34, [R1+0x144] ;  /* 0x0001440001227983 */ /* 0x001ee20000300800 */
[----:B----4-:R-:W-:-:S05]  /*314a0*/  LEA R16, P2, R29, R45, 0x1 ;  /* 0x0000002d1d107211 */ /* 0x010fca00078408ff */
        /* <DEDUP_REMOVED lines=8> */
[-C--:B0-----:R-:W-:Y:S02]  /*31530*/  LEA.HI.X.SX32 R33, R18, R17.reuse, 0x1, P3 ;  /* 0x0000001112217211 */ /* 0x081fe400018f0eff */
[----:B------:R-:W4:Y:S01]  /*31540*/  LDL.LU R18, [R1+0x134] ;  /* 0x0001340001127983 */ /* 0x000f220000300800 */
[----:B------:R-:W-:-:S02]  /*31550*/  LEA.HI.X.SX32 R30, R30, R17, 0x1, P0 ;  /* 0x000000111e1e7211 */ /* 0x000fc400000f0eff */
[----:B------:R-:W-:-:S05]  /*31560*/  LEA R16, P4, R27, R45, 0x1 ;  /* 0x0000002d1b107211 */ /* 0x000fca00078808ff */
        /* <DEDUP_REMOVED lines=16> */
[-C--:B------:R-:W-:Y:S02]  /*31670*/  LEA.HI.X.SX32 R28, R28, R17.reuse, 0x1, P5 ;  /* 0x000000111c1c7211 */ /* 0x080fe400028f0eff */
        /* <DEDUP_REMOVED lines=10> */
[----:B------:R-:W-:Y:S02]  /*31720*/  LEA R16, P4, R35, R45, 0x1 ;  /* 0x0000002d23107211 */ /* 0x000fe400078808ff */
[----:B------:R-:W-:-:S03]  /*31730*/  LEA.HI.X.SX32 R36, R25, R17, 0x1, P1 ;  /* 0x0000001119247211 */ /* 0x000fc600008f0eff */
[----:B------:R-:W-:Y:S04]  /*31740*/  STL [R1+0x2388], R16 ;  /* 0x0023881001007387 */ /* 0x000fe80000100800 */
[----:B------:R0:W-:Y:S04]  /*31750*/  STL [R1+0x235c], R26 ;  /* 0x00235c1a01007387 */ /* 0x0001e80000100800 */
[----:B0-----:R-:W4:Y:S01]  /*31760*/  LDL.LU R26, [R1+0x104] ;  /* 0x00010400011a7983 */ /* 0x001f220000300800 */
[----:B------:R-:W-:-:S05]  /*31770*/  LEA R16, P3, R21, R45, 0x1 ;  /* 0x0000002d15107211 */ /* 0x000fca00078608ff */
        /* <DEDUP_REMOVED lines=10> */
[----:B------:R-:W-:Y:S04]  /*31820*/  STL [R1+0x23a0], R16 ;  /* 0x0023a01001007387 */ /* 0x000fe80000100800 */
[----:B------:R-:W3:Y:S04]  /*31830*/  LDL.LU R23, [R1+0xf8] ;  /* 0x0000f80001177983 */ /* 0x000ee80000300800 */
[----:B------:R0:W-:Y:S02]  /*31840*/  STL [R1+0x2374], R36 ;  /* 0x0023742401007387 */ /* 0x0001e40000100800 */
[----:B0-----:R-:W-:-:S02]  /*31850*/  LEA.HI.X.SX32 R36, R22, R17, 0x1, P5 ;  /* 0x0000001116247211 */ /* 0x001fc400028f0eff */
[----:B----4-:R-:W-:-:S05]  /*31860*/  LEA R16, P2, R19, R45, 0x1 ;  /* 0x0000002d13107211 */ /* 0x010fca00078408ff */
[----:B------:R-:W-:Y:S04]  /*31870*/  STL [R1+0x23a8], R16 ;  /* 0x0023a81001007387 */ /* 0x000fe80000100800 */
[----:B------:R-:W4:Y:S04]  /*31880*/  LDL.LU R22, [R1+0xf4] ;  /* 0x0000f40001167983 */ /* 0x000f280000300800 */
[----:B------:R0:W-:Y:S02]  /*31890*/  STL [R1+0x237c], R36 ;  /* 0x00237c2401007387 */ /* 0x0001e40000100800 */
[----:B0-----:R-:W-:-:S02]  /*318a0*/  LEA.HI.X.SX32 R36, R35, R17, 0x1, P4 ;  /* 0x0000001123247211 */ /* 0x001fc400020f0eff */
[----:B------:R-:W-:-:S05]  /*318b0*/  LEA R16, P5, R18, R45, 0x1 ;  /* 0x0000002d12107211 */ /* 0x000fca00078a08ff */
[----:B------:R0:W-:Y:S04]  /*318c0*/  STL [R1+0x23b0], R16 ;  /* 0x0023b01001007387 */ /* 0x0001e80000100800 */
[----:B------:R-:W-:Y:S01]  /*318d0*/  STL [R1+0x2384], R36 ;  /* 0x0023842401007387 */ /* 0x000fe20000100800 */
[----:B0-----:R-:W-:-:S03]  /*318e0*/  LEA.HI.X.SX32 R16, R21, R17, 0x1, P3 ;  /* 0x0000001115107211 */ /* 0x001fc600018f0eff */
        /* <DEDUP_REMOVED lines=8> */
[----:B------:R0:W-:Y:S04]  /*31970*/  STL [R1+0x2394], R16 ;  /* 0x0023941001007387 */ /* 0x0001e80000100800 */
[----:B------:R-:W4:Y:S01]  /*31980*/  LDL.LU R36, [R1+0xe8] ;  /* 0x0000e80001247983 */ /* 0x000f220000300800 */
[----:B0-----:R-:W-:-:S02]  /*31990*/  LEA.HI.X.SX32 R16, R34, R17, 0x1, P0 ;  /* 0x0000001122107211 */ /* 0x001fc400000f0eff */
        /* <DEDUP_REMOVED lines=13> */
[----:B------:R-:W-:Y:S02]  /*31a70*/  LEA.HI.X.SX32 R33, R33, R17, 0x1, P4 ;  /* 0x0000001121217211 */ /* 0x000fe400020f0eff */
[----:B0-----:R-:W-:-:S05]  /*31a80*/  LEA R34, P5, R27, R45, 0x1 ;  /* 0x0000002d1b227211 */ /* 0x001fca00078a08ff */
[----:B------:R0:W-:Y:S04]  /*31a90*/  STL [R1+0x23e0], R34 ;  /* 0x0023e02201007387 */ /* 0x0001e80000100800 */
[----:B------:R-:W4:Y:S01]  /*31aa0*/  LDL.LU R35, [R1+0xdc] ;  /* 0x0000dc0001237983 */ /* 0x000f220000300800 */
[----:B------:R-:W-:-:S03]  /*31ab0*/  LEA.HI.X.SX32 R31, R31, R17, 0x1, P3 ;  /* 0x000000111f1f7211 */ /* 0x000fc600018f0eff */
[----:B------:R-:W-:Y:S01]  /*31ac0*/  STL [R1+0x23b4], R33 ;  /* 0x0023b42101007387 */ /* 0x000fe20000100800 */
[----:B-1----:R-:W-:-:S05]  /*31ad0*/  LEA R16, P4, R26, R45, 0x1 ;  /* 0x0000002d1a107211 */ /* 0x002fca00078808ff */
[----:B------:R1:W-:Y:S04]  /*31ae0*/  STL [R1+0x23e8], R16 ;  /* 0x0023e81001007387 */ /* 0x0003e80000100800 */
[----:B0-----:R-:W4:Y:S01]  /*31af0*/  LDL.LU R34, [R1+0xd4] ;  /* 0x0000d40001227983 */ /* 0x001f220000300800 */
[----:B------:R-:W-:Y:S02]  /*31b00*/  LEA.HI.X.SX32 R30, R30, R17, 0x1, P1 ;  /* 0x000000111e1e7211 */ /* 0x000fe400008f0eff */
[----:B-1----:R-:W-:Y:S01]  /*31b10*/  LEA R16, P3, R25, R45, 0x1 ;  /* 0x0000002d19107211 */ /* 0x002fe200078608ff */
[----:B------:R-:W-:Y:S04]  /*31b20*/  STL [R1+0x23bc], R31 ;  /* 0x0023bc1f01007387 */ /* 0x000fe80000100800 */
[----:B------:R2:W-:Y:S01]  /*31b30*/  STL [R1+0x23f0], R16 ;  /* 0x0023f01001007387 */ /* 0x0005e20000100800 */
[----:B------:R-:W-:-:S03]  /*31b40*/  LEA.HI.X.SX32 R29, R29, R17, 0x1, P0 ;  /* 0x000000111d1d7211 */ /* 0x000fc600000f0eff */
[----:B------:R-:W4:Y:S04]  /*31b50*/  LDL.LU R33, [R1+0xd0] ;  /* 0x0000d00001217983 */ /* 0x000f280000300800 */
[----:B------:R-:W-:Y:S01]  /*31b60*/  STL [R1+0x23c4], R30 ;  /* 0x0023c41e01007387 */ /* 0x000fe20000100800 */
[-C--:B------:R-:W-:Y:S02]  /*31b70*/  LEA.HI.X.SX32 R28, R28, R17.reuse, 0x1, P2 ;  /* 0x000000111c1c7211 */ /* 0x080fe400010f0eff */
[-C--:B------:R-:W-:Y:S02]  /*31b80*/  LEA.HI.X.SX32 R27, R27, R17.reuse, 0x1, P5 ;  /* 0x000000111b1b7211 */ /* 0x080fe400028f0eff */
[----:B------:R-:W-:Y:S02]  /*31b90*/  LEA.HI.X.SX32 R26, R26, R17, 0x1, P4 ;  /* 0x000000111a1a7211 */ /* 0x000fe400020f0eff */
[----:B--2---:R-:W-:-:S05]  /*31ba0*/  LEA R16, P1, R24, R45, 0x1 ;  /* 0x0000002d18107211 */ /* 0x004fca00078208ff */
[----:B------:R3:W-:Y:S04]  /*31bb0*/  STL [R1+0x23f8], R16 ;  /* 0x0023f81001007387 */ /* 0x0007e80000100800 */
[----:B------:R-:W2:Y:S04]  /*31bc0*/  LDL.LU R31, [R1+0xcc] ;  /* 0x0000cc00011f7983 */ /* 0x000ea80000300800 */
[----:B------:R-:W-:Y:S01]  /*31bd0*/  STL [R1+0x23cc], R29 ;  /* 0x0023cc1d01007387 */ /* 0x000fe20000100800 */
[----:B---3--:R-:W-:-:S05]  /*31be0*/  LEA R16, P0, R23, R45, 0x1 ;  /* 0x0000002d17107211 */ /* 0x008fca00078008ff */
[----:B------:R4:W-:Y:S04]  /*31bf0*/  STL [R1+0x2400], R16 ;  /* 0x0024001001007387 */ /* 0x0009e80000100800 */
[----:B------:R-:W3:Y:S04]  /*31c00*/  LDL.LU R30, [R1+0xc4] ;  /* 0x0000c400011e7983 */ /* 0x000ee80000300800 */
[----:B------:R0:W-:Y:S01]  /*31c10*/  STL [R1+0x23d4], R28 ;  /* 0x0023d41c01007387 */ /* 0x0001e20000100800 */
[----:B----4-:R-:W-:-:S05]  /*31c20*/  LEA R16, P2, R22, R45, 0x1 ;  /* 0x0000002d16107211 */ /* 0x010fca00078408ff */
[----:B------:R1:W-:Y:S04]  /*31c30*/  STL [R1+0x2408], R16 ;  /* 0x0024081001007387 */ /* 0x0003e80000100800 */
[----:B------:R-:W4:Y:S04]  /*31c40*/  LDL.LU R29, [R1+0xc0] ;  /* 0x0000c000011d7983 */ /* 0x000f280000300800 */
[----:B------:R1:W-:Y:S04]  /*31c50*/  STL [R1+0x23dc], R27 ;  /* 0x0023dc1b01007387 */ /* 0x0003e80000100800 */
[----:B0-----:R-:W4:Y:S01]  /*31c60*/  LDL.LU R28, [R1+0xbc] ;  /* 0x0000bc00011c7983 */ /* 0x001f220000300800 */
[----:B------:R-:W-:-:S02]  /*31c70*/  LEA.HI.X.SX32 R25, R25, R17, 0x1, P3 ;  /* 0x0000001119197211 */ /* 0x000fc400018f0eff */
[----:B-1----:R-:W-:-:S05]  /*31c80*/  LEA R16, P5, R21, R45, 0x1 ;  /* 0x0000002d15107211 */ /* 0x002fca00078a08ff */
[----:B------:R0:W-:Y:S04]  /*31c90*/  STL [R1+0x2410], R16 ;  /* 0x0024101001007387 */ /* 0x0001e80000100800 */
[----:B------:R1:W-:Y:S04]  /*31ca0*/  STL [R1+0x23e4], R26 ;  /* 0x0023e41a01007387 */ /* 0x0003e80000100800 */
[----:B------:R-:W4:Y:S01]  /*31cb0*/  LDL.LU R27, [R1+0xb8] ;  /* 0x0000b800011b7983 */ /* 0x000f220000300800 */
[-C--:B------:R-:W-:Y:S02]  /*31cc0*/  LEA.HI.X.SX32 R24, R24, R17.reuse, 0x1, P1 ;  /* 0x0000001118187211 */ /* 0x080fe400008f0eff */
[----:B------:R-:W-:-:S02]  /*31cd0*/  LEA.HI.X.SX32 R23, R23, R17, 0x1, P0 ;  /* 0x0000001117177211 */ /* 0x000fc400000f0eff */
[----:B0-----:R-:W-:-:S05]  /*31ce0*/  LEA R16, P4, R20, R45, 0x1 ;  /* 0x0000002d14107211 */ /* 0x001fca00078808ff */
[----:B------:R0:W-:Y:S04]  /*31cf0*/  STL [R1+0x2418], R16 ;  /* 0x0024181001007387 */ /* 0x0001e80000100800 */
[----:B------:R0:W-:Y:S04]  /*31d00*/  STL [R1+0x23ec], R25 ;  /* 0x0023ec1901007387 */ /* 0x0001e80000100800 */
[----:B-1----:R-:W4:Y:S01]  /*31d10*/  LDL.LU R26, [R1+0xb4] ;  /* 0x0000b400011a7983 */ /* 0x002f220000300800 */
[----:B0-----:R-:W-:-:S05]  /*31d20*/  LEA R16, P3, R36, R45, 0x1 ;  /* 0x0000002d24107211 */ /* 0x001fca00078608ff */
[----:B------:R0:W-:Y:S04]  /*31d30*/  STL [R1+0x2420], R16 ;  /* 0x0024201001007387 */ /* 0x0001e80000100800 */
[----:B------:R-:W4:Y:S04]  /*31d40*/  LDL.LU R25, [R1+0xb0] ;  /* 0x0000b00001197983 */ /* 0x000f280000300800 */
[----:B------:R1:W-:Y:S01]  /*31d50*/  STL [R1+0x23f4], R24 ;  /* 0x0023f41801007387 */ /* 0x0003e20000100800 */
[----:B0-----:R-:W-:-:S05]  /*31d60*/  LEA R16, P1, R19, R45, 0x1 ;  /* 0x0000002d13107211 */ /* 0x001fca00078208ff */
[----:B------:R0:W-:Y:S04]  /*31d70*/  STL [R1+0x2428], R16 ;  /* 0x0024281001007387 */ /* 0x0001e80000100800 */
[----:B-1----:R-:W4:Y:S04]  /*31d80*/  LDL.LU R24, [R1+0xac] ;  /* 0x0000ac0001187983 */ /* 0x002f280000300800 */
[----:B------:R1:W-:Y:S01]  /*31d90*/  STL [R1+0x23fc], R23 ;  /* 0x0023fc1701007387 */ /* 0x0003e20000100800 */
[----:B0-----:R-:W-:-:S05]  /*31da0*/  LEA R16, P0, R18, R45, 0x1 ;  /* 0x0000002d12107211 */ /* 0x001fca00078008ff */
[----:B------:R-:W-:Y:S04]  /*31db0*/  STL [R1+0x2430], R16 ;  /* 0x0024301001007387 */ /* 0x000fe80000100800 */
[----:B-1----:R-:W4:Y:S01]  /*31dc0*/  LDL.LU R23, [R1+0xa4] ;  /* 0x0000a40001177983 */ /* 0x002f220000300800 */
[-C--:B------:R-:W-:Y:S02]  /*31dd0*/  LEA.HI.X.SX32 R22, R22, R17.reuse, 0x1, P2 ;  /* 0x0000001116167211 */ /* 0x080fe400010f0eff */
[----:B------:R-:W-:-:S03]  /*31de0*/  LEA.HI.X.SX32 R21, R21, R17, 0x1, P5 ;  /* 0x0000001115157211 */ /* 0x000fc600028f0eff */
[----:B------:R0:W-:Y:S01]  /*31df0*/  STL [R1+0x2404], R22 ;  /* 0x0024041601007387 */ /* 0x0001e20000100800 */
[----:B------:R-:W-:-:S03]  /*31e00*/  LEA.HI.X.SX32 R20, R20, R17, 0x1, P4 ;  /* 0x0000001114147211 */ /* 0x000fc600020f0eff */
        /* <DEDUP_REMOVED lines=8> */
[----:B------:R1:W-:Y:S01]  /*31e90*/  STL [R1+0x2414], R20 ;  /* 0x0024141401007387 */ /* 0x0003e20000100800 */
[----:B0-----:R-:W-:-:S03]  /*31ea0*/  LEA R16, P4, R33, R45, 0x1 ;  /* 0x0000002d21107211 */ /* 0x001fc600078808ff */
[----:B-1----:R-:W4:Y:S04]  /*31eb0*/  LDL.LU R20, [R1+0x88] ;  /* 0x0000880001147983 */ /* 0x002f280000300800 */
[----:B------:R0:W-:Y:S04]  /*31ec0*/  STL [R1+0x2448], R16 ;  /* 0x0024481001007387 */ /* 0x0001e80000100800 */
[----:B------:R-:W-:Y:S01]  /*31ed0*/  STL [R1+0x241c], R37 ;  /* 0x00241c2501007387 */ /* 0x000fe20000100800 */
[----:B0-----:R-:W-:-:S03]  /*31ee0*/  LEA.HI.X.SX32 R16, R19, R17, 0x1, P1 ;  /* 0x0000001113107211 */ /* 0x001fc600008f0eff */
[----:B------:R-:W4:Y:S01]  /*31ef0*/  LDL.LU R19, [R1+0x84] ;  /* 0x0000840001137983 */ /* 0x000f220000300800 */
[----:B--2---:R-:W-:-:S05]  /*31f00*/  LEA R36, P3, R31, R45, 0x1 ;  /* 0x0000002d1f247211 */ /* 0x004fca00078608ff */
[----:B------:R0:W-:Y:S04]  /*31f10*/  STL [R1+0x2450], R36 ;  /* 0x0024502401007387 */ /* 0x0001e80000100800 */
[----:B------:R-:W-:Y:S01]  /*31f20*/  STL [R1+0x2424], R16 ;  /* 0x0024241001007387 */ /* 0x000fe20000100800 */
[----:B0-----:R-:W-:Y:S02]  /*31f30*/  LEA.HI.X.SX32 R36, R18, R17, 0x1, P0 ;  /* 0x0000001112247211 */ /* 0x001fe400000f0eff */
[----:B---3--:R-:W-:-:S05]  /*31f40*/  LEA R37, P1, R30, R45, 0x1 ;  /* 0x0000002d1e257211 */ /* 0x008fca00078208ff */
[----:B------:R-:W-:Y:S04]  /*31f50*/  STL [R1+0x2458], R37 ;  /* 0x0024582501007387 */ /* 0x000fe80000100800 */
[----:B------:R-:W2:Y:S04]  /*31f60*/  LDL.LU R18, [R1+0x80] ;  /* 0x0000800001127983 */ /* 0x000ea80000300800 */
[----:B------:R0:W-:Y:S02]  /*31f70*/  STL [R1+0x242c], R36 ;  /* 0x00242c2401007387 */ /* 0x0001e40000100800 */
[----:B0-----:R-:W-:-:S02]  /*31f80*/  LEA.HI.X.SX32 R36, R35, R17, 0x1, P2 ;  /* 0x0000001123247211 */ /* 0x001fc400010f0eff */
[----:B----4-:R-:W-:-:S05]  /*31f90*/  LEA R16, P0, R29, R45, 0x1 ;  /* 0x0000002d1d107211 */ /* 0x010fca00078008ff */
[----:B------:R0:W-:Y:S01]  /*31fa0*/  STL [R1+0x2460], R16 ;  /* 0x0024601001007387 */ /* 0x0001e20000100800 */
[----:B------:R-:W-:-:S03]  /*31fb0*/  LEA R35, P2, R28, R45, 0x1 ;  /* 0x0000002d1c237211 */ /* 0x000fc600078408ff */
[----:B------:R-:W-:Y:S04]  /*31fc0*/  STL [R1+0x2434], R36 ;  /* 0x0024342401007387 */ /* 0x000fe80000100800 */
[----:B------:R-:W3:Y:S01]  /*31fd0*/  LDL.LU R59, [R1+0x7c] ;  /* 0x00007c00013b7983 */ /* 0x000ee20000300800 */
[----:B0-----:R-:W-:-:S03]  /*31fe0*/  LEA.HI.X.SX32 R16, R34, R17, 0x1, P5 ;  /* 0x0000001122107211 */ /* 0x001fc600028f0eff */
[----:B------:R-:W-:Y:S01]  /*31ff0*/  STL [R1+0x2468], R35 ;  /* 0x0024682301007387 */ /* 0x000fe20000100800 */
[----:B------:R-:W-:-:S03]  /*32000*/  LEA.HI.X.SX32 R33, R33, R17, 0x1, P4 ;  /* 0x0000001121217211 */ /* 0x000fc600020f0eff */
[----:B------:R-:W-:Y:S01]  /*32010*/  STL [R1+0x243c], R16 ;  /* 0x00243c1001007387 */ /* 0x000fe20000100800 */
[----:B------:R-:W-:-:S05]  /*32020*/  LEA R34, P5, R27, R45, 0x1 ;  /* 0x0000002d1b227211 */ /* 0x000fca00078a08ff */
[----:B------:R-:W-:Y:S04]  /*32030*/  STL [R1+0x2470], R34 ;  /* 0x0024702201007387 */ /* 0x000fe80000100800 */
[----:B------:R-:W4:Y:S04]  /*32040*/  LDL.LU R46, [R1+0x78] ;  /* 0x00007800012e7983 */ /* 0x000f280000300800 */
[----:B------:R0:W-:Y:S01]  /*32050*/  STL [R1+0x2444], R33 ;  /* 0x0024442101007387 */ /* 0x0001e20000100800 */
[-C--:B------:R-:W-:Y:S02]  /*32060*/  LEA.HI.X.SX32 R29, R29, R17.reuse, 0x1, P0 ;  /* 0x000000111d1d7211 */ /* 0x080fe400000f0eff */
[----:B0-----:R-:W-:-:S02]  /*32070*/  LEA.HI.X.SX32 R33, R31, R17, 0x1, P3 ;  /* 0x000000111f217211 */ /* 0x001fc400018f0eff */
[----:B------:R-:W-:-:S05]  /*32080*/  LEA R16, P4, R26, R45, 0x1 ;  /* 0x0000002d1a107211 */ /* 0x000fca00078808ff */
[----:B------:R0:W-:Y:S04]  /*32090*/  STL [R1+0x2478], R16 ;  /* 0x0024781001007387 */ /* 0x0001e80000100800 */
[----:B------:R-:W-:Y:S01]  /*320a0*/  STL [R1+0x244c], R33 ;  /* 0x00244c2101007387 */ /* 0x000fe20000100800 */
[----:B------:R-:W-:-:S03]  /*320b0*/  LEA R31, P3, R25, R45, 0x1 ;  /* 0x0000002d191f7211 */ /* 0x000fc600078608ff */
[----:B------:R-:W4:Y:S01]  /*320c0*/  LDL.LU R37, [R1+0x70] ;  /* 0x0000700001257983 */ /* 0x000f220000300800 */
[----:B0-----:R-:W-:-:S03]  /*320d0*/  LEA.HI.X.SX32 R16, R30, R17, 0x1, P1 ;  /* 0x000000111e107211 */ /* 0x001fc600008f0eff */
[----:B------:R-:W-:Y:S04]  /*320e0*/  STL [R1+0x2480], R31 ;  /* 0x0024801f01007387 */ /* 0x000fe80000100800 */
[----:B------:R0:W-:Y:S01]  /*320f0*/  STL [R1+0x2454], R16 ;  /* 0x0024541001007387 */ /* 0x0001e20000100800 */
[----:B------:R-:W-:-:S05]  /*32100*/  LEA R30, P1, R24, R45, 0x1 ;  /* 0x0000002d181e7211 */ /* 0x000fca00078208ff */
[----:B------:R-:W-:Y:S04]  /*32110*/  STL [R1+0x2488], R30 ;  /* 0x0024881e01007387 */ /* 0x000fe80000100800 */
[----:B------:R-:W4:Y:S04]  /*32120*/  LDL.LU R36, [R1+0x6c] ;  /* 0x00006c0001247983 */ /* 0x000f280000300800 */
[----:B------:R1:W-:Y:S01]  /*32130*/  STL [R1+0x245c], R29 ;  /* 0x00245c1d01007387 */ /* 0x0003e20000100800 */
[----:B0-----:R-:W-:Y:S02]  /*32140*/  LEA R16, P0, R23, R45, 0x1 ;  /* 0x0000002d17107211 */ /* 0x001fe400078008ff */
[----:B-1----:R-:W-:-:S03]  /*32150*/  LEA.HI.X.SX32 R29, R28, R17, 0x1, P2 ;  /* 0x000000111c1d7211 */ /* 0x002fc600010f0eff */
[----:B------:R0:W-:Y:S04]  /*32160*/  STL [R1+0x2490], R16 ;  /* 0x0024901001007387 */ /* 0x0001e80000100800 */
[----:B------:R-:W-:Y:S04]  /*32170*/  STL [R1+0x2464], R29 ;  /* 0x0024641d01007387 */ /* 0x000fe80000100800 */
[----:B------:R-:W4:Y:S01]  /*32180*/  LDL.LU R35, [R1+0x68] ;  /* 0x0000680001237983 */ /* 0x000f220000300800 */
[----:B0-----:R-:W-:Y:S02]  /*32190*/  LEA.HI.X.SX32 R16, R27, R17, 0x1, P5 ;  /* 0x000000111b107211 */ /* 0x001fe400028f0eff */
[----:B------:R-:W-:-:S05]  /*321a0*/  LEA R28, P2, R22, R45, 0x1 ;  /* 0x0000002d161c7211 */ /* 0x000fca00078408ff */
[----:B------:R-:W-:Y:S04]  /*321b0*/  STL [R1+0x2498], R28 ;  /* 0x0024981c01007387 */ /* 0x000fe80000100800 */
[----:B------:R0:W-:Y:S01]  /*321c0*/  STL [R1+0x246c], R16 ;  /* 0x00246c1001007387 */ /* 0x0001e20000100800 */
[-C--:B------:R-:W-:Y:S02]  /*321d0*/  LEA.HI.X.SX32 R26, R26, R17.reuse, 0x1, P4 ;  /* 0x000000111a1a7211 */ /* 0x080fe400020f0eff */
[----:B------:R-:W-:Y:S02]  /*321e0*/  LEA.HI.X.SX32 R25, R25, R17, 0x1, P3 ;  /* 0x0000001119197211 */ /* 0x000fe400018f0eff */
[----:B------:R-:W-:-:S05]  /*321f0*/  LEA R27, P5, R21, R45, 0x1 ;  /* 0x0000002d151b7211 */ /* 0x000fca00078a08ff */
[----:B------:R-:W-:Y:S04]  /*32200*/  STL [R1+0x24a0], R27 ;  /* 0x0024a01b01007387 */ /* 0x000fe80000100800 */
[----:B------:R-:W4:Y:S04]  /*32210*/  LDL.LU R34, [R1+0x64] ;  /* 0x0000640001227983 */ /* 0x000f280000300800 */
[----:B------:R-:W-:Y:S01]  /*32220*/  STL [R1+0x2474], R26 ;  /* 0x0024741a01007387 */ /* 0x000fe20000100800 */
[----:B0-----:R-:W-:-:S05]  /*32230*/  LEA R16, P4, R20, R45, 0x1 ;  /* 0x0000002d14107211 */ /* 0x001fca00078808ff */
[----:B------:R0:W-:Y:S04]  /*32240*/  STL [R1+0x24a8], R16 ;  /* 0x0024a81001007387 */ /* 0x0001e80000100800 */
[----:B------:R-:W4:Y:S01]  /*32250*/  LDL.LU R33, [R1+0x60] ;  /* 0x0000600001217983 */ /* 0x000f220000300800 */
[----:B------:R-:W-:-:S03]  /*32260*/  LEA.HI.X.SX32 R24, R24, R17, 0x1, P1 ;  /* 0x0000001118187211 */ /* 0x000fc600008f0eff */
[----:B------:R-:W-:Y:S01]  /*32270*/  STL [R1+0x247c], R25 ;  /* 0x00247c1901007387 */ /* 0x000fe20000100800 */
[----:B0-----:R-:W-:-:S03]  /*32280*/  LEA R16, P3, R19, R45, 0x1 ;  /* 0x0000002d13107211 */ /* 0x001fc600078608ff */
[----:B------:R-:W4:Y:S04]  /*32290*/  LDL.LU R31, [R1+0x5c] ;  /* 0x00005c00011f7983 */ /* 0x000f280000300800 */
[----:B------:R2:W-:Y:S04]  /*322a0*/  STL [R1+0x24b0], R16 ;  /* 0x0024b01001007387 */ /* 0x0005e80000100800 */
[----:B------:R-:W4:Y:S01]  /*322b0*/  LDL.LU R30, [R1+0x4c] ;  /* 0x00004c00011e7983 */ /* 0x000f220000300800 */
[----:B------:R-:W-:-:S03]  /*322c0*/  LEA.HI.X.SX32 R23, R23, R17, 0x1, P0 ;  /* 0x0000001117177211 */ /* 0x000fc600000f0eff */
[----:B------:R-:W-:Y:S04]  /*322d0*/  STL [R1+0x2484], R24 ;  /* 0x0024841801007387 */ /* 0x000fe80000100800 */
[----:B------:R-:W4:Y:S01]  /*322e0*/  LDL.LU R29, [R1+0x44] ;  /* 0x00004400011d7983 */ /* 0x000f220000300800 */
[-C--:B------:R-:W-:Y:S02]  /*322f0*/  LEA.HI.X.SX32 R22, R22, R17.reuse, 0x1, P2 ;  /* 0x0000001116167211 */ /* 0x080fe400010f0eff */
[-C--:B------:R-:W-:Y:S02]  /*32300*/  LEA.HI.X.SX32 R21, R21, R17.reuse, 0x1, P5 ;  /* 0x0000001115157211 */ /* 0x080fe400028f0eff */
[----:B------:R-:W-:Y:S02]  /*32310*/  LEA.HI.X.SX32 R20, R20, R17, 0x1, P4 ;  /* 0x0000001114147211 */ /* 0x000fe400020f0eff */
[----:B--2---:R-:W-:-:S05]  /*32320*/  LEA R16, P1, R18, R45, 0x1 ;  /* 0x0000002d12107211 */ /* 0x004fca00078208ff */
[----:B------:R3:W-:Y:S04]  /*32330*/  STL [R1+0x24b8], R16 ;  /* 0x0024b81001007387 */ /* 0x0007e80000100800 */
[----:B------:R-:W2:Y:S04]  /*32340*/  LDL.LU R28, [R1+0x40] ;  /* 0x00004000011c7983 */ /* 0x000ea80000300800 */
[----:B------:R-:W-:Y:S04]  /*32350*/  STL [R1+0x248c], R23 ;  /* 0x00248c1701007387 */ /* 0x000fe80000100800 */
[----:B------:R-:W2:Y:S01]  /*32360*/  LDL.LU R27, [R1+0x3c] ;  /* 0x00003c00011b7983 */ /* 0x000ea20000300800 */
[----:B---3--:R-:W-:-:S05]  /*32370*/  LEA R16, P0, R59, R45, 0x1 ;  /* 0x0000002d3b107211 */ /* 0x008fca00078008ff */
[----:B------:R4:W-:Y:S04]  /*32380*/  STL [R1+0x24c0], R16 ;  /* 0x0024c01001007387 */ /* 0x0009e80000100800 */
[----:B------:R-:W3:Y:S04]  /*32390*/  LDL.LU R26, [R1+0x38] ;  /* 0x00003800011a7983 */ /* 0x000ee80000300800 */
[----:B------:R-:W-:Y:S04]  /*323a0*/  STL [R1+0x2494], R22 ;  /* 0x0024941601007387 */ /* 0x000fe80000100800 */
[----:B------:R-:W3:Y:S01]  /*323b0*/  LDL.LU R25, [R1+0x34] ;  /* 0x0000340001197983 */ /* 0x000ee20000300800 */
[----:B----4-:R-:W-:-:S05]  /*323c0*/  LEA R16, P2, R46, R45, 0x1 ;  /* 0x0000002d2e107211 */ /* 0x010fca00078408ff */
[----:B------:R0:W-:Y:S04]  /*323d0*/  STL [R1+0x24c8], R16 ;  /* 0x0024c81001007387 */ /* 0x0001e80000100800 */
[----:B------:R-:W4:Y:S04]  /*323e0*/  LDL.LU R24, [R1+0x30] ;  /* 0x0000300001187983 */ /* 0x000f280000300800 */
[----:B------:R1:W-:Y:S04]  /*323f0*/  STL [R1+0x249c], R21 ;  /* 0x00249c1501007387 */ /* 0x0003e80000100800 */
[----:B------:R-:W4:Y:S01]  /*32400*/  LDL.LU R23, [R1+0x2c] ;  /* 0x00002c0001177983 */ /* 0x000f220000300800 */
[----:B------:R-:W-:-:S02]  /*32410*/  LEA.HI.X.SX32 R19, R19, R17, 0x1, P3 ;  /* 0x0000001113137211 */ /* 0x000fc400018f0eff */
[----:B0-----:R-:W-:-:S05]  /*32420*/  LEA R16, P5, R37, R45, 0x1 ;  /* 0x0000002d25107211 */ /* 0x001fca00078a08ff */
[----:B------:R0:W-:Y:S04]  /*32430*/  STL [R1+0x24d0], R16 ;  /* 0x0024d01001007387 */ /* 0x0001e80000100800 */
[----:B------:R-:W4:Y:S04]  /*32440*/  LDL.LU R22, [R1+0x28] ;  /* 0x0000280001167983 */ /* 0x000f280000300800 */
[----:B------:R0:W-:Y:S04]  /*32450*/  STL [R1+0x24a4], R20 ;  /* 0x0024a41401007387 */ /* 0x0001e80000100800 */
[----:B-1----:R-:W4:Y:S01]  /*32460*/  LDL.LU R21, [R1+0x24] ;  /* 0x0000240001157983 */ /* 0x002f220000300800 */
[----:B0-----:R-:W-:-:S05]  /*32470*/  LEA R16, P4, R36, R45, 0x1 ;  /* 0x0000002d24107211 */ /* 0x001fca00078808ff */
[----:B------:R-:W-:Y:S04]  /*32480*/  STL [R1+0x24d8], R16 ;  /* 0x0024d81001007387 */ /* 0x000fe80000100800 */
[----:B------:R-:W4:Y:S04]  /*32490*/  LDL.LU R20, [R1+0x20] ;  /* 0x0000200001147983 */ /* 0x000f280000300800 */
[----:B------:R0:W-:Y:S04]  /*324a0*/  STL [R1+0x24ac], R19 ;  /* 0x0024ac1301007387 */ /* 0x0001e80000100800 */
[----:B0-----:R-:W4:Y:S01]  /*324b0*/  LDL.LU R19, [R1+0x1c] ;  /* 0x00001c0001137983 */ /* 0x001f220000300800 */
[----:B------:R-:W-:-:S05]  /*324c0*/  LEA R16, P3, R35, R45, 0x1 ;  /* 0x0000002d23107211 */ /* 0x000fca00078608ff */
[----:B------:R0:W-:Y:S02]  /*324d0*/  STL [R1+0x24e0], R16 ;  /* 0x0024e01001007387 */ /* 0x0001e40000100800 */
[-C--:B0-----:R-:W-:Y:S02]  /*324e0*/  LEA.HI.X.SX32 R16, R18, R17.reuse, 0x1, P1 ;  /* 0x0000001112107211 */ /* 0x081fe400008f0eff */
[----:B------:R-:W4:Y:S04]  /*324f0*/  LDL.LU R18, [R1+0x18] ;  /* 0x0000180001127983 */ /* 0x000f280000300800 */
[----:B------:R0:W-:Y:S01]  /*32500*/  STL [R1+0x24b4], R16 ;  /* 0x0024b41001007387 */ /* 0x0001e20000100800 */
[-C--:B------:R-:W-:Y:S02]  /*32510*/  LEA.HI.X.SX32 R37, R37, R17.reuse, 0x1, P5 ;  /* 0x0000001125257211 */ /* 0x080fe400028f0eff */
[----:B------:R-:W-:-:S02]  /*32520*/  LEA.HI.X.SX32 R36, R36, R17, 0x1, P4 ;  /* 0x0000001124247211 */ /* 0x000fc400020f0eff */
[----:B0-----:R-:W-:-:S05]  /*32530*/  LEA R16, P1, R34, R45, 0x1 ;  /* 0x0000002d22107211 */ /* 0x001fca00078208ff */
[----:B------:R0:W-:Y:S02]  /*32540*/  STL [R1+0x24e8], R16 ;  /* 0x0024e81001007387 */ /* 0x0001e40000100800 */
[----:B0-----:R-:W-:-:S05]  /*32550*/  LEA.HI.X.SX32 R16, R59, R17, 0x1, P0 ;  /* 0x000000113b107211 */ /* 0x001fca00000f0eff */
[----:B------:R0:W-:Y:S01]  /*32560*/  STL [R1+0x24bc], R16 ;  /* 0x0024bc1001007387 */ /* 0x0001e20000100800 */
[----:B------:R-:W-:-:S05]  /*32570*/  LEA R59, P0, R33, R45, 0x1 ;  /* 0x0000002d213b7211 */ /* 0x000fca00078008ff */
[----:B------:R-:W-:Y:S01]  /*32580*/  STL [R1+0x24f0], R59 ;  /* 0x0024f03b01007387 */ /* 0x000fe20000100800 */
[----:B0-----:R-:W-:Y:S02]  /*32590*/  LEA.HI.X.SX32 R16, R46, R17, 0x1, P2 ;  /* 0x000000112e107211 */ /* 0x001fe400010f0eff */
[----:B------:R-:W-:-:S03]  /*325a0*/  LEA R46, P2, R31, R45, 0x1 ;  /* 0x0000002d1f2e7211 */ /* 0x000fc600078408ff */
[----:B------:R0:W-:Y:S04]  /*325b0*/  STL [R1+0x24c4], R16 ;  /* 0x0024c41001007387 */ /* 0x0001e80000100800 */
[----:B------:R-:W-:Y:S01]  /*325c0*/  STL [R1+0x24f8], R46 ;  /* 0x0024f82e01007387 */ /* 0x000fe20000100800 */
[----:B0-----:R-:W-:-:S03]  /*325d0*/  LEA R16, P5, R30, R45, 0x1 ;  /* 0x0000002d1e107211 */ /* 0x001fc600078a08ff */
[----:B------:R0:W-:Y:S04]  /*325e0*/  STL [R1+0x24cc], R37 ;  /* 0x0024cc2501007387 */ /* 0x0001e80000100800 */
[----:B------:R1:W-:Y:S01]  /*325f0*/  STL [R1+0x2500], R16 ;  /* 0x0025001001007387 */ /* 0x0003e20000100800 */
[----:B0-----:R-:W-:-:S03]  /*32600*/  LEA R37, P4, R29, R45, 0x1 ;  /* 0x0000002d1d257211 */ /* 0x001fc600078808ff */
[----:B------:R2:W-:Y:S01]  /*32610*/  STL [R1+0x24d4], R36 ;  /* 0x0024d42401007387 */ /* 0x0005e20000100800 */
[----:B-1----:R-:W-:-:S03]  /*32620*/  LEA.HI.X.SX32 R16, R35, R17, 0x1, P3 ;  /* 0x0000001123107211 */ /* 0x002fc600018f0eff */
[----:B------:R-:W-:Y:S01]  /*32630*/  STL [R1+0x2508], R37 ;  /* 0x0025082501007387 */ /* 0x000fe20000100800 */
[----:B------:R-:W-:-:S03]  /*32640*/  LEA.HI.X.SX32 R35, R34, R17, 0x1, P1 ;  /* 0x0000001122237211 */ /* 0x000fc600008f0eff */
[----:B------:R0:W-:Y:S01]  /*32650*/  STL [R1+0x24dc], R16 ;  /* 0x0024dc1001007387 */ /* 0x0001e20000100800 */
[-C--:B------:R-:W-:Y:S02]  /*32660*/  LEA.HI.X.SX32 R34, R33, R17.reuse, 0x1, P0 ;  /* 0x0000001121227211 */ /* 0x080fe400000f0eff */
[-C--:B------:R-:W-:Y:S02]  /*32670*/  LEA.HI.X.SX32 R30, R30, R17.reuse, 0x1, P5 ;  /* 0x000000111e1e7211 */ /* 0x080fe400028f0eff */
[----:B------:R-:W-:Y:S02]  /*32680*/  LEA.HI.X.SX32 R29, R29, R17, 0x1, P4 ;  /* 0x000000111d1d7211 */ /* 0x000fe400020f0eff */
[----:B--2---:R-:W-:-:S05]  /*32690*/  LEA R36, P3, R28, R45, 0x1 ;  /* 0x0000002d1c247211 */ /* 0x004fca00078608ff */
[----:B------:R-:W-:Y:S01]  /*326a0*/  STL [R1+0x2510], R36 ;  /* 0x0025102401007387 */ /* 0x000fe20000100800 */
[----:B0-----:R-:W-:-:S03]  /*326b0*/  LEA R16, P1, R27, R45, 0x1 ;  /* 0x0000002d1b107211 */ /* 0x001fc600078208ff */
[----:B------:R-:W-:Y:S04]  /*326c0*/  STL [R1+0x24e4], R35 ;  /* 0x0024e42301007387 */ /* 0x000fe80000100800 */
[----:B------:R0:W-:Y:S04]  /*326d0*/  STL [R1+0x2518], R16 ;  /* 0x0025181001007387 */ /* 0x0001e80000100800 */
[----:B------:R-:W-:Y:S01]  /*326e0*/  STL [R1+0x24ec], R34 ;  /* 0x0024ec2201007387 */ /* 0x000fe20000100800 */
[----:B0-----:R-:W-:Y:S02]  /*326f0*/  LEA.HI.X.SX32 R16, R31, R17, 0x1, P2 ;  /* 0x000000111f107211 */ /* 0x001fe400010f0eff */
[----:B---3--:R-:W-:-:S05]  /*32700*/  LEA R33, P0, R26, R45, 0x1 ;  /* 0x0000002d1a217211 */ /* 0x008fca00078008ff */
[----:B------:R-:W-:Y:S01]  /*32710*/  STL [R1+0x2520], R33 ;  /* 0x0025202101007387 */ /* 0x000fe20000100800 */
[----:B------:R-:W-:-:S03]  /*32720*/  LEA R31, P2, R25, R45, 0x1 ;  /* 0x0000002d191f7211 */ /* 0x000fc600078408ff */
[----:B------:R4:W-:Y:S04]  /*32730*/  STL [R1+0x24f4], R16 ;  /* 0x0024f41001007387 */ /* 0x0009e80000100800 */
[----:B------:R-:W-:Y:S04]  /*32740*/  STL [R1+0x2528], R31 ;  /* 0x0025281f01007387 */ /* 0x000fe80000100800 */
[----:B------:R0:W-:Y:S01]  /*32750*/  STL [R1+0x24fc], R30 ;  /* 0x0024fc1e01007387 */ /* 0x0001e20000100800 */
[----:B----4-:R-:W-:-:S05]  /*32760*/  LEA R16, P5, R24, R45, 0x1 ;  /* 0x0000002d18107211 */ /* 0x010fca00078a08ff */
        /* <DEDUP_REMOVED lines=8> */
[----:B------:R-:W-:Y:S02]  /*327f0*/  LEA.HI.X.SX32 R24, R24, R17, 0x1, P5 ;  /* 0x0000001118187211 */ /* 0x000fe400028f0eff */
[----:B0-----:R-:W-:-:S05]  /*32800*/  LEA R29, P3, R22, R45, 0x1 ;  /* 0x0000002d161d7211 */ /* 0x001fca00078608ff */
[----:B------:R-:W-:Y:S01]  /*32810*/  STL [R1+0x2540], R29 ;  /* 0x0025401d01007387 */ /* 0x000fe20000100800 */
[----:B-1----:R-:W-:-:S03]  /*32820*/  LEA R16, P1, R21, R45, 0x1 ;  /* 0x0000002d15107211 */ /* 0x002fc600078208ff */
[----:B------:R-:W-:Y:S04]  /*32830*/  STL [R1+0x2514], R28 ;  /* 0x0025141c01007387 */ /* 0x000fe80000100800 */
[----:B------:R0:W-:Y:S04]  /*32840*/  STL [R1+0x2548], R16 ;  /* 0x0025481001007387 */ /* 0x0001e80000100800 */
[----:B------:R-:W-:Y:S01]  /*32850*/  STL [R1+0x251c], R27 ;  /* 0x00251c1b01007387 */ /* 0x000fe20000100800 */
[-C--:B0-----:R-:W-:Y:S02]  /*32860*/  LEA.HI.X.SX32 R16, R25, R17.reuse, 0x1, P2 ;  /* 0x0000001119107211 */ /* 0x081fe400010f0eff */
[----:B------:R-:W-:-:S02]  /*32870*/  LEA.HI.X.SX32 R23, R23, R17, 0x1, P4 ;  /* 0x0000001117177211 */ /* 0x000fc400020f0eff */
[----:B------:R-:W-:-:S05]  /*32880*/  LEA R26, P0, R20, R45, 0x1 ;  /* 0x0000002d141a7211 */ /* 0x000fca00078008ff */
[----:B------:R-:W-:Y:S04]  /*32890*/  STL [R1+0x2550], R26 ;  /* 0x0025501a01007387 */ /* 0x000fe80000100800 */
[----:B------:R0:W-:Y:S01]  /*328a0*/  STL [R1+0x2524], R16 ;  /* 0x0025241001007387 */ /* 0x0001e20000100800 */
[----:B------:R-:W-:-:S05]  /*328b0*/  LEA R25, P2, R19, R45, 0x1 ;  /* 0x0000002d13197211 */ /* 0x000fca00078408ff */
[----:B------:R-:W-:Y:S04]  /*328c0*/  STL [R1+0x2558], R25 ;  /* 0x0025581901007387 */ /* 0x000fe80000100800 */
[----:B------:R1:W-:Y:S01]  /*328d0*/  STL [R1+0x252c], R24 ;  /* 0x00252c1801007387 */ /* 0x0003e20000100800 */
[-C--:B0-----:R-:W-:Y:S02]  /*328e0*/  LEA R16, P5, R18, R45.reuse, 0x1 ;  /* 0x0000002d12107211 */ /* 0x081fe400078a08ff */
[----:B-1----:R-:W-:-:S03]  /*328f0*/  LEA R24, P4, R5, R45, 0x1 ;  /* 0x0000002d05187211 */ /* 0x002fc600078808ff */
[----:B------:R0:W-:Y:S04]  /*32900*/  STL [R1+0x2560], R16 ;  /* 0x0025601001007387 */ /* 0x0001e80000100800 */
[----:B------:R1:W-:Y:S01]  /*32910*/  STL [R1+0x2534], R23 ;  /* 0x0025341701007387 */ /* 0x0003e20000100800 */
[----:B0-----:R-:W-:-:S03]  /*32920*/  LEA.HI.X.SX32 R16, R22, R17, 0x1, P3 ;  /* 0x0000001116107211 */ /* 0x001fc600018f0eff */
[----:B------:R-:W-:Y:S01]  /*32930*/  STL [R1+0x2568], R24 ;  /* 0x0025681801007387 */ /* 0x000fe20000100800 */
[----:B------:R-:W-:Y:S02]  /*32940*/  LEA.HI.X.SX32 R22, R21, R17, 0x1, P1 ;  /* 0x0000001115167211 */ /* 0x000fe400008f0eff */
[----:B-1----:R-:W-:Y:S01]  /*32950*/  LEA R23, P3, R6, R45, 0x1 ;  /* 0x0000002d06177211 */ /* 0x002fe200078608ff */
[----:B------:R0:W-:Y:S01]  /*32960*/  STL [R1+0x253c], R16 ;  /* 0x00253c1001007387 */ /* 0x0001e20000100800 */
[----:B------:R-:W-:Y:S01]  /*32970*/  IMAD R0, R0, UR6, RZ ;  /* 0x0000000600007c24 */ /* 0x000fe2000f8e02ff */
[----:B------:R-:W-:Y:S02]  /*32980*/  LEA.HI.X.SX32 R21, R20, R17, 0x1, P0 ;  /* 0x0000001114157211 */ /* 0x000fe400000f0eff */
[----:B------:R-:W-:Y:S01]  /*32990*/  STL [R1+0x2570], R23 ;  /* 0x0025701701007387 */ /* 0x000fe20000100800 */
[-C--:B------:R-:W-:Y:S02]  /*329a0*/  LEA R20, P0, R61, R45.reuse, 0x1 ;  /* 0x0000002d3d147211 */ /* 0x080fe400078008ff */
[----:B0-----:R-:W-:Y:S01]  /*329b0*/  LEA R16, P1, R60, R45, 0x1 ;  /* 0x0000002d3c107211 */ /* 0x001fe200078208ff */
[----:B------:R-:W-:Y:S01]  /*329c0*/  STL [R1+0x2544], R22 ;  /* 0x0025441601007387 */ /* 0x000fe20000100800 */
[----:B------:R-:W-:-:S03]  /*329d0*/  IMAD R2, R2, UR6, RZ ;  /* 0x0000000602027c24 */ /* 0x000fc6000f8e02ff */
[----:B------:R0:W-:Y:S01]  /*329e0*/  STL [R1+0x2578], R16 ;  /* 0x0025781001007387 */ /* 0x0001e20000100800 */
[----:B------:R-:W-:-:S03]  /*329f0*/  LEA.HI.X.SX32 R18, R18, R17, 0x1, P5 ;  /* 0x0000001112127211 */ /* 0x000fc600028f0eff */
[----:B------:R-:W-:Y:S01]  /*32a00*/  STL [R1+0x254c], R21 ;  /* 0x00254c1501007387 */ /* 0x000fe20000100800 */
[----:B0-----:R-:W-:-:S03]  /*32a10*/  LEA.HI.X.SX32 R16, R19, R17, 0x1, P2 ;  /* 0x0000001113107211 */ /* 0x001fc600010f0eff */
[----:B------:R-:W-:Y:S01]  /*32a20*/  STL [R1+0x2580], R20 ;  /* 0x0025801401007387 */ /* 0x000fe20000100800 */
[-C--:B------:R-:W-:Y:S01]  /*32a30*/  LEA R19, P2, R0, R45.reuse, 0x1 ;  /* 0x0000002d00137211 */ /* 0x080fe200078408ff */
[----:B------:R-:W-:Y:S02]  /*32a40*/  IMAD R12, R12, UR6, RZ ;  /* 0x000000060c0c7c24 */ /* 0x000fe4000f8e02ff */
[----:B------:R0:W-:Y:S04]  /*32a50*/  STL [R1+0x2554], R16 ;  /* 0x0025541001007387 */ /* 0x0001e80000100800 */
[----:B------:R1:W-:Y:S01]  /*32a60*/  STL [R1+0x2588], R19 ;  /* 0x0025881301007387 */ /* 0x0003e20000100800 */
[----:B0-----:R-:W-:-:S03]  /*32a70*/  LEA R16, P5, R2, R45, 0x1 ;  /* 0x0000002d02107211 */ /* 0x001fc600078a08ff */
[----:B------:R0:W-:Y:S01]  /*32a80*/  STL [R1+0x255c], R18 ;  /* 0x00255c1201007387 */ /* 0x0001e20000100800 */
[----:B-1----:R-:W-:-:S03]  /*32a90*/  LEA.HI.X.SX32 R19, R5, R17, 0x1, P4 ;  /* 0x0000001105137211 */ /* 0x002fc600020f0eff */
[----:B------:R-:W2:Y:S01]  /*32aa0*/  LDL.LU R5, [R1+0x2754] ;  /* 0x0027540001057983 */ /* 0x000ea20000300800 */
[----:B------:R-:W-:-:S03]  /*32ab0*/  IMAD R13, R13, UR6, RZ ;  /* 0x000000060d0d7c24 */ /* 0x000fc6000f8e02ff */
[----:B------:R1:W-:Y:S01]  /*32ac0*/  STL [R1+0x2590], R16 ;  /* 0x0025901001007387 */ /* 0x0003e20000100800 */
[----:B0-----:R-:W-:-:S03]  /*32ad0*/  LEA.HI.X.SX32 R18, R6, R17, 0x1, P3 ;  /* 0x0000001106127211 */ /* 0x001fc600018f0eff */
[----:B------:R0:W-:Y:S04]  /*32ae0*/  STL [R1+0x2564], R19 ;  /* 0x0025641301007387 */ /* 0x0001e80000100800 */
[----:B------:R-:W3:Y:S01]  /*32af0*/  LDL.LU R6, [R1+0x2750] ;  /* 0x0027500001067983 */ /* 0x000ee20000300800 */
[----:B-1----:R-:W-:-:S05]  /*32b00*/  LEA R16, P4, R12, R45, 0x1 ;  /* 0x0000002d0c107211 */ /* 0x002fca00078808ff */
[----:B------:R1:W-:Y:S01]  /*32b10*/  STL [R1+0x2598], R16 ;  /* 0x0025981001007387 */ /* 0x0003e20000100800 */
[----:B0-----:R-:W-:-:S03]  /*32b20*/  LEA.HI.X.SX32 R19, R60, R17, 0x1, P1 ;  /* 0x000000113c137211 */ /* 0x001fc600008f0eff */
[----:B------:R0:W-:Y:S04]  /*32b30*/  STL [R1+0x256c], R18 ;  /* 0x00256c1201007387 */ /* 0x0001e80000100800 */
[----:B------:R-:W4:Y:S01]  /*32b40*/  LDL.LU R60, [R1+0x274c] ;  /* 0x00274c00013c7983 */ /* 0x000f220000300800 */
[----:B-1----:R-:W-:Y:S02]  /*32b50*/  LEA R16, P3, R13, R45, 0x1 ;  /* 0x0000002d0d107211 */ /* 0x002fe400078608ff */
[----:B0-----:R-:W-:-:S03]  /*32b60*/  LEA.HI.X.SX32 R18, R61, R17, 0x1, P0 ;  /* 0x000000113d127211 */ /* 0x001fc600000f0eff */
[----:B------:R0:W-:Y:S04]  /*32b70*/  STL [R1+0x25a0], R16 ;  /* 0x0025a01001007387 */ /* 0x0001e80000100800 */
[----:B------:R1:W-:Y:S04]  /*32b80*/  STL [R1+0x2574], R19 ;  /* 0x0025741301007387 */ /* 0x0003e80000100800 */
[----:B------:R-:W4:Y:S01]  /*32b90*/  LDL.LU R61, [R1+0x2748] ;  /* 0x00274800013d7983 */ /* 0x000f220000300800 */
[----:B------:R-:W-:Y:S02]  /*32ba0*/  IMAD R14, R14, UR6, RZ ;  /* 0x000000060e0e7c24 */ /* 0x000fe4000f8e02ff */
[----:B------:R-:W-:-:S03]  /*32bb0*/  IMAD R15, R15, UR6, RZ ;  /* 0x000000060f0f7c24 */ /* 0x000fc6000f8e02ff */
[----:B0-----:R-:W-:Y:S01]  /*32bc0*/  LEA R16, P1, R14, R45, 0x1 ;  /* 0x0000002d0e107211 */ /* 0x001fe200078208ff */
[----:B------:R-:W-:-:S04]  /*32bd0*/  IMAD R4, R4, UR6, RZ ;  /* 0x0000000604047c24 */ /* 0x000fc8000f8e02ff */
[----:B------:R0:W-:Y:S01]  /*32be0*/  STL [R1+0x25a8], R16 ;  /* 0x0025a81001007387 */ /* 0x0001e20000100800 */
[----:B-1----:R-:W-:-:S03]  /*32bf0*/  LEA.HI.X.SX32 R19, R0, R17, 0x1, P2 ;  /* 0x0000001100137211 */ /* 0x002fc600010f0eff */
[----:B------:R1:W-:Y:S01]  /*32c00*/  STL [R1+0x257c], R18 ;  /* 0x00257c1201007387 */ /* 0x0003e20000100800 */
[----:B------:R-:W-:-:S03]  /*32c10*/  IMAD R7, R7, UR6, RZ ;  /* 0x0000000607077c24 */ /* 0x000fc6000f8e02ff */
[----:B------:R1:W5:Y:S01]  /*32c20*/  LDL.LU R0, [R1+0x2744] ;  /* 0x0027440001007983 */ /* 0x0003620000300800 */
[----:B0-----:R-:W-:-:S05]  /*32c30*/  LEA R16, P0, R15, R45, 0x1 ;  /* 0x0000002d0f107211 */ /* 0x001fca00078008ff */
[----:B------:R0:W-:Y:S01]  /*32c40*/  STL [R1+0x25b0], R16 ;  /* 0x0025b01001007387 */ /* 0x0001e20000100800 */
[----:B-1----:R-:W-:-:S03]  /*32c50*/  LEA.HI.X.SX32 R18, R2, R17, 0x1, P5 ;  /* 0x0000001102127211 */ /* 0x002fc600028f0eff */
[----:B------:R-:W-:Y:S01]  /*32c60*/  STL [R1+0x2584], R19 ;  /* 0x0025841301007387 */ /* 0x000fe20000100800 */
[----:B------:R-:W-:-:S03]  /*32c70*/  IMAD R8, R8, UR6, RZ ;  /* 0x0000000608087c24 */ /* 0x000fc6000f8e02ff */
[----:B------:R1:W5:Y:S01]  /*32c80*/  LDL.LU R2, [R1+0x2740] ;  /* 0x0027400001027983 */ /* 0x0003620000300800 */
[----:B0-----:R-:W-:Y:S01]  /*32c90*/  LEA R16, P2, R4, R45, 0x1 ;  /* 0x0000002d04107211 */ /* 0x001fe200078408ff */
[----:B------:R-:W-:Y:S01]  /*32ca0*/  IMAD R9, R9, UR6, RZ ;  /* 0x0000000609097c24 */ /* 0x000fe2000f8e02ff */
[----:B------:R-:W-:-:S03]  /*32cb0*/  LEA.HI.X.SX32 R12, R12, R17, 0x1, P4 ;  /* 0x000000110c0c7211 */ /* 0x000fc600020f0eff */
[----:B------:R0:W-:Y:S01]  /*32cc0*/  STL [R1+0x25b8], R16 ;  /* 0x0025b81001007387 */ /* 0x0001e20000100800 */
[----:B------:R-:W-:-:S03]  /*32cd0*/  IMAD R10, R10, UR6, RZ ;  /* 0x000000060a0a7c24 */ /* 0x000fc6000f8e02ff */
[----:B------:R1:W-:Y:S01]  /*32ce0*/  STL [R1+0x258c], R18 ;  /* 0x00258c1201007387 */ /* 0x0003e20000100800 */
[-C--:B0-----:R-:W-:Y:S02]  /*32cf0*/  LEA R16, P5, R7, R45.reuse, 0x1 ;  /* 0x0000002d07107211 */ /* 0x081fe400078a08ff */
[----:B-1----:R-:W-:-:S03]  /*32d00*/  LEA R18, P4, R8, R45, 0x1 ;  /* 0x0000002d08127211 */ /* 0x002fc600078808ff */
[----:B------:R0:W-:Y:S01]  /*32d10*/  STL [R1+0x25c0], R16 ;  /* 0x0025c01001007387 */ /* 0x0001e20000100800 */
[----:B------:R-:W-:-:S03]  /*32d20*/  IMAD R11, R11, UR6, RZ ;  /* 0x000000060b0b7c24 */ /* 0x000fc6000f8e02ff */
[----:B------:R1:W-:Y:S01]  /*32d30*/  STL [R1+0x2594], R12 ;  /* 0x0025940c01007387 */ /* 0x0003e20000100800 */
[-C--:B0-----:R-:W-:Y:S02]  /*32d40*/  LEA.HI.X.SX32 R16, R13, R17.reuse, 0x1, P3 ;  /* 0x000000110d107211 */ /* 0x081fe400018f0eff */
[----:B------:R-:W-:Y:S02]  /*32d50*/  LEA.HI.X.SX32 R13, R14, R17, 0x1, P1 ;  /* 0x000000110e0d7211 */ /* 0x000fe400008f0eff */
[-C--:B-1----:R-:W-:Y:S01]  /*32d60*/  LEA R12, P3, R9, R45.reuse, 0x1 ;  /* 0x0000002d090c7211 */ /* 0x082fe200078608ff */
[----:B------:R0:W-:Y:S01]  /*32d70*/  STL [R1+0x25c8], R18 ;  /* 0x0025c81201007387 */ /* 0x0001e20000100800 */
[----:B------:R-:W-:-:S03]  /*32d80*/  LEA R14, P1, R10, R45, 0x1 ;  /* 0x0000002d0a0e7211 */ /* 0x000fc600078208ff */
[----:B------:R-:W-:Y:S01]  /*32d90*/  STL [R1+0x259c], R16 ;  /* 0x00259c1001007387 */ /* 0x000fe20000100800 */
[----:B------:R-:W-:-:S03]  /*32da0*/  IMAD R38, R38, UR6, RZ ;  /* 0x0000000626267c24 */ /* 0x000fc6000f8e02ff */
[----:B------:R1:W-:Y:S01]  /*32db0*/  STL [R1+0x25d0], R12 ;  /* 0x0025d00c01007387 */ /* 0x0003e20000100800 */
[-C--:B------:R-:W-:Y:S01]  /*32dc0*/  LEA.HI.X.SX32 R4, R4, R17.reuse, 0x1, P2 ;  /* 0x0000001104047211 */ /* 0x080fe200010f0eff */
[----:B------:R-:W-:Y:S01]  /*32dd0*/  IMAD R39, R39, UR6, RZ ;  /* 0x0000000627277c24 */ /* 0x000fe2000f8e02ff */
[-C--:B------:R-:W-:Y:S01]  /*32de0*/  LEA.HI.X.SX32 R7, R7, R17.reuse, 0x1, P5 ;  /* 0x0000001107077211 */ /* 0x080fe200028f0eff */
[----:B------:R1:W-:Y:S01]  /*32df0*/  STL [R1+0x25a4], R13 ;  /* 0x0025a40d01007387 */ /* 0x0003e20000100800 */
[----:B------:R-:W-:Y:S01]  /*32e00*/  IMAD R54, R54, UR6, RZ ;  /* 0x0000000636367c24 */ /* 0x000fe2000f8e02ff */
[-C--:B------:R-:W-:Y:S01]  /*32e10*/  LEA.HI.X.SX32 R8, R8, R17.reuse, 0x1, P4 ;  /* 0x0000001108087211 */ /* 0x080fe200020f0eff */
[----:B------:R-:W-:Y:S01]  /*32e20*/  IMAD R55, R55, UR6, RZ ;  /* 0x0000000637377c24 */ /* 0x000fe2000f8e02ff */
[----:B0-----:R-:W0:Y:S01]  /*32e30*/  LDC R18, c[0x0][0x238] ;  /* 0x00008e00ff127b82 */ /* 0x001e220000000800 */
[----:B-1----:R-:W-:Y:S01]  /*32e40*/  LEA.HI.X.SX32 R12, R15, R17, 0x1, P0 ;  /* 0x000000110f0c7211 */ /* 0x002fe200000f0eff */
[----:B------:R-:W-:Y:S01]  /*32e50*/  STL [R1+0x25d8], R14 ;  /* 0x0025d80e01007387 */ /* 0x000fe20000100800 */
[----:B------:R-:W-:-:S03]  /*32e60*/  LEA R13, P0, R11, R45, 0x1 ;  /* 0x0000002d0b0d7211 */ /* 0x000fc600078008ff */
[----:B------:R1:W-:Y:S04]  /*32e70*/  STL [R1+0x25ac], R12 ;  /* 0x0025ac0c01007387 */ /* 0x0003e80000100800 */
[----:B------:R-:W-:Y:S04]  /*32e80*/  STL [R1+0x25e0], R13 ;  /* 0x0025e00d01007387 */ /* 0x000fe80000100800 */
[----:B------:R1:W-:Y:S02]  /*32e90*/  STL [R1+0x25b4], R4 ;  /* 0x0025b40401007387 */ /* 0x0003e40000100800 */
[----:B-1----:R-:W-:Y:S01]  /*32ea0*/  LEA R12, P2, R38, R45, 0x1 ;  /* 0x0000002d260c7211 */ /* 0x002fe200078408ff */
[----:B------:R-:W-:-:S04]  /*32eb0*/  IMAD R56, R56, UR6, RZ ;  /* 0x0000000638387c24 */ /* 0x000fc8000f8e02ff */
[----:B------:R-:W-:Y:S01]  /*32ec0*/  STL [R1+0x25e8], R12 ;  /* 0x0025e80c01007387 */ /* 0x000fe20000100800 */
[----:B------:R-:W-:-:S03]  /*32ed0*/  LEA R4, P5, R39, R45, 0x1 ;  /* 0x0000002d27047211 */ /* 0x000fc600078a08ff */
[----:B------:R1:W-:Y:S04]  /*32ee0*/  STL [R1+0x25bc], R7 ;  /* 0x0025bc0701007387 */ /* 0x0003e80000100800 */
[----:B------:R0:W-:Y:S04]  /*32ef0*/  STL [R1+0x25f0], R4 ;  /* 0x0025f00401007387 */ /* 0x0001e80000100800 */
[----:B------:R0:W-:Y:S01]  /*32f00*/  STL [R1+0x25c4], R8 ;  /* 0x0025c40801007387 */ /* 0x0001e20000100800 */
[----:B-1----:R-:W-:Y:S02]  /*32f10*/  LEA R7, P4, R54, R45, 0x1 ;  /* 0x0000002d36077211 */ /* 0x002fe400078808ff */
[----:B0-----:R-:W-:-:S03]  /*32f20*/  LEA.HI.X.SX32 R4, R9, R17, 0x1, P3 ;  /* 0x0000001109047211 */ /* 0x001fc600018f0eff */
[----:B------:R0:W-:Y:S01]  /*32f30*/  STL [R1+0x25f8], R7 ;  /* 0x0025f80701007387 */ /* 0x0001e20000100800 */
[----:B------:R-:W-:-:S03]  /*32f40*/  LEA R8, P3, R55, R45, 0x1 ;  /* 0x0000002d37087211 */ /* 0x000fc600078608ff */
[----:B------:R1:W-:Y:S01]  /*32f50*/  STL [R1+0x25cc], R4 ;  /* 0x0025cc0401007387 */ /* 0x0003e20000100800 */
[----:B------:R-:W-:-:S03]  /*32f60*/  IMAD R57, R57, UR6, RZ ;  /* 0x0000000639397c24 */ /* 0x000fc6000f8e02ff */
[----:B------:R1:W-:Y:S01]  /*32f70*/  STL [R1+0x2600], R8 ;  /* 0x0026000801007387 */ /* 0x0003e20000100800 */
[----:B0-----:R-:W-:Y:S01]  /*32f80*/  LEA.HI.X.SX32 R7, R10, R17, 0x1, P1 ;  /* 0x000000110a077211 */ /* 0x001fe200008f0eff */
[----:B------:R-:W-:Y:S01]  /*32f90*/  IMAD R58, R58, UR6, RZ ;  /* 0x000000063a3a7c24 */ /* 0x000fe2000f8e02ff */
[----:B-1----:R-:W-:-:S03]  /*32fa0*/  LEA R4, P1, R56, R45, 0x1 ;  /* 0x0000002d38047211 */ /* 0x002fc600078208ff */
[----:B------:R0:W-:Y:S01]  /*32fb0*/  STL [R1+0x25d4], R7 ;  /* 0x0025d40701007387 */ /* 0x0001e20000100800 */
[----:B------:R-:W-:-:S03]  /*32fc0*/  LEA.HI.X.SX32 R8, R11, R17, 0x1, P0 ;  /* 0x000000110b087211 */ /* 0x000fc600000f0eff */
[----:B------:R1:W-:Y:S01]  /*32fd0*/  STL [R1+0x2608], R4 ;  /* 0x0026080401007387 */ /* 0x0003e20000100800 */
[----:B------:R-:W-:-:S03]  /*32fe0*/  IMAD R48, R48, UR6, RZ ;  /* 0x0000000630307c24 */ /* 0x000fc6000f8e02ff */
[----:B------:R1:W-:Y:S01]  /*32ff0*/  STL [R1+0x25dc], R8 ;  /* 0x0025dc0801007387 */ /* 0x0003e20000100800 */
[----:B0-----:R-:W-:Y:S02]  /*33000*/  LEA R7, P0, R57, R45, 0x1 ;  /* 0x0000002d39077211 */ /* 0x001fe400078008ff */
[----:B-1----:R-:W-:-:S03]  /*33010*/  LEA.HI.X.SX32 R4, R38, R17, 0x1, P2 ;  /* 0x0000001126047211 */ /* 0x002fc600010f0eff */
        /* <DEDUP_REMOVED lines=46> */
[----:B--2---:R-:W-:-:S03]  /*33300*/  LEA R8, P3, R52, R45, 0x1 ;  /* 0x0000002d34087211 */ /* 0x004fc600078608ff */
[----:B------:R1:W-:Y:S01]  /*33310*/  STL [R1+0x262c], R4 ;  /* 0x00262c0401007387 */ /* 0x0003e20000100800 */
[----:B------:R-:W-:-:S03]  /*33320*/  IMAD R50, R50, UR6, RZ ;  /* 0x0000000632327c24 */ /* 0x000fc6000f8e02ff */
[----:B------:R2:W-:Y:S01]  /*33330*/  STL [R1+0x265c], R8 ;  /* 0x00265c0801007387 */ /* 0x0005e20000100800 */
[----:B0-----:R-:W-:Y:S01]  /*33340*/  LEA.HI.X.SX32 R7, R43, R17, 0x1, P1 ;  /* 0x000000112b077211 */ /* 0x001fe200008f0eff */
[----:B------:R-:W-:Y:S01]  /*33350*/  IMAD R49, R49, UR6, RZ ;  /* 0x0000000631317c24 */ /* 0x000fe2000f8e02ff */
[----:B-1----:R-:W-:-:S03]  /*33360*/  LEA R4, P1, R51, R45, 0x1 ;  /* 0x0000002d33047211 */ /* 0x002fc600078208ff */
[----:B------:R0:W-:Y:S01]  /*33370*/  STL [R1+0x2634], R7 ;  /* 0x0026340701007387 */ /* 0x0001e20000100800 */
[----:B--2---:R-:W-:-:S03]  /*33380*/  LEA.HI.X.SX32 R8, R42, R17, 0x1, P0 ;  /* 0x000000112a087211 */ /* 0x004fc600000f0eff */
[----:B------:R1:W-:Y:S01]  /*33390*/  STL [R1+0x2660], R4 ;  /* 0x0026600401007387 */ /* 0x0003e20000100800 */
[----:B------:R-:W-:Y:S02]  /*333a0*/  IMAD R19, R18, 0x1f, RZ ;  /* 0x0000001f12137824 */ /* 0x000fe400078e02ff */
[----:B------:R-:W2:Y:S01]  /*333b0*/  LDC R18, c[0x0][0x238] ;  /* 0x00008e00ff127b82 */ /* 0x000ea20000000800 */
[----:B------:R3:W-:Y:S01]  /*333c0*/  STL [R1+0x263c], R8 ;  /* 0x00263c0801007387 */ /* 0x0007e20000100800 */
[----:B0-----:R-:W-:Y:S01]  /*333d0*/  LEA R7, P0, R50, R45, 0x1 ;  /* 0x0000002d32077211 */ /* 0x001fe200078008ff */
[----:B------:R-:W-:Y:S01]  /*333e0*/  IMAD R32, R32, UR6, RZ ;  /* 0x0000000620207c24 */ /* 0x000fe2000f8e02ff */
[----:B-1----:R-:W-:-:S03]  /*333f0*/  LEA.HI.X.SX32 R4, R41, R17, 0x1, P2 ;  /* 0x0000001129047211 */ /* 0x002fc600010f0eff */
[----:B------:R0:W-:Y:S01]  /*33400*/  STL [R1+0x2664], R7 ;  /* 0x0026640701007387 */ /* 0x0001e20000100800 */
[----:B---3--:R-:W-:-:S03]  /*33410*/  LEA R8, P2, R49, R45, 0x1 ;  /* 0x0000002d31087211 */ /* 0x008fc600078408ff */
[----:B------:R1:W-:Y:S01]  /*33420*/  STL [R1+0x2644], R4 ;  /* 0x0026440401007387 */ /* 0x0003e20000100800 */
[----:B------:R-:W-:-:S03]  /*33430*/  IMAD R3, R3, UR6, RZ ;  /* 0x0000000603037c24 */ /* 0x000fc6000f8e02ff */
[----:B------:R3:W-:Y:S01]  /*33440*/  STL [R1+0x2668], R8 ;  /* 0x0026680801007387 */ /* 0x0007e20000100800 */
[----:B0-----:R-:W-:Y:S02]  /*33450*/  LEA.HI.X.SX32 R7, R40, R17, 0x1, P5 ;  /* 0x0000001128077211 */ /* 0x001fe400028f0eff */
[----:B-1----:R-:W-:-:S03]  /*33460*/  LEA R4, P5, R32, R45, 0x1 ;  /* 0x0000002d20047211 */ /* 0x002fc600078a08ff */
[----:B------:R0:W-:Y:S01]  /*33470*/  STL [R1+0x264c], R7 ;  /* 0x00264c0701007387 */ /* 0x0001e20000100800 */
[----:B---3--:R-:W-:-:S03]  /*33480*/  LEA.HI.X.SX32 R8, R53, R17, 0x1, P4 ;  /* 0x0000001135087211 */ /* 0x008fc600020f0eff */
[----:B------:R1:W-:Y:S04]  /*33490*/  STL [R1+0x266c], R4 ;  /* 0x00266c0401007387 */ /* 0x0003e80000100800 */
[----:B------:R3:W-:Y:S01]  /*334a0*/  STL [R1+0x2654], R8 ;  /* 0x0026540801007387 */ /* 0x0007e20000100800 */
[----:B0-----:R-:W-:Y:S02]  /*334b0*/  LEA R7, P4, R3, R45, 0x1 ;  /* 0x0000002d03077211 */ /* 0x001fe400078808ff */
[----:B-1----:R-:W-:-:S03]  /*334c0*/  LEA.HI.X.SX32 R4, R52, R17, 0x1, P3 ;  /* 0x0000001134047211 */ /* 0x002fc600018f0eff */
[----:B------:R-:W-:Y:S01]  /*334d0*/  STL [R1+0x173c], R7 ;  /* 0x00173c0701007387 */ /* 0x000fe20000100800 */
[----:B---3--:R-:W-:-:S03]  /*334e0*/  LEA.HI.X.SX32 R8, R51, R17, 0x1, P1 ;  /* 0x0000001133087211 */ /* 0x008fc600008f0eff */
[----:B------:R-:W-:Y:S01]  /*334f0*/  STL [R1+0x172c], R4 ;  /* 0x00172c0401007387 */ /* 0x000fe20000100800 */
[----:B------:R-:W-:-:S03]  /*33500*/  IMAD.MOV.U32 R9, RZ, RZ, R5 ;  /* 0x000000ffff097224 */ /* 0x000fc600078e0005 */
[----:B------:R0:W-:Y:S01]  /*33510*/  STL [R1+0x1730], R8 ;  /* 0x0017300801007387 */ /* 0x0001e20000100800 */
[----:B----4-:R-:W-:-:S04]  /*33520*/  IMAD.WIDE R10, R19, 0x2, R60 ;  /* 0x00000002130a7825 */ /* 0x010fc800078e023c */
[----:B0-----:R-:W-:-:S04]  /*33530*/  IMAD.MOV.U32 R8, RZ, RZ, R6 ;  /* 0x000000ffff087224 */ /* 0x001fc800078e0006 */
[----:B------:R-:W-:-:S04]  /*33540*/  IMAD.WIDE R12, R19, 0x2, R8 ;  /* 0x00000002130c7825 */ /* 0x000fc800078e0208 */
[----:B--2---:R-:W-:Y:S02]  /*33550*/  IMAD R19, R18, 0x1e, RZ ;  /* 0x0000001e12137824 */ /* 0x004fe400078e02ff */
[----:B------:R-:W0:Y:S01]  /*33560*/  LDC R18, c[0x0][0x238] ;  /* 0x00008e00ff127b82 */ /* 0x000e220000000800 */
[-C--:B------:R-:W-:Y:S02]  /*33570*/  LEA.HI.X.SX32 R4, R50, R17.reuse, 0x1, P0 ;  /* 0x0000001132047211 */ /* 0x080fe400000f0eff */
[----:B------:R-:W-:-:S03]  /*33580*/  LEA.HI.X.SX32 R7, R49, R17, 0x1, P2 ;  /* 0x0000001131077211 */ /* 0x000fc600010f0eff */
[----:B------:R1:W-:Y:S01]  /*33590*/  STL [R1+0x1734], R4 ;  /* 0x0017340401007387 */ /* 0x0003e20000100800 */
[----:B------:R-:W-:-:S03]  /*335a0*/  LEA.HI.X.SX32 R3, R3, R17, 0x1, P4 ;  /* 0x0000001103037211 */ /* 0x000fc600020f0eff */
[----:B------:R-:W-:Y:S01]  /*335b0*/  STL [R1+0x1738], R7 ;  /* 0x0017380701007387 */ /* 0x000fe20000100800 */
[----:B-1----:R-:W-:-:S05]  /*335c0*/  LEA.HI.X.SX32 R4, R32, R17, 0x1, P5 ;  /* 0x0000001120047211 */ /* 0x002fca00028f0eff */
[----:B------:R-:W-:Y:S04]  /*335d0*/  STL [R1+0x1740], R4 ;  /* 0x0017400401007387 */ /* 0x000fe80000100800 */
[----:B------:R1:W5:Y:S04]  /*335e0*/  LDL.LU R5, [R1+0x273c] ;  /* 0x00273c0001057983 */ /* 0x0003680000300800 */
[----:B------:R1:W5:Y:S04]  /*335f0*/  LDL.LU R6, [R1+0x2738] ;  /* 0x0027380001067983 */ /* 0x0003680000300800 */
[----:B------:R-:W-:Y:S04]  /*33600*/  STL [R1+0x1538], R3 ;  /* 0x0015380301007387 */ /* 0x000fe80000100800 */
[----:B------:R-:W-:Y:S04]  /*33610*/  STL [R1+0x1540], R10 ;  /* 0x0015400a01007387 */ /* 0x000fe80000100800 */
[----:B------:R2:W-:Y:S01]  /*33620*/  STL [R1+0x153c], R11 ;  /* 0x00153c0b01007387 */ /* 0x0005e20000100800 */
[----:B0-----:R-:W-:-:S03]  /*33630*/  IMAD R14, R18, 0x1d, RZ ;  /* 0x0000001d120e7824 */ /* 0x001fc600078e02ff */
[----:B------:R-:W-:Y:S01]  /*33640*/  STL [R1+0x1548], R12 ;  /* 0x0015480c01007387 */ /* 0x000fe20000100800 */
[----:B--2---:R-:W-:-:S03]  /*33650*/  IMAD.WIDE R10, R19, 0x2, R60 ;  /* 0x00000002130a7825 */ /* 0x004fc600078e023c */
[----:B------:R0:W-:Y:S04]  /*33660*/  STL [R1+0x1544], R13 ;  /* 0x0015440d01007387 */ /* 0x0001e80000100800 */
[----:B------:R-:W-:Y:S04]  /*33670*/  STL [R1+0x1550], R10 ;  /* 0x0015500a01007387 */ /* 0x000fe80000100800 */
[----:B------:R2:W-:Y:S01]  /*33680*/  STL [R1+0x154c], R11 ;  /* 0x00154c0b01007387 */ /* 0x0005e20000100800 */
[----:B0-----:R-:W-:-:S04]  /*33690*/  IMAD.WIDE R12, R19, 0x2, R8 ;  /* 0x00000002130c7825 */ /* 0x001fc800078e0208 */
[----:B------:R-:W-:Y:S01]  /*336a0*/  IMAD R3, R18, 0x1c, RZ ;  /* 0x0000001c12037824 */ /* 0x000fe200078e02ff */
[----:B------:R-:W-:Y:S01]  /*336b0*/  STL [R1+0x1558], R12 ;  /* 0x0015580c01007387 */ /* 0x000fe20000100800 */
[----:B--2---:R-:W-:-:S03]  /*336c0*/  IMAD.WIDE R10, R14, 0x2, R60 ;  /* 0x000000020e0a7825 */ /* 0x004fc600078e023c */
[----:B------:R0:W-:Y:S01]  /*336d0*/  STL [R1+0x1554], R13 ;  /* 0x0015540d01007387 */ /* 0x0001e20000100800 */
[----:B------:R-:W-:-:S03]  /*336e0*/  IMAD.WIDE R14, R14, 0x2, R8 ;  /* 0x000000020e0e7825 */ /* 0x000fc600078e0208 */
[----:B------:R-:W-:Y:S04]  /*336f0*/  STL [R1+0x1560], R10 ;  /* 0x0015600a01007387 */ /* 0x000fe80000100800 */
[----:B------:R2:W-:Y:S04]  /*33700*/  STL [R1+0x155c], R11 ;  /* 0x00155c0b01007387 */ /* 0x0005e80000100800 */
[----:B------:R3:W-:Y:S01]  /*33710*/  STL [R1+0x1568], R14 ;  /* 0x0015680e01007387 */ /* 0x0007e20000100800 */
[----:B0-----:R-:W-:-:S04]  /*33720*/  IMAD.WIDE R12, R3, 0x2, R8 ;  /* 0x00000002030c7825 */ /* 0x001fc800078e0208 */
[----:B--2---:R-:W-:Y:S01]  /*33730*/  IMAD.WIDE R10, R3, 0x2, R60 ;  /* 0x00000002030a7825 */ /* 0x004fe200078e023c */
[----:B------:R-:W-:Y:S03]  /*33740*/  STL [R1+0x1564], R15 ;  /* 0x0015640f01007387 */ /* 0x000fe60000100800 */
[C---:B---3--:R-:W-:Y:S01]  /*33750*/  IMAD R14, R18.reuse, 0x1b, RZ ;  /* 0x0000001b120e7824 */ /* 0x048fe200078e02ff */
[----:B------:R-:W-:Y:S04]  /*33760*/  STL [R1+0x1570], R10 ;  /* 0x0015700a01007387 */ /* 0x000fe80000100800 */
[----:B------:R0:W-:Y:S01]  /*33770*/  STL [R1+0x156c], R11 ;  /* 0x00156c0b01007387 */ /* 0x0001e20000100800 */
[----:B------:R-:W-:-:S03]  /*33780*/  IMAD R3, R18, 0x1a, RZ ;  /* 0x0000001a12037824 */ /* 0x000fc600078e02ff */
[----:B------:R-:W-:Y:S01]  /*33790*/  STL [R1+0x1578], R12 ;  /* 0x0015780c01007387 */ /* 0x000fe20000100800 */
[----:B0-----:R-:W-:-:S03]  /*337a0*/  IMAD.WIDE R10, R14, 0x2, R60 ;  /* 0x000000020e0a7825 */ /* 0x001fc600078e023c */
        /* <DEDUP_REMOVED lines=67> */
[----:B------:R-:W-:-:S03]  /*33be0*/  IMAD.SHL.U32 R3, R18, 0x10, RZ ;  /* 0x0000001012037824 */ /* 0x000fc600078e00ff */
        /* <DEDUP_REMOVED lines=104> */
[----:B------:R-:W-:Y:S01]  /*34270*/  STL [R1+0x1708], R14 ;  /* 0x0017080e01007387 */ /* 0x000fe20000100800 */
[----:B0-----:R-:W-:-:S03]  /*34280*/  IMAD.WIDE R12, R18, 0x2, R60 ;  /* 0x00000002120c7825 */ /* 0x001fc600078e023c */
[----:B------:R0:W-:Y:S01]  /*34290*/  STL [R1+0x1704], R15 ;  /* 0x0017040f01007387 */ /* 0x0001e20000100800 */
[----:B--2---:R-:W-:-:S05]  /*342a0*/  IMAD.WIDE R10, R3, 0x2, R60 ;  /* 0x00000002030a7825 */ /* 0x004fca00078e023c */
[----:B------:R-:W-:Y:S01]  /*342b0*/  STL [R1+0x1710], R10 ;  /* 0x0017100a01007387 */ /* 0x000fe20000100800 */
[----:B0-----:R-:W-:-:S03]  /*342c0*/  IMAD.WIDE R14, R3, 0x2, R8 ;  /* 0x00000002030e7825 */ /* 0x001fc600078e0208 */
[----:B------:R-:W-:Y:S01]  /*342d0*/  STL [R1+0x170c], R11 ;  /* 0x00170c0b01007387 */ /* 0x000fe20000100800 */
[----:B------:R-:W-:-:S03]  /*342e0*/  IMAD.WIDE R8, R18, 0x2, R8 ;  /* 0x0000000212087825 */ /* 0x000fc600078e0208 */
[----:B------:R-:W-:Y:S04]  /*342f0*/  STL [R1+0x1718], R14 ;  /* 0x0017180e01007387 */ /* 0x000fe80000100800 */
[----:B------:R-:W-:Y:S04]  /*34300*/  STL [R1+0x1714], R15 ;  /* 0x0017140f01007387 */ /* 0x000fe80000100800 */
[----:B------:R-:W-:Y:S04]  /*34310*/  STL [R1+0x1720], R12 ;  /* 0x0017200c01007387 */ /* 0x000fe80000100800 */
[----:B------:R-:W-:Y:S04]  /*34320*/  STL [R1+0x171c], R13 ;  /* 0x00171c0d01007387 */ /* 0x000fe80000100800 */
[----:B------:R0:W-:Y:S04]  /*34330*/  STL [R1+0x1728], R8 ;  /* 0x0017280801007387 */ /* 0x0001e80000100800 */
[----:B------:R2:W-:Y:S04]  /*34340*/  STL [R1+0x1724], R9 ;  /* 0x0017240901007387 */ /* 0x0005e80000100800 */
        /* <DEDUP_REMOVED lines=882> */
[----:B------:R-:W3:Y:S03]  /*37a70*/  S2R R19, SR_TID.X ;  /* 0x0000000000137919 */ /* 0x000ee60000002100 */
        /* <DEDUP_REMOVED lines=18> */
[----:B---3--:R-:W-:Y:S01]  /*37ba0*/  LOP3.LUT R19, R19, 0x1f, RZ, 0xc0, !PT ;  /* 0x0000001f13137812 */ /* 0x008fe200078ec0ff */
[----:B------:R-:W-:Y:S01]  /*37bb0*/  IMAD.SHL.U32 R7, R18, 0x20, RZ ;  /* 0x0000002012077824 */ /* 0x000fe200078e00ff */
[----:B------:R-:W-:-:S03]  /*37bc0*/  USHF.L.U32 UR5, UR5, 0x5, URZ ;  /* 0x0000000505057899 */ /* 0x000fc6000800063f */
[----:B------:R-:W-:Y:S01]  /*37bd0*/  IMAD.SHL.U32 R3, R19, 0x2, RZ ;  /* 0x0000000213037824 */ /* 0x000fe200078e00ff */
[----:B------:R-:W-:Y:S01]  /*37be0*/  SHF.R.S32.HI R4, RZ, 0x1f, R7 ;  /* 0x0000001fff047819 */ /* 0x000fe20000011407 */
[----:B------:R-:W-:Y:S01]  /*37bf0*/  USHF.R.S32.HI UR6, URZ, 0x1f, UR5 ;  /* 0x0000001f3f067899 */ /* 0x000fe20008011405 */
[----:B------:R-:W3:Y:S02]  /*37c00*/  LDC R19, c[0x0][0x230] ;  /* 0x00008c00ff137b82 */ /* 0x000ee40000000800 */
[----:B------:R-:W-:Y:S01]  /*37c10*/  SHF.L.U64.HI R4, R7, 0x1, R4 ;  /* 0x0000000107047819 */ /* 0x000fe20000010204 */
[----:B------:R-:W-:Y:S01]  /*37c20*/  USHF.L.U32 UR7, UR5, 0x1, URZ ;  /* 0x0000000105077899 */ /* 0x000fe2000800063f */
[----:B---3--:R-:W-:-:S05]  /*37c30*/  VIADD R19, R19, 0x1f ;  /* 0x0000001f13137836 */ /* 0x008fca0000000000 */
[----:B------:R-:W-:-:S04]  /*37c40*/  SHF.R.S32.HI R18, RZ, 0x1f, R19 ;  /* 0x0000001fff127819 */ /* 0x000fc80000011413 */
[----:B------:R-:W-:-:S04]  /*37c50*/  LEA.HI R18, R18, R19, RZ, 0x5 ;  /* 0x0000001312127211 */ /* 0x000fc800078f28ff */
[----:B0-----:R-:W-:Y:S01]  /*37c60*/  SHF.R.S32.HI R8, RZ, 0x5, R18 ;  /* 0x00000005ff087819 */ /* 0x001fe20000011412 */
[----:B------:R1:W-:Y:S01]  /*37c70*/  STL [R1+0x5ec], RZ ;  /* 0x0005ecff01007387 */ /* 0x0003e20000100800 */
[C---:B--2---:R-:W-:Y:S01]  /*37c80*/  LOP3.LUT R9, R3.reuse, 0x10, RZ, 0x3c, !PT ;  /* 0x0000001003097812 */ /* 0x044fe200078e3cff */
[----:B------:R-:W-:Y:S01]  /*37c90*/  USHF.L.U64.HI UR6, UR5, 0x1, UR6 ;  /* 0x0000000105067899 */ /* 0x000fe20008010206 */
[C---:B------:R-:W-:Y:S01]  /*37ca0*/  LOP3.LUT R8, R3.reuse, 0x20, RZ, 0x3c, !PT ;  /* 0x0000002003087812 */ /* 0x040fe200078e3cff */
[----:B------:R1:W-:Y:S01]  /*37cb0*/  STL [R1+0x5d0], RZ ;  /* 0x0005d0ff01007387 */ /* 0x0003e20000100800 */
[----:B------:R-:W-:-:S03]  /*37cc0*/  LOP3.LUT R7, R3, 0x30, RZ, 0x3c, !PT ;  /* 0x0000003003077812 */ /* 0x000fc600078e3cff */
        /* <DEDUP_REMOVED lines=102> */
[C---:B0-----:R-:W-:Y:S01]  /*38330*/  LOP3.LUT R18, R19.reuse, 0x7, RZ, 0xc0, !PT ;  /* 0x0000000713127812 */ /* 0x041fe200078ec0ff */
[----:B------:R-:W-:-:S02]  /*38340*/  IMAD.SHL.U32 R20, R19, 0x2, RZ ;  /* 0x0000000213147824 */ /* 0x000fc400078e00ff */
[----:B------:R1:W-:Y:S01]  /*38350*/  STL [R1+0x448], RZ ;  /* 0x000448ff01007387 */ /* 0x0003e20000100800 */
[----:B------:R-:W-:Y:S02]  /*38360*/  IMAD.SHL.U32 R19, R19, 0x40, RZ ;  /* 0x0000004013137824 */ /* 0x000fe400078e00ff */
[----:B------:R-:W-:Y:S01]  /*38370*/  IMAD R18, R18, 0x90, RZ ;  /* 0x0000009012127824 */ /* 0x000fe200078e02ff */
[----:B------:R1:W-:Y:S04]  /*38380*/  STL [R1+0x44c], RZ ;  /* 0x00044cff01007387 */ /* 0x0003e80000100800 */
[----:B------:R1:W-:Y:S01]  /*38390*/  STL [R1+0x430], RZ ;  /* 0x000430ff01007387 */ /* 0x0003e20000100800 */
[----:B------:R-:W-:-:S03]  /*383a0*/  LOP3.LUT R18, R18, 0x10, R20, 0x78, !PT ;  /* 0x0000001012127812 */ /* 0x000fc600078e7814 */
[----:B------:R1:W-:Y:S01]  /*383b0*/  STL [R1+0x434], RZ ;  /* 0x000434ff01007387 */ /* 0x0003e20000100800 */
[----:B------:R-:W-:-:S03]  /*383c0*/  LOP3.LUT R18, R18, 0x400, R19, 0xf8, !PT ;  /* 0x0000040012127812 */ /* 0x000fc600078ef813 */
[----:B------:R1:W-:Y:S01]  /*383d0*/  STL [R1+0x438], RZ ;  /* 0x000438ff01007387 */ /* 0x0003e20000100800 */
[C---:B------:R-:W-:Y:S02]  /*383e0*/  LOP3.LUT R9, R18.reuse, 0x20, RZ, 0x3c, !PT ;  /* 0x0000002012097812 */ /* 0x040fe400078e3cff */
        /* <DEDUP_REMOVED lines=18> */
[----:B------:R1:W-:Y:S02]  /*38510*/  STL [R1+0x35c], RZ ;  /* 0x00035cff01007387 */ /* 0x0003e40000100800 */
.L_x_1:
[----:B0-----:R0:W-:Y:S01]  /*38520*/  STL [R1+0x451c], R60 ;  /* 0x00451c3c01007387 */ /* 0x0011e20000100800 */
[----:B------:R-:W2:Y:S03]  /*38530*/  LDC R7, c[0x0][0x230] ;  /* 0x00008c00ff077b82 */ /* 0x000ea60000000800 */
[----:B-----5:R-:W3:Y:S04]  /*38540*/  LDL R9, [R1+0x1530] ;  /* 0x0015300001097983 */ /* 0x020ee80000100800 */
[----:B------:R-:W3:Y:S04]  /*38550*/  LDL R8, [R1+0x1534] ;  /* 0x0015340001087983 */ /* 0x000ee80000100800 */
[----:B0-----:R-:W2:Y:S04]  /*38560*/  LDL R60, [R1+0x1528] ;  /* 0x00152800013c7983 */ /* 0x001ea80000100800 */
[----:B------:R0:W-:Y:S04]  /*38570*/  STL [R1+0x4518], R61 ;  /* 0x0045183d01007387 */ /* 0x0001e80000100800 */
        /* <DEDUP_REMOVED lines=144> */
[----:B------:R-:W-:Y:S01]  /*38e80*/  STL [R1+0x3d80], R4 ;  /* 0x003d800401007387 */ /* 0x000fe20000100800 */
[----:B--2---:R-:W-:-:S03]  /*38e90*/  IMAD R7, R60, -0x20, R7 ;  /* 0xffffffe03c077824 */ /* 0x004fc600078e0207 */
[----:B------:R-:W-:Y:S04]  /*38ea0*/  STL [R1+0x3d84], R4 ;  /* 0x003d840401007387 */ /* 0x000fe80000100800 */
[----:B------:R-:W-:Y:S04]  /*38eb0*/  STL [R1+0x3d88], R4 ;  /* 0x003d880401007387 */ /* 0x000fe80000100800 */
[----:B------:R-:W-:Y:S04]  /*38ec0*/  STL [R1+0x3d8c], R4 ;  /* 0x003d8c0401007387 */ /* 0x000fe80000100800 */
[----:B------:R-:W-:Y:S04]  /*38ed0*/  STL [R1+0x3d90], R4 ;  /* 0x003d900401007387 */ /* 0x000fe80000100800 */
[----:B------:R-:W-:Y:S01]  /*38ee0*/  STL [R1+0x3d94], R4 ;  /* 0x003d940401007387 */ /* 0x000fe20000100800 */
[----:B------:R-:W-:-:S03]  /*38ef0*/  ISETP.GT.AND P0, PT, R7, RZ, PT ;  /* 0x000000ff0700720c */ /* 0x000fc60003f04270 */
[----:B------:R-:W-:Y:S04]  /*38f00*/  STL [R1+0x3d98], R4 ;  /* 0x003d980401007387 */ /* 0x000fe80000100800 */
[----:B------:R-:W-:Y:S04]  /*38f10*/  STL [R1+0x3d9c], R4 ;  /* 0x003d9c0401007387 */ /* 0x000fe80000100800 */
[----:B------:R-:W-:Y:S04]  /*38f20*/  STL [R1+0x3da0], R4 ;  /* 0x003da00401007387 */ /* 0x000fe80000100800 */
[----:B------:R-:W-:Y:S04]  /*38f30*/  STL [R1+0x3da4], R4 ;  /* 0x003da40401007387 */ /* 0x000fe80000100800 */
[----:B------:R-:W-:Y:S04]  /*38f40*/  STL [R1+0x3da8], R4 ;  /* 0x003da80401007387 */ /* 0x000fe80000100800 */
[----:B------:R-:W-:Y:S04]  /*38f50*/  STL [R1+0x3dac], R4 ;  /* 0x003dac0401007387 */ /* 0x000fe80000100800 */
[----:B------:R-:W-:Y:S01]  /*38f60*/  STL [R1+0x3db0], R4 ;  /* 0x003db00401007387 */ /* 0x000fe20000100800 */
[----:B0-----:R-:W-:-:S03]  /*38f70*/  PRMT R61, RZ, 0x7610, R61 ;  /* 0x00007610ff3d7816 */ /* 0x001fc6000000003d */
        /* <DEDUP_REMOVED lines=10> */
[----:B---3--:R-:W2:Y:S04]  /*39020*/  @P0 LDG.E.U16 R61, desc[UR60][R8.64] ;  /* 0x0000003c083d0981 */ /* 0x008ea8000c1e1500 */
        /* <DEDUP_REMOVED lines=182> */
[----:B-----5:R-:W-:Y:S04]  /*39b90*/  STL [R1+0x3cf0], R2 ;  /* 0x003cf00201007387 */ /* 0x020fe80000100800 */
        /* <DEDUP_REMOVED lines=115> */
[----:B------:R-:W3:Y:S04]  /*3a2d0*/  LDL.LU R60, [R1+0x451c] ;  /* 0x00451c00013c7983 */ /* 0x000ee80000300800 */
[----:B--2---:R0:W-:Y:S04]  /*3a2e0*/  STL [R1+0x24c], R61 ;  /* 0x00024c3d01007387 */ /* 0x0041e80000100800 */
[----:B0-----:R-:W2:Y:S01]  /*3a2f0*/  LDL.LU R61, [R1+0x4518] ;  /* 0x00451800013d7983 */ /* 0x001ea20000300800 */
[----:B------:R-:W-:Y:S01]  /*3a300*/  PRMT R59, RZ, 0x7610, R59 ;  /* 0x00007610ff3b7816 */ /* 0x000fe2000000003b */
[----:B---3--:R-:W-:-:S02]  /*3a310*/  @P0 IMAD.MOV.U32 R8, RZ, RZ, R60 ;  /* 0x000000ffff080224 */ /* 0x008fc400078e003c */
[----:B--2---:R-:W-:-:S05]  /*3a320*/  @P0 IMAD.MOV.U32 R9, RZ, RZ, R61 ;  /* 0x000000ffff090224 */ /* 0x004fca00078e003d */
[----:B------:R-:W2:Y:S04]  /*3a330*/  @P0 LDG.E.U16 R59, desc[UR60][R8.64] ;  /* 0x0000003c083b0981 */ /* 0x000ea8000c1e1500 */
[----:B------:R-:W-:Y:S04]  /*3a340*/  STL [R1+0x27d8], R60 ;  /* 0x0027d83c01007387 */ /* 0x000fe80000100800 */
[----:B------:R-:W-:Y:S01]  /*3a350*/  STL [R1+0x27b0], R61 ;  /* 0x0027b03d01007387 */ /* 0x000fe20000100800 */
[----:B------:R-:W-:-:S03]  /*3a360*/  ISETP.GT.AND P1, PT, R7, 0x1, PT ;  /* 0x000000010700780c */ /* 0x000fc60003f24270 */
[----:B--2---:R0:W-:Y:S04]  /*3a370*/  STL [R1+0x248], R59 ;  /* 0x0002483b01007387 */ /* 0x0041e80000100800 */
[----:B0-----:R-:W2:Y:S04]  /*3a380*/  LDL.LU R59, [R1+0x4514] ;  /* 0x00451400013b7983 */ /* 0x001ea80000300800 */
[----:B------:R-:W3:Y:S04]  /*3a390*/  LDL R8, [R1+0x1724] ;  /* 0x0017240001087983 */ /* 0x000ee80000100800 */
[----:B------:R-:W3:Y:S01]  /*3a3a0*/  LDL R9, [R1+0x1728] ;  /* 0x0017280001097983 */ /* 0x000ee20000100800 */
[----:B------:R-:W-:-:S02]  /*3a3b0*/  PRMT R58, RZ, 0x7610, R58 ;  /* 0x00007610ff3a7816 */ /* 0x000fc4000000003a */
[----:B---3--:R-:W-:-:S04]  /*3a3c0*/  @P1 LOP3.LUT R9, R9, R8, RZ, 0x3c, !PT ;  /* 0x0000000809091212 */ /* 0x008fc800078e3cff */
[----:B------:R-:W-:-:S04]  /*3a3d0*/  @P1 LOP3.LUT R8, R9, R8, RZ, 0x3c, !PT ;  /* 0x0000000809081212 */ /* 0x000fc800078e3cff */
[----:B------:R-:W-:-:S05]  /*3a3e0*/  @P1 LOP3.LUT R9, R9, R8, RZ, 0x3c, !PT ;  /* 0x0000000809091212 */ /* 0x000fca00078e3cff */
[----:B------:R-:W3:Y:S04]  /*3a3f0*/  @P1 LDG.E.U16 R58, desc[UR60][R8.64] ;  /* 0x0000003c083a1981 */ /* 0x000ee8000c1e1500 */
[----:B---3--:R0:W-:Y:S04]  /*3a400*/  STL [R1+0x244], R58 ;  /* 0x0002443a01007387 */ /* 0x0081e80000100800 */
[----:B0-----:R-:W3:Y:S04]  /*3a410*/  LDL.LU R58, [R1+0x4510] ;  /* 0x00451000013a7983 */ /* 0x001ee80000300800 */
[----:B------:R-:W4:Y:S04]  /*3a420*/  LDL R8, [R1+0x171c] ;  /* 0x00171c0001087983 */ /* 0x000f280000100800 */
[----:B------:R-:W4:Y:S01]  /*3a430*/  LDL R9, [R1+0x1720] ;  /* 0x0017200001097983 */ /* 0x000f220000100800 */
[----:B--2---:R-:W-:-:S02]  /*3a440*/  PRMT R59, RZ, 0x7610, R59 ;  /* 0x00007610ff3b7816 */ /* 0x004fc4000000003b */
[----:B----4-:R-:W-:-:S04]  /*3a450*/  @P1 LOP3.LUT R9, R9, R8, RZ, 0x3c, !PT ;  /* 0x0000000809091212 */ /* 0x010fc800078e3cff */
[----:B------:R-:W-:-:S04]  /*3a460*/  @P1 LOP3.LUT R8, R9, R8, RZ, 0x3c, !PT ;  /* 0x0000000809081212 */ /* 0x000fc800078e3cff */
[----:B------:R-:W-:-:S05]  /*3a470*/  @P1 LOP3.LUT R9, R9, R8, RZ, 0x3c, !PT ;  /* 0x0000000809091212 */ /* 0x000fca00078e3cff */
[----:B------:R-:W2:Y:S01]  /*3a480*/  @P1 LDG.E.U16 R59, desc[UR60][R8.64] ;  /* 0x0000003c083b1981 */ /* 0x000ea2000c1e1500 */
[----:B------:R-:W-:-:S03]  /*3a490*/  ISETP.GT.AND P2, PT, R7, 0x2, PT ;  /* 0x000000020700780c */ /* 0x000fc60003f44270 */
[----:B--2---:R0:W-:Y:S04]  /*3a4a0*/  STL [R1+0x240], R59 ;  /* 0x0002403b01007387 */ /* 0x0041e80000100800 */
[----:B0-----:R-:W2:Y:S04]  /*3a4b0*/  LDL.LU R59, [R1+0x450c] ;  /* 0x00450c00013b7983 */ /* 0x001ea80000300800 */
[----:B------:R-:W4:Y:S04]  /*3a4c0*/  LDL R8, [R1+0x1714] ;  /* 0x0017140001087983 */ /* 0x000f280000100800 */
[----:B------:R-:W4:Y:S01]  /*3a4d0*/  LDL R9, [R1+0x1718] ;  /* 0x0017180001097983 */ /* 0x000f220000100800 */
[----:B---3--:R-:W-:-:S02]  /*3a4e0*/  PRMT R58, RZ, 0x7610, R58 ;  /* 0x00007610ff3a7816 */ /* 0x008fc4000000003a */
[----:B----4-:R-:W-:-:S04]  /*3a4f0*/  @P2 LOP3.LUT R9, R9, R8, RZ, 0x3c, !PT ;  /* 0x0000000809092212 */ /* 0x010fc800078e3cff */
        /* <DEDUP_REMOVED lines=416> */
[----:B------:R-:W-:-:S02]  /*3bf00*/  PRMT R2, RZ, 0x7610, R2 ;  /* 0x00007610ff027816 */ /* 0x000fc40000000002 */
[----:B----4-:R-:W-:-:S04]  /*3bf10*/  @P0 LOP3.LUT R9, R9, R8, RZ, 0x3c, !PT ;  /* 0x0000000809090212 */ /* 0x010fc800078e3cff */
[----:B------:R-:W-:-:S04]  /*3bf20*/  @P0 LOP3.LUT R8, R9, R8, RZ, 0x3c, !PT ;  /* 0x0000000809080212 */ /* 0x000fc800078e3cff */
[----:B------:R-:W-:-:S05]  /*3bf30*/  @P0 LOP3.LUT R9, R9, R8, RZ, 0x3c, !PT ;  /* 0x0000000809090212 */ /* 0x000fca00078e3cff */
[----:B------:R0:W4:Y:S04]  /*3bf40*/  @P0 LDG.E.U16 R2, desc[UR60][R8.64] ;  /* 0x0000003c08020981 */ /* 0x000128000c1e1500 */
[----:B------:R-:W0:Y:S04]  /*3bf50*/  LDL R8, [R1+0x15ac] ;  /* 0x0015ac0001087983 */ /* 0x000e280000100800 */
[----:B------:R-:W0:Y:S01]  /*3bf60*/  LDL R9, [R1+0x15b0] ;  /* 0x0015b00001097983 */ /* 0x000e220000100800 */
[----:B---3--:R-:W-:Y:S02]  /*3bf70*/  PRMT R58, RZ, 0x7610, R58 ;  /* 0x00007610ff3a7816 */ /* 0x008fe4000000003a */
[----:B0-----:R-:W-:-:S04]  /*3bf80*/  @P0 LOP3.LUT R9, R9, R8, RZ, 0x3c, !PT ;  /* 0x0000000809090212 */ /* 0x001fc800078e3cff */
[----:B------:R-:W-:-:S04]  /*3bf90*/  @P0 LOP3.LUT R8, R9, R8, RZ, 0x3c, !PT ;  /* 0x0000000809080212 */ /* 0x000fc800078e3cff */
[----:B------:R-:W-:-:S05]  /*3bfa0*/  @P0 LOP3.LUT R9, R9, R8, RZ, 0x3c, !PT ;  /* 0x0000000809090212 */ /* 0x000fca00078e3cff */
[----:B------:R-:W3:Y:S01]  /*3bfb0*/  @P0 LDG.E.U16 R58, desc[UR60][R8.64] ;  /* 0x0000003c083a0981 */ /* 0x000ee2000c1e1500 */
[----:B------:R-:W-:-:S03]  /*3bfc0*/  ISETP.GT.AND P1, PT, R7, 0x19, PT ;  /* 0x000000190700780c */ /* 0x000fc60003f24270 */
        /* <DEDUP_REMOVED lines=8> */
[----:B------:R-:W2:Y:S04]  /*3c050*/  @P1 LDG.E.U16 R59, desc[UR60][R8.64] ;  /* 0x0000003c083b1981 */ /* 0x000ea8000c1e1500 */
        /* <DEDUP_REMOVED lines=8> */
[----:B------:R-:W4:Y:S04]  /*3c0e0*/  @P1 LDG.E.U16 R0, desc[UR60][R8.64] ;  /* 0x0000003c08001981 */ /* 0x000f28000c1e1500 */
[----:B------:R-:W3:Y:S04]  /*3c0f0*/  LDL R8, [R1+0x1594] ;  /* 0x0015940001087983 */ /* 0x000ee80000100800 */
[----:B------:R-:W3:Y:S01]  /*3c100*/  LDL R9, [R1+0x1598] ;  /* 0x0015980001097983 */ /* 0x000ee20000100800 */
[----:B------:R-:W-:Y:S02]  /*3c110*/  ISETP.GT.AND P0, PT, R7, 0x1a, PT ;  /* 0x0000001a0700780c */ /* 0x000fe40003f04270 */
[----:B------:R-:W-:Y:S01]  /*3c120*/  PRMT R61, RZ, 0x7610, R61 ;  /* 0x00007610ff3d7816 */ /* 0x000fe2000000003d */
[----:B----4-:R0:W-:Y:S02]  /*3c130*/  STL [R1+0x180], R0 ;  /* 0x0001800001007387 */ /* 0x0101e40000100800 */
[----:B0-----:R-:W0:Y:S08]  /*3c140*/  S2R R0, SR_TID.X ;  /* 0x0000000000007919 */ /* 0x001e300000002100 */
[----:B---3--:R-:W-:-:S04]  /*3c150*/  @P0 LOP3.LUT R9, R9, R8, RZ, 0x3c, !PT ;  /* 0x0000000809090212 */ /* 0x008fc800078e3cff */
[----:B------:R-:W-:-:S04]  /*3c160*/  @P0 LOP3.LUT R8, R9, R8, RZ, 0x3c, !PT ;  /* 0x0000000809080212 */ /* 0x000fc800078e3cff */
[----:B------:R-:W-:-:S05]  /*3c170*/  @P0 LOP3.LUT R9, R9, R8, RZ, 0x3c, !PT ;  /* 0x0000000809090212 */ /* 0x000fca00078e3cff */
[----:B------:R3:W4:Y:S01]  /*3c180*/  @P0 LDG.E.U16 R61, desc[UR60][R8.64] ;  /* 0x0000003c083d0981 */ /* 0x000722000c1e1500 */
[----:B0-----:R-:W-:-:S04]  /*3c190*/  LOP3.LUT R0, R0, 0x1f, RZ, 0xc0, !PT ;  /* 0x0000001f00007812 */ /* 0x001fc800078ec0ff */
[----:B------:R-:W-:Y:S02]  /*3c1a0*/  ISETP.GE.AND P6, PT, R0, R7, PT ;  /* 0x000000070000720c */ /* 0x000fe40003fc6270 */
[----:B------:R-:W2:Y:S04]  /*3c1b0*/  LDL.LU R0, [R1+0x2708] ;  /* 0x0027080001007983 */ /* 0x000ea80000300800 */
[----:B------:R-:W3:Y:S04]  /*3c1c0*/  LDL R8, [R1+0x158c] ;  /* 0x00158c0001087983 */ /* 0x000ee80000100800 */
[----:B------:R-:W3:Y:S01]  /*3c1d0*/  LDL R9, [R1+0x1590] ;  /* 0x0015900001097983 */ /* 0x000ee20000100800 */
[----:B------:R-:W-:-:S02]  /*3c1e0*/  PRMT R58, RZ, 0x7610, R58 ;  /* 0x00007610ff3a7816 */ /* 0x000fc4000000003a */
[----:B---3--:R-:W-:-:S04]  /*3c1f0*/  @P0 LOP3.LUT R9, R9, R8, RZ, 0x3c, !PT ;  /* 0x0000000809090212 */ /* 0x008fc800078e3cff */
[----:B------:R-:W-:-:S04]  /*3c200*/  @P0 LOP3.LUT R8, R9, R8, RZ, 0x3c, !PT ;  /* 0x0000000809080212 */ /* 0x000fc800078e3cff */
[----:B------:R-:W-:-:S05]  /*3c210*/  @P0 LOP3.LUT R9, R9, R8, RZ, 0x3c, !PT ;  /* 0x0000000809090212 */ /* 0x000fca00078e3cff */
[----:B------:R-:W3:Y:S04]  /*3c220*/  @P0 LDG.E.U16 R58, desc[UR60][R8.64] ;  /* 0x0000003c083a0981 */ /* 0x000ee8000c1e1500 */
[----:B----4-:R-:W-:Y:S01]  /*3c230*/  STL [R1+0x42e4], R61 ;  /* 0x0042e43d01007387 */ /* 0x010fe20000100800 */
        /* <DEDUP_REMOVED lines=59> */
[----:B------:R-:W-:Y:S02]  /*3c5f0*/  ISETP.GT.AND P4, PT, R7, 0x1e, PT ;  /* 0x0000001e0700780c */ /* 0x000fe40003f84270 */
[----:B--2---:R-:W-:-:S11]  /*3c600*/  PRMT R59, RZ, 0x7610, R59 ;  /* 0x00007610ff3b7816 */ /* 0x004fd6000000003b */
[----:B0-----:R-:W-:-:S04]  /*3c610*/  @P4 LOP3.LUT R9, R9, R8, RZ, 0x3c, !PT ;  /* 0x0000000809094212 */ /* 0x001fc800078e3cff */
[----:B------:R-:W-:-:S04]  /*3c620*/  @P4 LOP3.LUT R8, R9, R8, RZ, 0x3c, !PT ;  /* 0x0000000809084212 */ /* 0x000fc800078e3cff */
[----:B------:R-:W-:-:S05]  /*3c630*/  @P4 LOP3.LUT R9, R9, R8, RZ, 0x3c, !PT ;  /* 0x0000000809094212 */ /* 0x000fca00078e3cff */
[----:B------:R-:W2:Y:S04]  /*3c640*/  @P4 LDG.E.U16 R59, desc[UR60][R8.64] ;  /* 0x0000003c083b4981 */ /* 0x000ea8000c1e1500 */
        /* <DEDUP_REMOVED lines=14> */
[----:B------:R-:W-:-:S02]  /*3c730*/  PRMT R58, RZ, 0x7610, R58 ;  /* 0x00007610ff3a7816 */ /* 0x000fc4000000003a */
[----:B----4-:R-:W-:-:S04]  /*3c740*/  @P5 LOP3.LUT R9, R9, R8, RZ, 0x3c, !PT ;  /* 0x0000000809095212 */ /* 0x010fc800078e3cff */
[----:B------:R-:W-:-:S04]  /*3c750*/  @P5 LOP3.LUT R8, R9, R8, RZ, 0x3c, !PT ;  /* 0x0000000809085212 */ /* 0x000fc800078e3cff */
[----:B------:R-:W-:-:S05]  /*3c760*/  @P5 LOP3.LUT R9, R9, R8, RZ, 0x3c, !PT ;  /* 0x0000000809095212 */ /* 0x000fca00078e3cff */
[----:B------:R-:W4:Y:S04]  /*3c770*/  @P5 LDG.E.U16 R58, desc[UR60][R8.64] ;  /* 0x0000003c083a5981 */ /* 0x000f28000c1e1500 */
[----:B----4-:R0:W-:Y:S04]  /*3c780*/  STL [R1+0x154], R58 ;  /* 0x0001543a01007387 */ /* 0x0101e80000100800 */
[----:B0-----:R-:W4:Y:S04]  /*3c790*/  LDL.LU R58, [R1+0x4430] ;  /* 0x00443000013a7983 */ /* 0x001f280000300800 */
[----:B------:R-:W3:Y:S04]  /*3c7a0*/  LDL R8, [R1+0x153c] ;  /* 0x00153c0001087983 */ /* 0x000ee80000100800 */
[----:B------:R-:W3:Y:S01]  /*3c7b0*/  LDL R9, [R1+0x1540] ;  /* 0x0015400001097983 */ /* 0x000ee20000100800 */
[----:B--2---:R-:W-:-:S02]  /*3c7c0*/  PRMT R59, RZ, 0x7610, R59 ;  /* 0x00007610ff3b7816 */ /* 0x004fc4000000003b */
[----:B---3--:R-:W-:-:S04]  /*3c7d0*/  @P5 LOP3.LUT R9, R9, R8, RZ, 0x3c, !PT ;  /* 0x0000000809095212 */ /* 0x008fc800078e3cff */
[----:B------:R-:W-:-:S04]  /*3c7e0*/  @P5 LOP3.LUT R8, R9, R8, RZ, 0x3c, !PT ;  /* 0x0000000809085212 */ /* 0x000fc800078e3cff */
[----:B------:R-:W-:-:S05]  /*3c7f0*/  @P5 LOP3.LUT R9, R9, R8, RZ, 0x3c, !PT ;  /* 0x0000000809095212 */ /* 0x000fca00078e3cff */
[----:B------:R-:W2:Y:S01]  /*3c800*/  @P5 LDG.E.U16 R59, desc[UR60][R8.64] ;  /* 0x0000003c083b5981 */ /* 0x000ea2000c1e1500 */
[----:B------:R-:W-:Y:S01]  /*3c810*/  PRMT R57, RZ, 0x7610, R57 ;  /* 0x00007610ff397816 */ /* 0x000fe20000000039 */
[----:B------:R-:W-:Y:S06]  /*3c820*/  BAR.SYNC.DEFER_BLOCKING 0x0 ;  /* 0x0000000000007b1d */ /* 0x000fec0000010000 */
[----:B--2---:R0:W-:Y:S04]  /*3c830*/  STL [R1+0x150], R59 ;  /* 0x0001503b01007387 */ /* 0x0041e80000100800 */
[----:B0-----:R-:W2:Y:S04]  /*3c840*/  LDL.LU R59, [R1+0x442c] ;  /* 0x00442c00013b7983 */ /* 0x001ea80000300800 */
[----:B------:R-:W3:Y:S04]  /*3c850*/  LDL R8, [R1+0x1740] ;  /* 0x0017400001087983 */ /* 0x000ee80000100800 */
[----:B------:R-:W3:Y:S02]  /*3c860*/  LDL R9, [R1+0x266c] ;  /* 0x00266c0001097983 */ /* 0x000ee40000100800 */
[----:B---3--:R-:W-:-:S04]  /*3c870*/  @!P6 LOP3.LUT R9, R9, R8, RZ, 0x3c, !PT ;  /* 0x000000080909e212 */ /* 0x008fc800078e3cff */
[----:B------:R-:W-:-:S04]  /*3c880*/  @!P6 LOP3.LUT R8, R9, R8, RZ, 0x3c, !PT ;  /* 0x000000080908e212 */ /* 0x000fc800078e3cff */
[----:B------:R-:W-:-:S05]  /*3c890*/  @!P6 LOP3.LUT R9, R9, R8, RZ, 0x3c, !PT ;  /* 0x000000080909e212 */ /* 0x000fca00078e3cff */
[----:B------:R-:W3:Y:S04]  /*3c8a0*/  @!P6 LDG.E.U16 R57, desc[UR60][R8.64] ;  /* 0x0000003c0839e981 */ /* 0x000ee8000c1e1500 */
[----:B---3--:R0:W-:Y:S04]  /*3c8b0*/  STL [R1+0x14c], R57 ;  /* 0x00014c3901007387 */ /* 0x0081e80000100800 */
[----:B0-----:R-:W3:Y:S04]  /*3c8c0*/  LDL.LU R57, [R1+0x4428] ;  /* 0x0044280001397983 */ /* 0x001ee80000300800 */
[----:B------:R-:W2:Y:S04]  /*3c8d0*/  LDL R8, [R1+0x1538] ;  /* 0x0015380001087983 */ /* 0x000ea80000100800 */
[----:B------:R-:W2:Y:S01]  /*3c8e0*/  LDL R9, [R1+0x173c] ;  /* 0x00173c0001097983 */ /* 0x000ea20000100800 */
[----:B----4-:R-:W-:-:S02]  /*3c8f0*/  PRMT R58, RZ, 0x7610, R58 ;  /* 0x00007610ff3a7816 */ /* 0x010fc4000000003a */
[----:B--2---:R-:W-:-:S04]  /*3c900*/  @!P6 LOP3.LUT R9, R9, R8, RZ, 0x3c, !PT ;  /* 0x000000080909e212 */ /* 0x004fc800078e3cff */
[----:B------:R-:W-:-:S04]  /*3c910*/  @!P6 LOP3.LUT R8, R9, R8, RZ, 0x3c, !PT ;  /* 0x000000080908e212 */ /* 0x000fc800078e3cff */
[----:B------:R-:W-:-:S05]  /*3c920*/  @!P6 LOP3.LUT R9, R9, R8, RZ, 0x3c, !PT ;  /* 0x000000080909e212 */ /* 0x000fca00078e3cff */
[----:B------:R-:W2:Y:S04]  /*3c930*/  @!P6 LDG.E.U16 R58, desc[UR60][R8.64] ;  /* 0x0000003c083ae981 */ /* 0x000ea8000c1e1500 */
[----:B--2---:R0:W-:Y:S04]  /*3c940*/  STL [R1+0x148], R58 ;  /* 0x0001483a01007387 */ /* 0x0041e80000100800 */
[----:B0-----:R-:W2:Y:S04]  /*3c950*/  LDL.LU R58, [R1+0x4424] ;  /* 0x00442400013a7983 */ /* 0x001ea80000300800 */
[----:B------:R-:W4:Y:S04]  /*3c960*/  LDL R8, [R1+0x2644] ;  /* 0x0026440001087983 */ /* 0x000f280000100800 */
[----:B------:R-:W4:Y:S01]  /*3c970*/  LDL R9, [R1+0x2648] ;  /* 0x0026480001097983 */ /* 0x000f220000100800 */
[----:B------:R-:W-:-:S02]  /*3c980*/  PRMT R59, RZ, 0x7610, R59 ;  /* 0x00007610ff3b7816 */ /* 0x000fc4000000003b */
[----:B----4-:R-:W-:-:S04]  /*3c990*/  @!P6 LOP3.LUT R9, R9, R8, RZ, 0x3c, !PT ;  /* 0x000000080909e212 */ /* 0x010fc800078e3cff */
[----:B------:R-:W-:-:S04]  /*3c9a0*/  @!P6 LOP3.LUT R8, R9, R8, RZ, 0x3c, !PT ;  /* 0x000000080908e212 */ /* 0x000fc800078e3cff */
[----:B------:R-:W-:-:S05]  /*3c9b0*/  @!P6 LOP3.LUT R9, R9, R8, RZ, 0x3c, !PT ;  /* 0x000000080909e212 */ /* 0x000fca00078e3cff */
[----:B------:R-:W4:Y:S04]  /*3c9c0*/  @!P6 LDG.E.U16 R59, desc[UR60][R8.64] ;  /* 0x0000003c083be981 */ /* 0x000f28000c1e1500 */
[----:B----4-:R0:W-:Y:S04]  /*3c9d0*/  STL [R1+0x144], R59 ;  /* 0x0001443b01007387 */ /* 0x0101e80000100800 */
[----:B0-----:R-:W4:Y:S04]  /*3c9e0*/  LDL.LU R59, [R1+0x4420] ;  /* 0x00442000013b7983 */ /* 0x001f280000300800 */
[----:B------:R-:W3:Y:S04]  /*3c9f0*/  LDL R8, [R1+0x263c] ;  /* 0x00263c0001087983 */ /* 0x000ee80000100800 */
[----:B------:R-:W3:Y:S01]  /*3ca00*/  LDL R9, [R1+0x2640] ;  /* 0x0026400001097983 */ /* 0x000ee20000100800 */
[----:B--2---:R-:W-:-:S02]  /*3ca10*/  PRMT R58, RZ, 0x7610, R58 ;  /* 0x00007610ff3a7816 */ /* 0x004fc4000000003a */
[----:B---3--:R-:W-:-:S04]  /*3ca20*/  @!P6 LOP3.LUT R9, R9, R8, RZ, 0x3c, !PT ;  /* 0x000000080909e212 */ /* 0x008fc800078e3cff */
[----:B------:R-:W-:-:S04]  /*3ca30*/  @!P6 LOP3.LUT R8, R9, R8, RZ, 0x3c, !PT ;  /* 0x000000080908e212 */ /* 0x000fc800078e3cff */
[----:B------:R-:W-:-:S05]  /*3ca40*/  @!P6 LOP3.LUT R9, R9, R8, RZ, 0x3c, !PT ;  /* 0x000000080909e212 */ /* 0x000fca00078e3cff */
[----:B------:R-:W2:Y:S04]  /*3ca50*/  @!P6 LDG.E.U16 R58, desc[UR60][R8.64] ;  /* 0x0000003c083ae981 */ /* 0x000ea8000c1e1500 */
[----:B--2---:R0:W-:Y:S04]  /*3ca60*/  STL [R1+0x140], R58 ;  /* 0x0001403a01007387 */ /* 0x0041e80000100800 */
[----:B0-----:R-:W2:Y:S04]  /*3ca70*/  LDL.LU R58, [R1+0x441c] ;  /* 0x00441c00013a7983 */ /* 0x001ea80000300800 */
[----:B------:R-:W3:Y:S04]  /*3ca80*/  LDL R8, [R1+0x2604] ;  /* 0x0026040001087983 */ /* 0x000ee80000100800 */
[----:B------:R-:W3:Y:S01]  /*3ca90*/  LDL R9, [R1+0x2608] ;  /* 0x0026080001097983 */ /* 0x000ee20000100800 */
[----:B----4-:R-:W-:-:S02]  /*3caa0*/  PRMT R59, RZ, 0x7610, R59 ;  /* 0x00007610ff3b7816 */ /* 0x010fc4000000003b */
[----:B---3--:R-:W-:-:S04]  /*3cab0*/  @!P6 LOP3.LUT R9, R9, R8, RZ, 0x3c, !PT ;  /* 0x000000080909e212 */ /* 0x008fc800078e3cff */
[----:B------:R-:W-:-:S04]  /*3cac0*/  @!P6 LOP3.LUT R8, R9, R8, RZ, 0x3c, !PT ;  /* 0x000000080908e212 */ /* 0x000fc800078e3cff */
[----:B------:R-:W-:-:S05]  /*3cad0*/  @!P6 LOP3.LUT R9, R9, R8, RZ, 0x3c, !PT ;  /* 0x000000080909e212 */ /* 0x000fca00078e3cff */
[----:B------:R-:W3:Y:S04]  /*3cae0*/  @!P6 LDG.E.U16 R59, desc[UR60][R8.64] ;  /* 0x0000003c083be981 */ /* 0x000ee8000c1e1500 */
[----:B---3--:R0:W-:Y:S04]  /*3caf0*/  STL [R1+0x13c], R59 ;  /* 0x00013c3b01007387 */ /* 0x0081e80000100800 */
[----:B0-----:R-:W3:Y:S04]  /*3cb00*/  LDL.LU R59, [R1+0x4418] ;  /* 0x00441800013b7983 */ /* 0x001ee80000300800 */
[----:B------:R-:W4:Y:S04]  /*3cb10*/  LDL R8, [R1+0x25fc] ;  /* 0x0025fc0001087983 */ /* 0x000f280000100800 */
[----:B------:R-:W4:Y:S01]  /*3cb20*/  LDL R9, [R1+0x2600] ;  /* 0x0026000001097983 */ /* 0x000f220000100800 */
[----:B--2---:R-:W-:-:S02]  /*3cb30*/  PRMT R58, RZ, 0x7610, R58 ;  /* 0x00007610ff3a7816 */ /* 0x004fc4000000003a */
[----:B----4-:R-:W-:-:S04]  /*3cb40*/  @!P6 LOP3.LUT R9, R9, R8, RZ, 0x3c, !PT ;  /* 0x000000080909e212 */ /* 0x010fc800078e3cff */
[----:B------:R-:W-:-:S04]  /*3cb50*/  @!P6 LOP3.LUT R8, R9, R8, RZ, 0x3c, !PT ;  /* 0x000000080908e212 */ /* 0x000fc800078e3cff */
[----:B------:R-:W-:-:S05]  /*3cb60*/  @!P6 LOP3.LUT R9, R9, R8, RZ, 0x3c, !PT ;  /* 0x000000080909e212 */ /* 0x000fca00078e3cff */
[----:B------:R-:W2:Y:S04]  /*3cb70*/  @!P6 LDG.E.U16 R58, desc[UR60][R8.64] ;  /* 0x0000003c083ae981 */ /* 0x000ea8000c1e1500 */
[----:B--2---:R0:W-:Y:S04]  /*3cb80*/  STL [R1+0x138], R58 ;  /* 0x0001383a01007387 */ /* 0x0041e80000100800 */
[----:B0-----:R-:W2:Y:S04]  /*3cb90*/  LDL.LU R58, [R1+0x4414] ;  /* 0x00441400013a7983 */ /* 0x001ea80000300800 */
[----:B------:R-:W4:Y:S04]  /*3cba0*/  LDL R8, [R1+0x25c4] ;  /* 0x0025c40001087983 */ /* 0x000f280000100800 */
[----:B------:R-:W4:Y:S01]  /*3cbb0*/  LDL R9, [R1+0x25c8] ;  /* 0x0025c80001097983 */ /* 0x000f220000100800 */
[----:B---3--:R-:W-:-:S02]  /*3cbc0*/  PRMT R59, RZ, 0x7610, R59 ;  /* 0x00007610ff3b7816 */ /* 0x008fc4000000003b */
[----:B----4-:R-:W-:-:S04]  /*3cbd0*/  @!P6 LOP3.LUT R9, R9, R8, RZ, 0x3c, !PT ;  /* 0x000000080909e212 */ /* 0x010fc800078e3cff */
        /* <DEDUP_REMOVED lines=241> */
[----:B------:R-:W-:-:S02]  /*3daf0*/  PRMT R56, RZ, 0x7610, R56 ;  /* 0x00007610ff387816 */ /* 0x000fc40000000038 */
        /* <DEDUP_REMOVED lines=8> */
[----:B------:R-:W-:-:S02]  /*3db80*/  PRMT R55, RZ, 0x7610, R55 ;  /* 0x00007610ff377816 */ /* 0x000fc40000000037 */
        /* <DEDUP_REMOVED lines=427> */
[----:B------:R-:W2:Y:S04]  /*3f640*/  LDL R8, [R1+0x1c44] ;  /* 0x001c440001087983 */ /* 0x000ea80000100800 */
[----:B------:R-:W2:Y:S01]  /*3f650*/  LDL R9, [R1+0x1c48] ;  /* 0x001c480001097983 */ /* 0x000ea20000100800 */
[----:B------:R-:W-:-:S03]  /*3f660*/  PRMT R6, RZ, 0x7610, R6 ;  /* 0x00007610ff067816 */ /* 0x000fc60000000006 */
[----:B---3--:R0:W-:Y:S01]  /*3f670*/  STL [R1+0x4274], R4 ;  /* 0x0042740401007387 */ /* 0x0081e20000100800 */
[----:B------:R-:W-:-:S03]  /*3f680*/  PRMT R5, RZ, 0x7610, R5 ;  /* 0x00007610ff057816 */ /* 0x000fc60000000005 */
[----:B0-----:R-:W3:Y:S01]  /*3f690*/  LDL R4, [R1+0x1bc8] ;  /* 0x001bc80001047983 */ /* 0x001ee20000100800 */
[----:B--2---:R-:W-:-:S04]  /*3f6a0*/  @!P6 LOP3.LUT R9, R9, R8, RZ, 0x3c, !PT ;  /* 0x000000080909e212 */ /* 0x004fc800078e3cff */
[----:B------:R-:W-:-:S04]  /*3f6b0*/  @!P6 LOP3.LUT R8, R9, R8, RZ, 0x3c, !PT ;  /* 0x000000080908e212 */ /* 0x000fc800078e3cff */
[----:B------:R-:W-:-:S05]  /*3f6c0*/  @!P6 LOP3.LUT R9, R9, R8, RZ, 0x3c, !PT ;  /* 0x000000080909e212 */ /* 0x000fca00078e3cff */
[----:B------:R-:W2:Y:S04]  /*3f6d0*/  @!P6 LDG.E.U16 R6, desc[UR60][R8.64] ;  /* 0x0000003c0806e981 */ /* 0x000ea8000c1e1500 */
[----:B------:R-:W4:Y:S04]  /*3f6e0*/  LDL R8, [R1+0x1c3c] ;  /* 0x001c3c0001087983 */ /* 0x000f280000100800 */
[----:B------:R-:W4:Y:S04]  /*3f6f0*/  LDL R9, [R1+0x1c40] ;  /* 0x001c400001097983 */ /* 0x000f280000100800 */
[----:B--2---:R0:W-:Y:S01]  /*3f700*/  STL [R1+0x4278], R6 ;  /* 0x0042780601007387 */ /* 0x0041e20000100800 */
[----:B------:R-:W-:-:S03]  /*3f710*/  PRMT R59, RZ, 0x7610, R59 ;  /* 0x00007610ff3b7816 */ /* 0x000fc6000000003b */
[----:B0-----:R-:W2:Y:S01]  /*3f720*/  LDL R6, [R1+0x1bc0] ;  /* 0x001bc00001067983 */ /* 0x001ea20000100800 */
[----:B----4-:R-:W-:-:S04]  /*3f730*/  @!P6 LOP3.LUT R9, R9, R8, RZ, 0x3c, !PT ;  /* 0x000000080909e212 */ /* 0x010fc800078e3cff */
[----:B------:R-:W-:-:S04]  /*3f740*/  @!P6 LOP3.LUT R8, R9, R8, RZ, 0x3c, !PT ;  /* 0x000000080908e212 */ /* 0x000fc800078e3cff */
[----:B------:R-:W-:-:S05]  /*3f750*/  @!P6 LOP3.LUT R9, R9, R8, RZ, 0x3c, !PT ;  /* 0x000000080909e212 */ /* 0x000fca00078e3cff */
[----:B------:R-:W4:Y:S04]  /*3f760*/  @!P6 LDG.E.U16 R5, desc[UR60][R8.64] ;  /* 0x0000003c0805e981 */ /* 0x000f28000c1e1500 */
[----:B------:R-:W3:Y:S04]  /*3f770*/  LDL R8, [R1+0x1c04] ;  /* 0x001c040001087983 */ /* 0x000ee80000100800 */
[----:B------:R-:W3:Y:S04]  /*3f780*/  LDL R9, [R1+0x1c08] ;  /* 0x001c080001097983 */ /* 0x000ee80000100800 */
[----:B----4-:R0:W-:Y:S01]  /*3f790*/  STL [R1+0x427c], R5 ;  /* 0x00427c0501007387 */ /* 0x0101e20000100800 */
[----:B------:R-:W-:-:S03]  /*3f7a0*/  PRMT R58, RZ, 0x7610, R58 ;  /* 0x00007610ff3a7816 */ /* 0x000fc6000000003a */
[----:B0-----:R-:W4:Y:S01]  /*3f7b0*/  LDL R5, [R1+0x1bbc] ;  /* 0x001bbc0001057983 */ /* 0x001f220000100800 */
[----:B---3--:R-:W-:-:S04]  /*3f7c0*/  @!P6 LOP3.LUT R9, R9, R8, RZ, 0x3c, !PT ;  /* 0x000000080909e212 */ /* 0x008fc800078e3cff */
[----:B------:R-:W-:-:S04]  /*3f7d0*/  @!P6 LOP3.LUT R8, R9, R8, RZ, 0x3c, !PT ;  /* 0x000000080908e212 */ /* 0x000fc800078e3cff */
[----:B------:R-:W-:-:S05]  /*3f7e0*/  @!P6 LOP3.LUT R9, R9, R8, RZ, 0x3c, !PT ;  /* 0x000000080909e212 */ /* 0x000fca00078e3cff */
[----:B------:R-:W3:Y:S04]  /*3f7f0*/  @!P6 LDG.E.U16 R59, desc[UR60][R8.64] ;  /* 0x0000003c083be981 */ /* 0x000ee8000c1e1500 */
[----:B------:R-:W2:Y:S04]  /*3f800*/  LDL R8, [R1+0x1bfc] ;  /* 0x001bfc0001087983 */ /* 0x000ea80000100800 */
[----:B------:R-:W2:Y:S04]  /*3f810*/  LDL R9, [R1+0x1c00] ;  /* 0x001c000001097983 */ /* 0x000ea80000100800 */
[----:B---3--:R0:W-:Y:S01]  /*3f820*/  STL [R1+0x4280], R59 ;  /* 0x0042803b01007387 */ /* 0x0081e20000100800 */
[----:B------:R-:W-:-:S02]  /*3f830*/  PRMT R57, RZ, 0x7610, R57 ;  /* 0x00007610ff397816 */ /* 0x000fc40000000039 */
[----:B------:R-:W-:Y:S01]  /*3f840*/  PRMT R56, RZ, 0x7610, R56 ;  /* 0x00007610ff387816 */ /* 0x000fe20000000038 */
[----:B0-----:R-:W3:Y:S01]  /*3f850*/  LDL R59, [R1+0x1b80] ;  /* 0x001b8000013b7983 */ /* 0x001ee20000100800 */
[----:B--2---:R-:W-:-:S04]  /*3f860*/  @!P6 LOP3.LUT R9, R9, R8, RZ, 0x3c, !PT ;  /* 0x000000080909e212 */ /* 0x004fc800078e3cff */
[----:B------:R-:W-:-:S04]  /*3f870*/  @!P6 LOP3.LUT R8, R9, R8, RZ, 0x3c, !PT ;  /* 0x000000080908e212 */ /* 0x000fc800078e3cff */
[----:B------:R-:W-:-:S05]  /*3f880*/  @!P6 LOP3.LUT R9, R9, R8, RZ, 0x3c, !PT ;  /* 0x000000080909e212 */ /* 0x000fca00078e3cff */
[----:B------:R0:W2:Y:S04]  /*3f890*/  @!P6 LDG.E.U16 R58, desc[UR60][R8.64] ;  /* 0x0000003c083ae981 */ /* 0x0000a8000c1e1500 */
[----:B------:R-:W4:Y:S01]  /*3f8a0*/  LDL R9, [R1+0x1bc4] ;  /* 0x001bc40001097983 */ /* 0x000f220000100800 */
[----:B0-----:R-:W-:-:S05]  /*3f8b0*/  @!P6 IMAD.MOV.U32 R8, RZ, RZ, R4 ;  /* 0x000000ffff08e224 */ /* 0x001fca00078e0004 */
[----:B----4-:R0:W4:Y:S04]  /*3f8c0*/  @!P6 LDG.E.U16 R57, desc[UR60][R8.64] ;  /* 0x0000003c0839e981 */ /* 0x010128000c1e1500 */
[----:B--2---:R2:W-:Y:S04]  /*3f8d0*/  STL [R1+0x4284], R58 ;  /* 0x0042843a01007387 */ /* 0x0045e80000100800 */
[----:B------:R-:W3:Y:S01]  /*3f8e0*/  LDL R4, [R1+0x1b48] ;  /* 0x001b480001047983 */ /* 0x000ee20000100800 */
[----:B0-----:R-:W-:Y:S02]  /*3f8f0*/  @!P6 IMAD.MOV.U32 R8, RZ, RZ, R6 ;  /* 0x000000ffff08e224 */ /* 0x001fe400078e0006 */
[----:B------:R-:W-:Y:S01]  /*3f900*/  @!P6 IMAD.MOV.U32 R9, RZ, RZ, R5 ;  /* 0x000000ffff09e224 */ /* 0x000fe200078e0005 */
[----:B--2---:R-:W2:Y:S04]  /*3f910*/  LDL R58, [R1+0x1b7c] ;  /* 0x001b7c00013a7983 */ /* 0x004ea80000100800 */
[----:B------:R0:W2:Y:S04]  /*3f920*/  @!P6 LDG.E.U16 R56, desc[UR60][R8.64] ;  /* 0x0000003c0838e981 */ /* 0x0000a8000c1e1500 */
[----:B----4-:R4:W-:Y:S04]  /*3f930*/  STL [R1+0x4288], R57 ;  /* 0x0042883901007387 */ /* 0x0109e80000100800 */
[----:B------:R-:W0:Y:S04]  /*3f940*/  LDL R8, [R1+0x1b84] ;  /* 0x001b840001087983 */ /* 0x000e280000100800 */
[----:B------:R-:W0:Y:S04]  /*3f950*/  LDL R9, [R1+0x1b88] ;  /* 0x001b880001097983 */ /* 0x000e280000100800 */
[----:B----4-:R-:W4:Y:S01]  /*3f960*/  LDL R57, [R1+0x1b44] ;  /* 0x001b440001397983 */ /* 0x010f220000100800 */
[----:B------:R-:W-:-:S02]  /*3f970*/  PRMT R55, RZ, 0x7610, R55 ;  /* 0x00007610ff377816 */ /* 0x000fc40000000037 */
[----:B------:R-:W-:Y:S01]  /*3f980*/  PRMT R54, RZ, 0x7610, R54 ;  /* 0x00007610ff367816 */ /* 0x000fe20000000036 */
[----:B------:R-:W4:Y:S01]  /*3f990*/  LDL R6, [R1+0x1b3c] ;  /* 0x001b3c0001067983 */ /* 0x000f220000100800 */
[----:B------:R-:W-:-:S03]  /*3f9a0*/  PRMT R53, RZ, 0x7610, R53 ;  /* 0x00007610ff357816 */ /* 0x000fc60000000035 */
[----:B------:R-:W4:Y:S01]  /*3f9b0*/  LDL R5, [R1+0x1b40] ;  /* 0x001b400001057983 */ /* 0x000f220000100800 */
[----:B0-----:R-:W-:-:S04]  /*3f9c0*/  @!P6 LOP3.LUT R9, R9, R8, RZ, 0x3c, !PT ;  /* 0x000000080909e212 */ /* 0x001fc800078e3cff */
[----:B------:R-:W-:-:S04]  /*3f9d0*/  @!P6 LOP3.LUT R8, R9, R8, RZ, 0x3c, !PT ;  /* 0x000000080908e212 */ /* 0x000fc800078e3cff */
[----:B------:R-:W-:-:S05]  /*3f9e0*/  @!P6 LOP3.LUT R9, R9, R8, RZ, 0x3c, !PT ;  /* 0x000000080909e212 */ /* 0x000fca00078e3cff */
[----:B------:R3:W4:Y:S02]  /*3f9f0*/  @!P6 LDG.E.U16 R55, desc[UR60][R8.64] ;  /* 0x0000003c0837e981 */ /* 0x000724000c1e1500 */
[----:B---3--:R-:W-:Y:S02]  /*3fa00*/  @!P6 IMAD.MOV.U32 R8, RZ, RZ, R59 ;  /* 0x000000ffff08e224 */ /* 0x008fe400078e003b */
[----:B--2---:R-:W-:-:S05]  /*3fa10*/  @!P6 IMAD.MOV.U32 R9, RZ, RZ, R58 ;  /* 0x000000ffff09e224 */ /* 0x004fca00078e003a */
[----:B------:R0:W2:Y:S02]  /*3fa20*/  @!P6 LDG.E.U16 R54, desc[UR60][R8.64] ;  /* 0x0000003c0836e981 */ /* 0x0000a4000c1e1500 */
[----:B0-----:R-:W-:Y:S02]  /*3fa30*/  @!P6 IMAD.MOV.U32 R8, RZ, RZ, R4 ;  /* 0x000000ffff08e224 */ /* 0x001fe400078e0004 */
[----:B----4-:R-:W-:-:S05]  /*3fa40*/  @!P6 IMAD.MOV.U32 R9, RZ, RZ, R57 ;  /* 0x000000ffff09e224 */ /* 0x010fca00078e0039 */
[----:B------:R-:W3:Y:S04]  /*3fa50*/  @!P6 LDG.E.U16 R53, desc[UR60][R8.64] ;  /* 0x0000003c0835e981 */ /* 0x000ee8000c1e1500 */
[----:B------:R0:W-:Y:S04]  /*3fa60*/  STL [R1+0x428c], R56 ;  /* 0x00428c3801007387 */ /* 0x0001e80000100800 */
[----:B------:R4:W-:Y:S04]  /*3fa70*/  STL [R1+0x4290], R55 ;  /* 0x0042903701007387 */ /* 0x0009e80000100800 */
[----:B------:R-:W4:Y:S04]  /*3fa80*/  LDL R59, [R1+0x1b04] ;  /* 0x001b0400013b7983 */ /* 0x000f280000100800 */
[----:B------:R-:W4:Y:S04]  /*3fa90*/  LDL R58, [R1+0x1b08] ;  /* 0x001b0800013a7983 */ /* 0x000f280000100800 */
[----:B--2---:R2:W-:Y:S04]  /*3faa0*/  STL [R1+0x4294], R54 ;  /* 0x0042943601007387 */ /* 0x0045e80000100800 */
[----:B------:R-:W2:Y:S04]  /*3fab0*/  LDL R57, [R1+0x1afc] ;  /* 0x001afc0001397983 */ /* 0x000ea80000100800 */
[----:B------:R-:W2:Y:S04]  /*3fac0*/  LDL R4, [R1+0x1b00] ;  /* 0x001b000001047983 */ /* 0x000ea80000100800 */
[----:B---3--:R3:W-:Y:S04]  /*3fad0*/  STL [R1+0x4298], R53 ;  /* 0x0042983501007387 */ /* 0x0087e80000100800 */
[----:B0-----:R-:W3:Y:S04]  /*3fae0*/  LDL R56, [R1+0x1ac4] ;  /* 0x001ac40001387983 */ /* 0x001ee80000100800 */
[----:B----4-:R-:W4:Y:S01]  /*3faf0*/  LDL R55, [R1+0x1ac8] ;  /* 0x001ac80001377983 */ /* 0x010f220000100800 */
[----:B------:R-:W-:Y:S01]  /*3fb00*/  PRMT R52, RZ, 0x7610, R52 ;  /* 0x00007610ff347816 */ /* 0x000fe20000000034 */
[----:B------:R-:W-:-:S02]  /*3fb10*/  @!P6 IMAD.MOV.U32 R8, RZ, RZ, R5 ;  /* 0x000000ffff08e224 */ /* 0x000fc400078e0005 */
[----:B------:R-:W-:Y:S01]  /*3fb20*/  @!P6 IMAD.MOV.U32 R9, RZ, RZ, R6 ;  /* 0x000000ffff09e224 */ /* 0x000fe200078e0006 */
[----:B------:R-:W-:Y:S01]  /*3fb30*/  PRMT R51, RZ, 0x7610, R51 ;  /* 0x00007610ff337816 */ /* 0x000fe20000000033 */
[----:B------:R-:W4:Y:S04]  /*3fb40*/  LDL R6, [R1+0x1abc] ;  /* 0x001abc0001067983 */ /* 0x000f280000100800 */
[----:B------:R0:W4:Y:S01]  /*3fb50*/  @!P6 LDG.E.U16 R52, desc[UR60][R8.64] ;  /* 0x0000003c0834e981 */ /* 0x000122000c1e1500 */
[----:B------:R-:W-:Y:S02]  /*3fb60*/  PRMT R50, RZ, 0x7610, R50 ;  /* 0x00007610ff327816 */ /* 0x000fe40000000032 */
[----:B------:R-:W-:Y:S01]  /*3fb70*/  PRMT R49, RZ, 0x7610, R49 ;  /* 0x00007610ff317816 */ /* 0x000fe20000000031 */
[----:B------:R-:W4:Y:S01]  /*3fb80*/  LDL R5, [R1+0x1ac0] ;  /* 0x001ac00001057983 */ /* 0x000f220000100800 */
[----:B0-----:R-:W-:-:S02]  /*3fb90*/  @!P6 IMAD.MOV.U32 R9, RZ, RZ, R59 ;  /* 0x000000ffff09e224 */ /* 0x001fc400078e003b */
[----:B------:R-:W-:-:S05]  /*3fba0*/  @!P6 IMAD.MOV.U32 R8, RZ, RZ, R58 ;  /* 0x000000ffff08e224 */ /* 0x000fca00078e003a */
[----:B------:R2:W4:Y:S02]  /*3fbb0*/  @!P6 LDG.E.U16 R51, desc[UR60][R8.64] ;  /* 0x0000003c0833e981 */ /* 0x000524000c1e1500 */
[----:B--2---:R-:W-:Y:S02]  /*3fbc0*/  @!P6 IMAD.MOV.U32 R9, RZ, RZ, R57 ;  /* 0x000000ffff09e224 */ /* 0x004fe400078e0039 */
[----:B------:R-:W-:-:S05]  /*3fbd0*/  @!P6 IMAD.MOV.U32 R8, RZ, RZ, R4 ;  /* 0x000000ffff08e224 */ /* 0x000fca00078e0004 */
[----:B------:R3:W2:Y:S02]  /*3fbe0*/  @!P6 LDG.E.U16 R50, desc[UR60][R8.64] ;  /* 0x0000003c0832e981 */ /* 0x0006a4000c1e1500 */
[----:B---3--:R-:W-:Y:S02]  /*3fbf0*/  @!P6 IMAD.MOV.U32 R9, RZ, RZ, R56 ;  /* 0x000000ffff09e224 */ /* 0x008fe400078e0038 */
[----:B----4-:R-:W-:-:S05]  /*3fc00*/  @!P6 IMAD.MOV.U32 R8, RZ, RZ, R55 ;  /* 0x000000ffff08e224 */ /* 0x010fca00078e0037 */
[----:B------:R0:W3:Y:S04]  /*3fc10*/  @!P6 LDG.E.U16 R49, desc[UR60][R8.64] ;  /* 0x0000003c0831e981 */ /* 0x0000e8000c1e1500 */
[----:B------:R4:W-:Y:S04]  /*3fc20*/  STL [R1+0x429c], R52 ;  /* 0x00429c3401007387 */ /* 0x0009e80000100800 */
[----:B------:R-:W3:Y:S04]  /*3fc30*/  LDL R54, [R1+0x1a84] ;  /* 0x001a840001367983 */ /* 0x000ee80000100800 */
[----:B------:R-:W3:Y:S01]  /*3fc40*/  LDL R53, [R1+0x1a88] ;  /* 0x001a880001357983 */ /* 0x000ee20000100800 */
[----:B------:R-:W-:Y:S01]  /*3fc50*/  PRMT R48, RZ, 0x7610, R48 ;  /* 0x00007610ff307816 */ /* 0x000fe20000000030 */
[----:B0-----:R-:W-:-:S02]  /*3fc60*/  @!P6 IMAD.MOV.U32 R8, RZ, RZ, R5 ;  /* 0x000000ffff08e224 */ /* 0x001fc400078e0005 */
[----:B------:R-:W-:-:S05]  /*3fc70*/  @!P6 IMAD.MOV.U32 R9, RZ, RZ, R6 ;  /* 0x000000ffff09e224 */ /* 0x000fca00078e0006 */
[----:B------:R0:W3:Y:S04]  /*3fc80*/  @!P6 LDG.E.U16 R48, desc[UR60][R8.64] ;  /* 0x0000003c0830e981 */ /* 0x0000e8000c1e1500 */
[----:B------:R1:W-:Y:S04]  /*3fc90*/  STL [R1+0x42a0], R51 ;  /* 0x0042a03301007387 */ /* 0x0003e80000100800 */
[----:B----4-:R-:W4:Y:S04]  /*3fca0*/  LDL R52, [R1+0x1a7c] ;  /* 0x001a7c0001347983 */ /* 0x010f280000100800 */
[----:B------:R-:W4:Y:S04]  /*3fcb0*/  LDL R4, [R1+0x1a80] ;  /* 0x001a800001047983 */ /* 0x000f280000100800 */
[----:B--2---:R-:W-:Y:S04]  /*3fcc0*/  STL [R1+0x42a4], R50 ;  /* 0x0042a43201007387 */ /* 0x004fe80000100800 */
[----:B---3--:R-:W-:Y:S04]  /*3fcd0*/  STL [R1+0x42a8], R49 ;  /* 0x0042a83101007387 */ /* 0x008fe80000100800 */
[----:B------:R-:W2:Y:S04]  /*3fce0*/  LDL R6, [R1+0x1a44] ;  /* 0x001a440001067983 */ /* 0x000ea80000100800 */
[----:B------:R-:W3:Y:S01]  /*3fcf0*/  LDL R5, [R1+0x1a48] ;  /* 0x001a480001057983 */ /* 0x000ee20000100800 */
[----:B------:R-:W-:Y:S01]  /*3fd00*/  PRMT R47, RZ, 0x7610, R47 ;  /* 0x00007610ff2f7816 */ /* 0x000fe2000000002f */
[----:B0-----:R-:W-:-:S02]  /*3fd10*/  @!P6 IMAD.MOV.U32 R9, RZ, RZ, R54 ;  /* 0x000000ffff09e224 */ /* 0x001fc400078e0036 */
[----:B------:R-:W-:-:S05]  /*3fd20*/  @!P6 IMAD.MOV.U32 R8, RZ, RZ, R53 ;  /* 0x000000ffff08e224 */ /* 0x000fca00078e0035 */
[----:B------:R4:W3:Y:S01]  /*3fd30*/  @!P6 LDG.E.U16 R47, desc[UR60][R8.64] ;  /* 0x0000003c082fe981 */ /* 0x0008e2000c1e1500 */
[----:B------:R-:W-:Y:S02]  /*3fd40*/  PRMT R46, RZ, 0x7610, R46 ;  /* 0x00007610ff2e7816 */ /* 0x000fe4000000002e */
[----:B------:R-:W-:Y:S01]  /*3fd50*/  PRMT R45, RZ, 0x7610, R45 ;  /* 0x00007610ff2d7816 */ /* 0x000fe2000000002d */
[----:B------:R0:W-:Y:S04]  /*3fd60*/  STL [R1+0x42ac], R48 ;  /* 0x0042ac3001007387 */ /* 0x0001e80000100800 */
[----:B-1----:R-:W3:Y:S04]  /*3fd70*/  LDL R51, [R1+0x1a3c] ;  /* 0x001a3c0001337983 */ /* 0x002ee80000100800 */
[----:B0-----:R-:W3:Y:S01]  /*3fd80*/  LDL R48, [R1+0x1a40] ;  /* 0x001a400001307983 */ /* 0x001ee20000100800 */
[----:B----4-:R-:W-:-:S02]  /*3fd90*/  @!P6 IMAD.MOV.U32 R9, RZ, RZ, R52 ;  /* 0x000000ffff09e224 */ /* 0x010fc400078e0034 */
[----:B------:R-:W-:-:S05]  /*3fda0*/  @!P6 IMAD.MOV.U32 R8, RZ, RZ, R4 ;  /* 0x000000ffff08e224 */ /* 0x000fca00078e0004 */
[----:B------:R2:W4:Y:S02]  /*3fdb0*/  @!P6 LDG.E.U16 R46, desc[UR60][R8.64] ;  /* 0x0000003c082ee981 */ /* 0x000524000c1e1500 */
[----:B--2---:R-:W-:Y:S02]  /*3fdc0*/  @!P6 IMAD.MOV.U32 R9, RZ, RZ, R6 ;  /* 0x000000ffff09e224 */ /* 0x004fe400078e0006 */
[----:B---3--:R-:W-:-:S05]  /*3fdd0*/  @!P6 IMAD.MOV.U32 R8, RZ, RZ, R5 ;  /* 0x000000ffff08e224 */ /* 0x008fca00078e0005 */
[----:B------:R0:W2:Y:S04]  /*3fde0*/  @!P6 LDG.E.U16 R45, desc[UR60][R8.64] ;  /* 0x0000003c082de981 */ /* 0x0000a8000c1e1500 */
[----:B------:R1:W-:Y:S04]  /*3fdf0*/  STL [R1+0x42b0], R47 ;  /* 0x0042b02f01007387 */ /* 0x0003e80000100800 */
[----:B------:R-:W3:Y:S04]  /*3fe00*/  LDL R50, [R1+0x1a04] ;  /* 0x001a040001327983 */ /* 0x000ee80000100800 */
[----:B------:R-:W3:Y:S04]  /*3fe10*/  LDL R49, [R1+0x1a08] ;  /* 0x001a080001317983 */ /* 0x000ee80000100800 */
[----:B------:R-:W3:Y:S01]  /*3fe20*/  LDL R4, [R1+0x1a00] ;  /* 0x001a000001047983 */ /* 0x000ee20000100800 */
[----:B0-----:R-:W-:Y:S01]  /*3fe30*/  @!P6 IMAD.MOV.U32 R8, RZ, RZ, R48 ;  /* 0x000000ffff08e224 */ /* 0x001fe200078e0030 */
[----:B------:R-:W-:Y:S01]  /*3fe40*/  PRMT R44, RZ, 0x7610, R44 ;  /* 0x00007610ff2c7816 */ /* 0x000fe2000000002c */
[----:B------:R-:W-:-:S05]  /*3fe50*/  @!P6 IMAD.MOV.U32 R9, RZ, RZ, R51 ;  /* 0x000000ffff09e224 */ /* 0x000fca00078e0033 */
[----:B------:R3:W3:Y:S04]  /*3fe60*/  @!P6 LDG.E.U16 R44, desc[UR60][R8.64] ;  /* 0x0000003c082ce981 */ /* 0x0006e8000c1e1500 */
[----:B----4-:R0:W-:Y:S04]  /*3fe70*/  STL [R1+0x42b4], R46 ;  /* 0x0042b42e01007387 */ /* 0x0101e80000100800 */
[----:B------:R-:W4:Y:S04]  /*3fe80*/  LDL R5, [R1+0x19fc] ;  /* 0x0019fc0001057983 */ /* 0x000f280000100800 */
[----:B------:R-:W4:Y:S04]  /*3fe90*/  LDL R6, [R1+0x19c8] ;  /* 0x0019c80001067983 */ /* 0x000f280000100800 */
[----:B--2---:R2:W-:Y:S04]  /*3fea0*/  STL [R1+0x42b8], R45 ;  /* 0x0042b82d01007387 */ /* 0x0045e80000100800 */
[----:B------:R-:W4:Y:S04]  /*3feb0*/  LDL R48, [R1+0x19c4] ;  /* 0x0019c40001307983 */ /* 0x000f280000100800 */
[----:B-1----:R-:W4:Y:S04]  /*3fec0*/  LDL R47, [R1+0x19bc] ;  /* 0x0019bc00012f7983 */ /* 0x002f280000100800 */
[----:B0-----:R-:W4:Y:S01]  /*3fed0*/  LDL R46, [R1+0x19c0] ;  /* 0x0019c000012e7983 */ /* 0x001f220000100800 */
[----:B------:R-:W-:Y:S01]  /*3fee0*/  PRMT R43, RZ, 0x7610, R43 ;  /* 0x00007610ff2b7816 */ /* 0x000fe2000000002b */
[----:B---3--:R-:W-:-:S02]  /*3fef0*/  @!P6 IMAD.MOV.U32 R8, RZ, RZ, R49 ;  /* 0x000000ffff08e224 */ /* 0x008fc400078e0031 */
[----:B------:R-:W-:-:S05]  /*3ff00*/  @!P6 IMAD.MOV.U32 R9, RZ, RZ, R50 ;  /* 0x000000ffff09e224 */ /* 0x000fca00078e0032 */
[----:B------:R0:W3:Y:S01]  /*3ff10*/  @!P6 LDG.E.U16 R43, desc[UR60][R8.64] ;  /* 0x0000003c082be981 */ /* 0x0000e2000c1e1500 */
[----:B------:R-:W-:Y:S02]  /*3ff20*/  PRMT R42, RZ, 0x7610, R42 ;  /* 0x00007610ff2a7816 */ /* 0x000fe4000000002a */
[----:B------:R-:W-:Y:S01]  /*3ff30*/  PRMT R41, RZ, 0x7610, R41 ;  /* 0x00007610ff297816 */ /* 0x000fe20000000029 */
[----:B0-----:R-:W-:Y:S01]  /*3ff40*/  @!P6 IMAD.MOV.U32 R8, RZ, RZ, R4 ;  /* 0x000000ffff08e224 */ /* 0x001fe200078e0004 */
[----:B------:R-:W-:Y:S01]  /*3ff50*/  PRMT R40, RZ, 0x7610, R40 ;  /* 0x00007610ff287816 */ /* 0x000fe20000000028 */
[----:B------:R0:W-:Y:S04]  /*3ff60*/  STL [R1+0x42bc], R44 ;  /* 0x0042bc2c01007387 */ /* 0x0001e80000100800 */
[----:B--2---:R-:W2:Y:S04]  /*3ff70*/  LDL R45, [R1+0x1984] ;  /* 0x00198400012d7983 */ /* 0x004ea80000100800 */
[----:B0-----:R-:W2:Y:S01]  /*3ff80*/  LDL R44, [R1+0x1988] ;  /* 0x00198800012c7983 */ /* 0x001ea20000100800 */
[----:B----4-:R-:W-:-:S05]  /*3ff90*/  @!P6 IMAD.MOV.U32 R9, RZ, RZ, R5 ;  /* 0x000000ffff09e224 */ /* 0x010fca00078e0005 */
[----:B------:R0:W4:Y:S02]  /*3ffa0*/  @!P6 LDG.E.U16 R42, desc[UR60][R8.64] ;  /* 0x0000003c082ae981 */ /* 0x000124000c1e1500 */
[----:B0-----:R-:W-:Y:S02]  /*3ffb0*/  @!P6 IMAD.MOV.U32 R8, RZ, RZ, R6 ;  /* 0x000000ffff08e224 */ /* 0x001fe400078e0006 */
[----:B------:R-:W-:-:S05]  /*3ffc0*/  @!P6 IMAD.MOV.U32 R9, RZ, RZ, R48 ;  /* 0x000000ffff09e224 */ /* 0x000fca00078e0030 */
[----:B------:R0:W4:Y:S02]  /*3ffd0*/  @!P6 LDG.E.U16 R41, desc[UR60][R8.64] ;  /* 0x0000003c0829e981 */ /* 0x000124000c1e1500 */
[----:B0-----:R-:W-:Y:S02]  /*3ffe0*/  @!P6 IMAD.MOV.U32 R8, RZ, RZ, R46 ;  /* 0x000000ffff08e224 */ /* 0x001fe400078e002e */
[----:B------:R-:W-:-:S05]  /*3fff0*/  @!P6 IMAD.MOV.U32 R9, RZ, RZ, R47 ;  /* 0x000000ffff09e224 */ /* 0x000fca00078e002f */
[----:B------:R2:W4:Y:S04]  /*40000*/  @!P6 LDG.E.U16 R40, desc[UR60][R8.64] ;  /* 0x0000003c0828e981 */ /* 0x000528000c1e1500 */
[----:B---3--:R-:W-:Y:S04]  /*40010*/  STL [R1+0x42c0], R43 ;  /* 0x0042c02b01007387 */ /* 0x008fe80000100800 */
[----:B------:R-:W3:Y:S04]  /*40020*/  LDL R5, [R1+0x197c] ;  /* 0x00197c0001057983 */ /* 0x000ee80000100800 */
[----:B------:R-:W3:Y:S01]  /*40030*/  LDL R4, [R1+0x1980] ;  /* 0x0019800001047983 */ /* 0x000ee20000100800 */
[----:B------:R-:W-:Y:S01]  /*40040*/  PRMT R39, RZ, 0x7610, R39 ;  /* 0x00007610ff277816 */ /* 0x000fe20000000027 */
[----:B--2---:R-:W-:-:S02]  /*40050*/  @!P6 IMAD.MOV.U32 R9, RZ, RZ, R45 ;  /* 0x000000ffff09e224 */ /* 0x004fc400078e002d */
[----:B------:R-:W-:-:S05]  /*40060*/  @!P6 IMAD.MOV.U32 R8, RZ, RZ, R44 ;  /* 0x000000ffff08e224 */ /* 0x000fca00078e002c */
[----:B------:R3:W2:Y:S04]  /*40070*/  @!P6 LDG.E.U16 R39, desc[UR60][R8.64] ;  /* 0x0000003c0827e981 */ /* 0x0006a8000c1e1500 */
[----:B----4-:R0:W-:Y:S04]  /*40080*/  STL [R1+0x42c4], R42 ;  /* 0x0042c42a01007387 */ /* 0x0101e80000100800 */
[----:B------:R-:W4:Y:S04]  /*40090*/  LDL R6, [R1+0x1948] ;  /* 0x0019480001067983 */ /* 0x000f280000100800 */
[----:B0-----:R-:W4:Y:S04]  /*400a0*/  LDL R42, [R1+0x1944] ;  /* 0x00194400012a7983 */ /* 0x001f280000100800 */
[----:B------:R0:W-:Y:S04]  /*400b0*/  STL [R1+0x42c8], R41 ;  /* 0x0042c82901007387 */ /* 0x0001e80000100800 */
[----:B------:R-:W4:Y:S04]  /*400c0*/  LDL R47, [R1+0x193c] ;  /* 0x00193c00012f7983 */ /* 0x000f280000100800 */
[----:B0-----:R-:W4:Y:S04]  /*400d0*/  LDL R41, [R1+0x1940] ;  /* 0x0019400001297983 */ /* 0x001f280000100800 */
[----:B------:R0:W-:Y:S04]  /*400e0*/  STL [R1+0x42cc], R40 ;  /* 0x0042cc2801007387 */ /* 0x0001e80000100800 */
[----:B------:R-:W4:Y:S04]  /*400f0*/  LDL R46, [R1+0x1904] ;  /* 0x00190400012e7983 */ /* 0x000f280000100800 */
[----:B------:R-:W4:Y:S01]  /*40100*/  LDL R45, [R1+0x1908] ;  /* 0x00190800012d7983 */ /* 0x000f220000100800 */
[----:B------:R-:W-:Y:S01]  /*40110*/  PRMT R38, RZ, 0x7610, R38 ;  /* 0x00007610ff267816 */ /* 0x000fe20000000026 */
[----:B---3--:R-:W-:-:S02]  /*40120*/  @!P6 IMAD.MOV.U32 R9, RZ, RZ, R5 ;  /* 0x000000ffff09e224 */ /* 0x008fc400078e0005 */
[----:B------:R-:W-:Y:S01]  /*40130*/  @!P6 IMAD.MOV.U32 R8, RZ, RZ, R4 ;  /* 0x000000ffff08e224 */ /* 0x000fe200078e0004 */
[----:B------:R-:W-:Y:S01]  /*40140*/  PRMT R37, RZ, 0x7610, R37 ;  /* 0x00007610ff257816 */ /* 0x000fe20000000025 */
[----:B------:R-:W3:Y:S04]  /*40150*/  LDL R43, [R1+0x1900] ;  /* 0x00190000012b7983 */ /* 0x000ee80000100800 */
[----:B------:R4:W3:Y:S01]  /*40160*/  @!P6 LDG.E.U16 R38, desc[UR60][R8.64] ;  /* 0x0000003c0826e981 */ /* 0x0008e2000c1e1500 */
[----:B------:R-:W-:Y:S02]  /*40170*/  PRMT R36, RZ, 0x7610, R36 ;  /* 0x00007610ff247816 */ /* 0x000fe40000000024 */
[----:B------:R-:W-:Y:S01]  /*40180*/  PRMT R35, RZ, 0x7610, R35 ;  /* 0x00007610ff237816 */ /* 0x000fe20000000023 */
[----:B--2---:R1:W-:Y:S04]  /*40190*/  STL [R1+0x42d0], R39 ;  /* 0x0042d02701007387 */ /* 0x0043e80000100800 */
[----:B------:R-:W2:Y:S04]  /*401a0*/  LDL R44, [R1+0x18fc] ;  /* 0x0018fc00012c7983 */ /* 0x000ea80000100800 */
[----:B------:R-:W2:Y:S04]  /*401b0*/  LDL R4, [R1+0x18c8] ;  /* 0x0018c80001047983 */ /* 0x000ea80000100800 */
[----:B------:R-:W2:Y:S01]  /*401c0*/  LDL R5, [R1+0x18c4] ;  /* 0x0018c40001057983 */ /* 0x000ea20000100800 */
[----:B----4-:R-:W-:-:S02]  /*401d0*/  @!P6 IMAD.MOV.U32 R8, RZ, RZ, R6 ;  /* 0x000000ffff08e224 */ /* 0x010fc400078e0006 */
[----:B------:R-:W-:-:S05]  /*401e0*/  @!P6 IMAD.MOV.U32 R9, RZ, RZ, R42 ;  /* 0x000000ffff09e224 */ /* 0x000fca00078e002a */
[----:B------:R4:W2:Y:S02]  /*401f0*/  @!P6 LDG.E.U16 R37, desc[UR60][R8.64] ;  /* 0x0000003c0825e981 */ /* 0x0008a4000c1e1500 */
[----:B----4-:R-:W-:Y:S02]  /*40200*/  @!P6 IMAD.MOV.U32 R9, RZ, RZ, R47 ;  /* 0x000000ffff09e224 */ /* 0x010fe400078e002f */
[----:B------:R-:W-:-:S05]  /*40210*/  @!P6 IMAD.MOV.U32 R8, RZ, RZ, R41 ;  /* 0x000000ffff08e224 */ /* 0x000fca00078e0029 */
[----:B------:R4:W2:Y:S02]  /*40220*/  @!P6 LDG.E.U16 R36, desc[UR60][R8.64] ;  /* 0x0000003c0824e981 */ /* 0x0008a4000c1e1500 */
[----:B----4-:R-:W-:Y:S02]  /*40230*/  @!P6 IMAD.MOV.U32 R8, RZ, RZ, R45 ;  /* 0x000000ffff08e224 */ /* 0x010fe400078e002d */
[----:B------:R-:W-:-:S05]  /*40240*/  @!P6 IMAD.MOV.U32 R9, RZ, RZ, R46 ;  /* 0x000000ffff09e224 */ /* 0x000fca00078e002e */
[----:B------:R4:W2:Y:S04]  /*40250*/  @!P6 LDG.E.U16 R35, desc[UR60][R8.64] ;  /* 0x0000003c0823e981 */ /* 0x0008a8000c1e1500 */
[----:B---3--:R3:W-:Y:S04]  /*40260*/  STL [R1+0x42d4], R38 ;  /* 0x0042d42601007387 */ /* 0x0087e80000100800 */
[----:B------:R-:W3:Y:S04]  /*40270*/  LDL R6, [R1+0x18c0] ;  /* 0x0018c00001067983 */ /* 0x000ee80000100800 */
[----:B------:R-:W3:Y:S01]  /*40280*/  LDL R42, [R1+0x18bc] ;  /* 0x0018bc00012a7983 */ /* 0x000ee20000100800 */
[----:B------:R-:W-:Y:S01]  /*40290*/  PRMT R34, RZ, 0x7610, R34 ;  /* 0x00007610ff227816 */ /* 0x000fe20000000022 */
[----:B----4-:R-:W-:-:S02]  /*402a0*/  @!P6 IMAD.MOV.U32 R8, RZ, RZ, R43 ;  /* 0x000000ffff08e224 */ /* 0x010fc400078e002b */
[----:B--2---:R-:W-:-:S05]  /*402b0*/  @!P6 IMAD.MOV.U32 R9, RZ, RZ, R44 ;  /* 0x000000ffff09e224 */ /* 0x004fca00078e002c */
[----:B------:R2:W4:Y:S02]  /*402c0*/  @!P6 LDG.E.U16 R34, desc[UR60][R8.64] ;  /* 0x0000003c0822e981 */ /* 0x000524000c1e1500 */
[----:B--2---:R-:W-:Y:S02]  /*402d0*/  @!P6 IMAD.MOV.U32 R8, RZ, RZ, R4 ;  /* 0x000000ffff08e224 */ /* 0x004fe400078e0004 */
[----:B------:R-:W-:Y:S01]  /*402e0*/  @!P6 IMAD.MOV.U32 R9, RZ, RZ, R5 ;  /* 0x000000ffff09e224 */ /* 0x000fe200078e0005 */
[----:B------:R2:W-:Y:S04]  /*402f0*/  STL [R1+0x42d8], R37 ;  /* 0x0042d82501007387 */ /* 0x0005e80000100800 */
[----:B------:R-:W4:Y:S04]  /*40300*/  LDL R41, [R1+0x1884] ;  /* 0x0018840001297983 */ /* 0x000f280000100800 */
[----:B0-----:R-:W4:Y:S04]  /*40310*/  LDL R40, [R1+0x1888] ;  /* 0x0018880001287983 */ /* 0x001f280000100800 */
[----:B------:R0:W-:Y:S04]  /*40320*/  STL [R1+0x42dc], R36 ;  /* 0x0042dc2401007387 */ /* 0x0001e80000100800 */
[----:B-1----:R-:W4:Y:S04]  /*40330*/  LDL R39, [R1+0x187c] ;  /* 0x00187c0001277983 */ /* 0x002f280000100800 */
[----:B---3--:R-:W3:Y:S04]  /*40340*/  LDL R38, [R1+0x1880] ;  /* 0x0018800001267983 */ /* 0x008ee80000100800 */
[----:B------:R1:W-:Y:S04]  /*40350*/  STL [R1+0x42e0], R35 ;  /* 0x0042e02301007387 */ /* 0x0003e80000100800 */
[----:B--2---:R-:W2:Y:S04]  /*40360*/  LDL R37, [R1+0x1844] ;  /* 0x0018440001257983 */ /* 0x004ea80000100800 */
[----:B0-----:R-:W2:Y:S04]  /*40370*/  LDL R36, [R1+0x1848] ;  /* 0x0018480001247983 */ /* 0x001ea80000100800 */
[----:B------:R-:W2:Y:S04]  /*40380*/  LDL R4, [R1+0x1840] ;  /* 0x0018400001047983 */ /* 0x000ea80000100800 */
[----:B------:R-:W2:Y:S04]  /*40390*/  LDL R5, [R1+0x183c] ;  /* 0x00183c0001057983 */ /* 0x000ea80000100800 */
[----:B-1----:R-:W2:Y:S01]  /*403a0*/  LDL R35, [R1+0x1804] ;  /* 0x0018040001237983 */ /* 0x002ea20000100800 */
[----:B------:R-:W-:-:S02]  /*403b0*/  PRMT R33, RZ, 0x7610, R33 ;  /* 0x00007610ff217816 */ /* 0x000fc40000000021 */
[----:B------:R-:W-:Y:S01]  /*403c0*/  PRMT R32, RZ, 0x7610, R32 ;  /* 0x00007610ff207816 */ /* 0x000fe20000000020 */
[----:B------:R-:W2:Y:S04]  /*403d0*/  LDL R43, [R1+0x26d8] ;  /* 0x0026d800012b7983 */ /* 0x000ea80000100800 */
[----:B------:R0:W2:Y:S02]  /*403e0*/  @!P6 LDG.E.U16 R33, desc[UR60][R8.64] ;  /* 0x0000003c0821e981 */ /* 0x0000a4000c1e1500 */
[----:B0-----:R-:W-:Y:S02]  /*403f0*/  @!P6 IMAD.MOV.U32 R8, RZ, RZ, R6 ;  /* 0x000000ffff08e224 */ /* 0x001fe400078e0006 */
[----:B------:R-:W2:Y:S01]  /*40400*/  LDL R6, [R1+0x1808] ;  /* 0x0018080001067983 */ /* 0x000ea20000100800 */
[----:B------:R-:W-:Y:S01]  /*40410*/  @!P6 IMAD.MOV.U32 R9, RZ, RZ, R42 ;  /* 0x000000ffff09e224 */ /* 0x000fe200078e002a */
[----:B------:R-:W-:-:S02]  /*40420*/  PRMT R31, RZ, 0x7610, R31 ;  /* 0x00007610ff1f7816 */ /* 0x000fc4000000001f */
[----:B------:R-:W-:Y:S01]  /*40430*/  PRMT R30, RZ, 0x7610, R30 ;  /* 0x00007610ff1e7816 */ /* 0x000fe2000000001e */
[----:B------:R-:W2:Y:S04]  /*40440*/  LDL R42, [R1+0x270c] ;  /* 0x00270c00012a7983 */ /* 0x000ea80000100800 */
[----:B------:R4:W2:Y:S01]  /*40450*/  @!P6 LDG.E.U16 R32, desc[UR60][R8.64] ;  /* 0x0000003c0820e981 */ /* 0x0008a2000c1e1500 */
[----:B------:R-:W-:Y:S02]  /*40460*/  PRMT R29, RZ, 0x7610, R29 ;  /* 0x00007610ff1d7816 */ /* 0x000fe4000000001d */
[----:B------:R-:W-:Y:S01]  /*40470*/  PRMT R28, RZ, 0x7610, R28 ;  /* 0x00007610ff1c7816 */ /* 0x000fe2000000001c */
[----:B----4-:R-:W-:Y:S02]  /*40480*/  @!P6 IMAD.MOV.U32 R9, RZ, RZ, R41 ;  /* 0x000000ffff09e224 */ /* 0x010fe400078e0029 */
[----:B------:R-:W4:Y:S01]  /*40490*/  LDL R41, [R1+0x17fc] ;  /* 0x0017fc0001297983 */ /* 0x000f220000100800 */
[----:B------:R-:W-:-:S03]  /*404a0*/  @!P6 IMAD.MOV.U32 R8, RZ, RZ, R40 ;  /* 0x000000ffff08e224 */ /* 0x000fc600078e0028 */
[----:B------:R-:W4:Y:S04]  /*404b0*/  LDL R40, [R1+0x1800] ;  /* 0x0018000001287983 */ /* 0x000f280000100800 */
[----:B------:R0:W4:Y:S02]  /*404c0*/  @!P6 LDG.E.U16 R31, desc[UR60][R8.64] ;  /* 0x0000003c081fe981 */ /* 0x000124000c1e1500 */
[----:B0-----:R-:W-:Y:S02]  /*404d0*/  @!P6 IMAD.MOV.U32 R9, RZ, RZ, R39 ;  /* 0x000000ffff09e224 */ /* 0x001fe400078e0027 */
[----:B------:R-:W4:Y:S01]  /*404e0*/  LDL R39, [R1+0x17c4] ;  /* 0x0017c40001277983 */ /* 0x000f220000100800 */
[----:B---3--:R-:W-:-:S03]  /*404f0*/  @!P6 IMAD.MOV.U32 R8, RZ, RZ, R38 ;  /* 0x000000ffff08e224 */ /* 0x008fc600078e0026 */
[----:B------:R-:W3:Y:S04]  /*40500*/  LDL R38, [R1+0x17c8] ;  /* 0x0017c80001267983 */ /* 0x000ee80000100800 */
[----:B------:R2:W3:Y:S02]  /*40510*/  @!P6 LDG.E.U16 R30, desc[UR60][R8.64] ;  /* 0x0000003c081ee981 */ /* 0x0004e4000c1e1500 */
[----:B--2---:R-:W-:Y:S02]  /*40520*/  @!P6 IMAD.MOV.U32 R9, RZ, RZ, R37 ;  /* 0x000000ffff09e224 */ /* 0x004fe400078e0025 */
[----:B------:R-:W-:Y:S01]  /*40530*/  @!P6 IMAD.MOV.U32 R8, RZ, RZ, R36 ;  /* 0x000000ffff08e224 */ /* 0x000fe200078e0024 */
[----:B------:R-:W2:Y:S04]  /*40540*/  LDL R37, [R1+0x17bc] ;  /* 0x0017bc0001257983 */ /* 0x000ea80000100800 */
[----:B------:R-:W2:Y:S04]  /*40550*/  LDL R36, [R1+0x17c0] ;  /* 0x0017c00001247983 */ /* 0x000ea80000100800 */
[----:B------:R0:W2:Y:S02]  /*40560*/  @!P6 LDG.E.U16 R29, desc[UR60][R8.64] ;  /* 0x0000003c081de981 */ /* 0x0000a4000c1e1500 */
[----:B0-----:R-:W-:-:S02]  /*40570*/  @!P6 IMAD.MOV.U32 R8, RZ, RZ, R4 ;  /* 0x000000ffff08e224 */ /* 0x001fc400078e0004 */
[----:B------:R-:W2:Y:S01]  /*40580*/  LDL R4, [R1+0x1788] ;  /* 0x0017880001047983 */ /* 0x000ea20000100800 */
[----:B------:R-:W-:-:S03]  /*40590*/  @!P6 IMAD.MOV.U32 R9, RZ, RZ, R5 ;  /* 0x000000ffff09e224 */ /* 0x000fc600078e0005 */
[----:B------:R-:W2:Y:S04]  /*405a0*/  LDL R5, [R1+0x1784] ;  /* 0x0017840001057983 */ /* 0x000ea80000100800 */
[----:B------:R0:W2:Y:S02]  /*405b0*/  @!P6 LDG.E.U16 R28, desc[UR60][R8.64] ;  /* 0x0000003c081ce981 */ /* 0x0000a4000c1e1500 */
[----:B0-----:R-:W-:Y:S02]  /*405c0*/  @!P6 IMAD.MOV.U32 R9, RZ, RZ, R35 ;  /* 0x000000ffff09e224 */ /* 0x001fe400078e0023 */
[----:B------:R-:W2:Y:S01]  /*405d0*/  LDL R35, [R1+0x177c] ;  /* 0x00177c0001237983 */ /* 0x000ea20000100800 */
[----:B------:R-:W-:-:S03]  /*405e0*/  @!P6 IMAD.MOV.U32 R8, RZ, RZ, R6 ;  /* 0x000000ffff08e224 */ /* 0x000fc600078e0006 */
[----:B------:R-:W2:Y:S01]  /*405f0*/  LDL R6, [R1+0x1780] ;  /* 0x0017800001067983 */ /* 0x000ea20000100800 */
[----:B------:R-:W-:Y:S02]  /*40600*/  PRMT R27, RZ, 0x7610, R27 ;  /* 0x00007610ff1b7816 */ /* 0x000fe4000000001b */
[----:B------:R-:W-:-:S04]  /*40610*/  PRMT R26, RZ, 0x7610, R26 ;  /* 0x00007610ff1a7816 */ /* 0x000fc8000000001a */
[----:B------:R4:W2:Y:S01]  /*40620*/  @!P6 LDG.E.U16 R27, desc[UR60][R8.64] ;  /* 0x0000003c081be981 */ /* 0x0008a2000c1e1500 */
[----:B------:R-:W-:Y:S02]  /*40630*/  PRMT R25, RZ, 0x7610, R25 ;  /* 0x00007610ff197816 */ /* 0x000fe40000000019 */
        /* <DEDUP_REMOVED lines=13> */
[----:B------:R-:W2:Y:S01]  /*40710*/  LDL R37, [R1+0x2690] ;  /* 0x0026900001257983 */ /* 0x000ea20000100800 */
[----:B------:R-:W-:-:S03]  /*40720*/  @!P6 IMAD.MOV.U32 R8, RZ, RZ, R36 ;  /* 0x000000ffff08e224 */ /* 0x000fc600078e0024 */
[----:B------:R-:W2:Y:S04]  /*40730*/  LDL R36, [R1+0x26c4] ;  /* 0x0026c40001247983 */ /* 0x000ea80000100800 */
[----:B------:R0:W2:Y:S02]  /*40740*/  @!P6 LDG.E.U16 R24, desc[UR60][R8.64] ;  /* 0x0000003c0818e981 */ /* 0x0000a4000c1e1500 */
[----:B0-----:R-:W-:Y:S02]  /*40750*/  @!P6 IMAD.MOV.U32 R8, RZ, RZ, R4 ;  /* 0x000000ffff08e224 */ /* 0x001fe400078e0004 */
        /* <DEDUP_REMOVED lines=36> */
[----:B------:R-:W-:Y:S01]  /*409a0*/  PRMT R17, RZ, 0x7610, R17 ;  /* 0x00007610ff117816 */ /* 0x000fe20000000011 */
[----:B------:R-:W-:Y:S01]  /*409b0*/  @!P6 IMAD.MOV.U32 R8, RZ, RZ, R6 ;  /* 0x000000ffff08e224 */ /* 0x000fe200078e0006 */
[----:B------:R-:W-:Y:S01]  /*409c0*/  PRMT R16, RZ, 0x7610, R16 ;  /* 0x00007610ff107816 */ /* 0x000fe20000000010 */
[----:B------:R-:W2:Y:S04]  /*409d0*/  LDL R6, [R1+0x25f8] ;  /* 0x0025f80001067983 */ /* 0x000ea80000100800 */
[----:B------:R0:W2:Y:S01]  /*409e0*/  @!P6 LDG.E.U16 R17, desc[UR60][R8.64] ;  /* 0x0000003c0811e981 */ /* 0x0000a2000c1e1500 */
[----:B------:R-:W-:Y:S01]  /*409f0*/  PRMT R15, RZ, 0x7610, R15 ;  /* 0x00007610ff0f7816 */ /* 0x000fe2000000000f */
[----:B0-----:R-:W-:-:S02]  /*40a00*/  @!P6 IMAD.MOV.U32 R8, RZ, RZ, R42 ;  /* 0x000000ffff08e224 */ /* 0x001fc400078e002a */
[----:B------:R-:W-:-:S05]  /*40a10*/  @!P6 IMAD.MOV.U32 R9, RZ, RZ, R43 ;  /* 0x000000ffff09e224 */ /* 0x000fca00078e002b */
[----:B------:R4:W2:Y:S01]  /*40a20*/  @!P6 LDG.E.U16 R16, desc[UR60][R8.64] ;  /* 0x0000003c0810e981 */ /* 0x0008a2000c1e1500 */
[----:B------:R-:W-:Y:S02]  /*40a30*/  PRMT R14, RZ, 0x7610, R14 ;  /* 0x00007610ff0e7816 */ /* 0x000fe4000000000e */
[----:B------:R-:W-:Y:S02]  /*40a40*/  PRMT R13, RZ, 0x7610, R13 ;  /* 0x00007610ff0d7816 */ /* 0x000fe4000000000d */
[----:B------:R-:W-:Y:S01]  /*40a50*/  PRMT R12, RZ, 0x7610, R12 ;  /* 0x00007610ff0c7816 */ /* 0x000fe2000000000c */
[----:B----4-:R-:W-:Y:S02]  /*40a60*/  @!P6 IMAD.MOV.U32 R9, RZ, RZ, R41 ;  /* 0x000000ffff09e224 */ /* 0x010fe400078e0029 */
[----:B------:R-:W-:-:S05]  /*40a70*/  @!P6 IMAD.MOV.U32 R8, RZ, RZ, R40 ;  /* 0x000000ffff08e224 */ /* 0x000fca00078e0028 */
[----:B------:R0:W4:Y:S02]  /*40a80*/  @!P6 LDG.E.U16 R15, desc[UR60][R8.64] ;  /* 0x0000003c080fe981 */ /* 0x000124000c1e1500 */
[----:B0-----:R-:W-:Y:S02]  /*40a90*/  @!P6 IMAD.MOV.U32 R9, RZ, RZ, R39 ;  /* 0x000000ffff09e224 */ /* 0x001fe400078e0027 */
[----:B------:R-:W4:Y:S01]  /*40aa0*/  LDL R39, [R1+0x25ec] ;  /* 0x0025ec0001277983 */ /* 0x000f220000100800 */
[----:B---3--:R-:W-:-:S03]  /*40ab0*/  @!P6 IMAD.MOV.U32 R8, RZ, RZ, R38 ;  /* 0x000000ffff08e224 */ /* 0x008fc600078e0026 */
[----:B------:R-:W3:Y:S04]  /*40ac0*/  LDL R38, [R1+0x25f0] ;  /* 0x0025f00001267983 */ /* 0x000ee80000100800 */
[----:B------:R2:W3:Y:S02]  /*40ad0*/  @!P6 LDG.E.U16 R14, desc[UR60][R8.64] ;  /* 0x0000003c080ee981 */ /* 0x0004e4000c1e1500 */
[----:B--2---:R-:W-:Y:S02]  /*40ae0*/  @!P6 IMAD.MOV.U32 R9, RZ, RZ, R37 ;  /* 0x000000ffff09e224 */ /* 0x004fe400078e0025 */
[----:B------:R-:W-:Y:S02]  /*40af0*/  @!P6 IMAD.MOV.U32 R8, RZ, RZ, R36 ;  /* 0x000000ffff08e224 */ /* 0x000fe400078e0024 */
[----:B------:R-:W2:Y:S04]  /*40b00*/  LDL R36, [R1+0x25b8] ;  /* 0x0025b80001247983 */ /* 0x000ea80000100800 */
[----:B------:R0:W2:Y:S02]  /*40b10*/  @!P6 LDG.E.U16 R13, desc[UR60][R8.64] ;  /* 0x0000003c080de981 */ /* 0x0000a4000c1e1500 */
[----:B0-----:R-:W-:-:S02]  /*40b20*/  @!P6 IMAD.MOV.U32 R8, RZ, RZ, R4 ;  /* 0x000000ffff08e224 */ /* 0x001fc400078e0004 */
[----:B------:R-:W2:Y:S01]  /*40b30*/  LDL.LU R4, [R1+0x24c] ;  /* 0x00024c0001047983 */ /* 0x000ea20000300800 */
[----:B------:R-:W-:-:S03]  /*40b40*/  @!P6 IMAD.MOV.U32 R9, RZ, RZ, R5 ;  /* 0x000000ffff09e224 */ /* 0x000fc600078e0005 */
[----:B------:R-:W2:Y:S04]  /*40b50*/  LDL.LU R44, [R1+0x248] ;  /* 0x00024800012c7983 */ /* 0x000ea80000300800 */
[----:B------:R-:W2:Y:S04]  /*40b60*/  LDL.LU R5, [R1+0x22c] ;  /* 0x00022c0001057983 */ /* 0x000ea80000300800 */
[----:B------:R-:W2:Y:S04]  /*40b70*/  LDL R37, [R1+0x25b4] ;  /* 0x0025b40001257983 */ /* 0x000ea80000100800 */
[----:B------:R0:W2:Y:S02]  /*40b80*/  @!P6 LDG.E.U16 R12, desc[UR60][R8.64] ;  /* 0x0000003c080ce981 */ /* 0x0000a4000c1e1500 */
[----:B0-----:R-:W-:-:S02]  /*40b90*/  @!P6 IMAD.MOV.U32 R9, RZ, RZ, R35 ;  /* 0x000000ffff09e224 */ /* 0x001fc400078e0023 */
[----:B------:R-:W2:Y:S01]  /*40ba0*/  LDL R35, [R1+0x2710] ;  /* 0x0027100001237983 */ /* 0x000ea20000100800 */
[----:B------:R-:W-:Y:S01]  /*40bb0*/  PRMT R11, RZ, 0x7610, R11 ;  /* 0x00007610ff0b7816 */ /* 0x000fe2000000000b */
[----:B------:R-:W-:Y:S01]  /*40bc0*/  @!P6 IMAD.MOV.U32 R8, RZ, RZ, R6 ;  /* 0x000000ffff08e224 */ /* 0x000fe200078e0006 */
[----:B------:R-:W-:Y:S01]  /*40bd0*/  PRMT R10, RZ, 0x7610, R10 ;  /* 0x00007610ff0a7816 */ /* 0x000fe2000000000a */
[----:B------:R-:W2:Y:S04]  /*40be0*/  LDL.LU R45, [R1+0x228] ;  /* 0x00022800012d7983 */ /* 0x000ea80000300800 */
[----:B------:R4:W2:Y:S01]  /*40bf0*/  @!P6 LDG.E.U16 R11, desc[UR60][R8.64] ;  /* 0x0000003c080be981 */ /* 0x0008a2000c1e1500 */
[----:B------:R-:W-:Y:S02]  /*40c00*/  PRMT R7, RZ, 0x7610, R7 ;  /* 0x00007610ff077816 */ /* 0x000fe40000000007 */
[----:B------:R-:W-:Y:S01]  /*40c10*/  PRMT R60, RZ, 0x7610, R60 ;  /* 0x00007610ff3c7816 */ /* 0x000fe2000000003c */
        /* <DEDUP_REMOVED lines=15> */
[----:B----4-:R-:W-:-:S02]  /*40d10*/  @!P6 IMAD.MOV.U32 R9, RZ, RZ, R39 ;  /* 0x000000ffff09e224 */ /* 0x010fc400078e0027 */
[----:B---3--:R-:W-:-:S05]  /*40d20*/  @!P6 IMAD.MOV.U32 R8, RZ, RZ, R38 ;  /* 0x000000ffff08e224 */ /* 0x008fca00078e0026 */
[----:B------:R2:W3:Y:S02]  /*40d30*/  @!P6 LDG.E.U16 R10, desc[UR60][R8.64] ;  /* 0x0000003c080ae981 */ /* 0x0004e4000c1e1500 */
[----:B--2---:R-:W-:Y:S02]  /*40d40*/  @!P6 IMAD.MOV.U32 R8, RZ, RZ, R36 ;  /* 0x000000ffff08e224 */ /* 0x004fe400078e0024 */
[----:B------:R-:W-:-:S05]  /*40d50*/  @!P6 IMAD.MOV.U32 R9, RZ, RZ, R37 ;  /* 0x000000ffff09e224 */ /* 0x000fca00078e0025 */
[----:B------:R0:W2:Y:S02]  /*40d60*/  @!P6 LDG.E.U16 R7, desc[UR60][R8.64] ;  /* 0x0000003c0807e981 */ /* 0x0000a4000c1e1500 */
[----:B0-----:R-:W-:Y:S02]  /*40d70*/  @!P6 IMAD.MOV.U32 R9, RZ, RZ, R0 ;  /* 0x000000ffff09e224 */ /* 0x001fe400078e0000 */
[----:B------:R-:W-:-:S05]  /*40d80*/  @!P6 IMAD.MOV.U32 R8, RZ, RZ, R35 ;  /* 0x000000ffff08e224 */ /* 0x000fca00078e0023 */
[----:B------:R-:W4:Y:S04]  /*40d90*/  @!P6 LDG.E.U16 R60, desc[UR60][R8.64] ;  /* 0x0000003c083ce981 */ /* 0x000f28000c1e1500 */
[----:B------:R-:W-:Y:S04]  /*40da0*/  STL [R1+0x2748], R0 ;  /* 0x0027480001007387 */ /* 0x000fe80000100800 */
[----:B------:R0:W-:Y:S04]  /*40db0*/  STS.U16 [R3+UR4+0x8000], R4 ;  /* 0x0080000403007988 */ /* 0x0001e80008000404 */
[----:B------:R1:W-:Y:S04]  /*40dc0*/  STS.U16 [R3+UR4+0x8240], R5 ;  /* 0x0082400503007988 */ /* 0x0003e80008000404 */
[----:B------:R1:W-:Y:S04]  /*40dd0*/  STS.U16 [R3+UR4+0x8a00], R6 ;  /* 0x008a000603007988 */ /* 0x0003e80008000404 */
[----:B----4-:R-:W-:Y:S04]  /*40de0*/  STL [R1+0x3cf8], R60 ;  /* 0x003cf83c01007387 */ /* 0x010fe80000100800 */
[----:B0-----:R-:W4:Y:S04]  /*40df0*/  LDL.LU R4, [R1+0x204] ;  /* 0x0002040001047983 */ /* 0x001f280000300800 */
[----:B-1----:R-:W3:Y:S04]  /*40e00*/  LDL.LU R5, [R1+0x200] ;  /* 0x0002000001057983 */ /* 0x002ee80000300800 */
        /* <DEDUP_REMOVED lines=9> */
[----:B------:R0:W-:Y:S04]  /*40ea0*/  STS.U16 [R3+UR4+0x8c00], R2 ;  /* 0x008c000203007988 */ /* 0x0001e80008000404 */
[----:B------:R1:W-:Y:S01]  /*40eb0*/  STS.U16 [R3+UR4+0x8040], R44 ;  /* 0x0080402c03007988 */ /* 0x0003e20008000404 */
[----:B0-----:R-:W-:-:S03]  /*40ec0*/  LOP3.LUT R2, R3, 0x10, RZ, 0x3c, !PT ;  /* 0x0000001003027812 */ /* 0x001fc600078e3cff */
[----:B------:R-:W-:Y:S04]  /*40ed0*/  STS.U16 [R3+UR4+0x8200], R45 ;  /* 0x0082002d03007988 */ /* 0x000fe80008000404 */
        /* <DEDUP_REMOVED lines=14> */
[----:B-1----:R-:W2:Y:S04]  /*40fc0*/  LDL.LU R44, [R1+0x23c] ;  /* 0x00023c00012c7983 */ /* 0x002ea80000300800 */
[----:B----4-:R0:W-:Y:S04]  /*40fd0*/  STS.U16 [R2+UR4+0x8480], R4 ;  /* 0x0084800402007988 */ /* 0x0101e80008000404 */
[----:B0-----:R-:W4:Y:S04]  /*40fe0*/  LDL.LU R4, [R1+0x238] ;  /* 0x0002380001047983 */ /* 0x001f280000300800 */
[----:B------:R-:W4:Y:S04]  /*40ff0*/  LDL.LU R45, [R1+0x21c] ;  /* 0x00021c00012d7983 */ /* 0x000f280000300800 */
[----:B------:R-:W4:Y:S04]  /*41000*/  LDL.LU R46, [R1+0x218] ;  /* 0x00021800012e7983 */ /* 0x000f280000300800 */
[----:B------:R-:W4:Y:S04]  /*41010*/  LDL.LU R47, [R1+0x1fc] ;  /* 0x0001fc00012f7983 */ /* 0x000f280000300800 */
[----:B------:R-:W4:Y:S04]  /*41020*/  LDL.LU R48, [R1+0x1f8] ;  /* 0x0001f80001307983 */ /* 0x000f280000300800 */
[----:B------:R-:W4:Y:S04]  /*41030*/  LDL.LU R49, [R1+0x1dc] ;  /* 0x0001dc0001317983 */ /* 0x000f280000300800 */
[----:B------:R-:W4:Y:S04]  /*41040*/  LDL.LU R50, [R1+0x1d8] ;  /* 0x0001d80001327983 */ /* 0x000f280000300800 */
[----:B---3--:R0:W-:Y:S04]  /*41050*/  STS.U16 [R2+UR4+0x84c0], R5 ;  /* 0x0084c00502007988 */ /* 0x0081e80008000404 */
[----:B------:R-:W3:Y:S04]  /*41060*/  LDL.LU R51, [R1+0x1bc] ;  /* 0x0001bc0001337983 */ /* 0x000ee80000300800 */
[----:B------:R-:W3:Y:S04]  /*41070*/  LDL.LU R52, [R1+0x1b8] ;  /* 0x0001b80001347983 */ /* 0x000ee80000300800 */
[----:B--2---:R1:W-:Y:S04]  /*41080*/  STS.U16 [R2+UR4+0x86c0], R6 ;  /* 0x0086c00602007988 */ /* 0x0043e80008000404 */
[----:B------:R-:W2:Y:S04]  /*41090*/  LDL.LU R53, [R1+0x19c] ;  /* 0x00019c0001357983 */ /* 0x000ea80000300800 */
[----:B------:R-:W-:Y:S04]  /*410a0*/  STS.U16 [R2+UR4+0x8680], R36 ;  /* 0x0086802402007988 */ /* 0x000fe80008000404 */
        /* <DEDUP_REMOVED lines=12> */
[----:B0-----:R-:W2:Y:S04]  /*41170*/  LDL.LU R5, [R1+0x214] ;  /* 0x0002140001057983 */ /* 0x001ea80000300800 */
[----:B------:R-:W-:Y:S04]  /*41180*/  STS.U16 [R2+UR4+0x8ec0], R43 ;  /* 0x008ec02b02007988 */ /* 0x000fe80008000404 */
[----:B-1----:R-:W2:Y:S04]  /*41190*/  LDL.LU R6, [R1+0x210] ;  /* 0x0002100001067983 */ /* 0x002ea80000300800 */
[----:B------:R0:W-:Y:S04]  /*411a0*/  STS.U16 [R2+UR4+0x8e80], R61 ;  /* 0x008e803d02007988 */ /* 0x0001e80008000404 */
[----:B0-----:R-:W2:Y:S01]  /*411b0*/  LDL.LU R61, [R1+0x42e4] ;  /* 0x0042e400013d7983 */ /* 0x001ea20000300800 */
[----:B------:R-:W-:-:S05]  /*411c0*/  LOP3.LUT R0, R3, 0x20, RZ, 0x3c, !PT ;  /* 0x0000002003007812 */ /* 0x000fca00078e3cff */
[----:B------:R-:W-:Y:S04]  /*411d0*/  STS.U16 [R0+UR4+0x8100], R44 ;  /* 0x0081002c00007988 */ /* 0x000fe80008000404 */
[----:B----4-:R0:W-:Y:S04]  /*411e0*/  STS.U16 [R0+UR4+0x8140], R4 ;  /* 0x0081400400007988 */ /* 0x0101e80008000404 */
[----:B0-----:R-:W4:Y:S04]  /*411f0*/  LDL.LU R4, [R1+0x1f4] ;  /* 0x0001f40001047983 */ /* 0x001f280000300800 */
[----:B------:R-:W-:Y:S04]  /*41200*/  STS.U16 [R0+UR4+0x8340], R45 ;  /* 0x0083402d00007988 */ /* 0x000fe80008000404 */
[----:B------:R-:W-:Y:S04]  /*41210*/  STS.U16 [R0+UR4+0x8300], R46 ;  /* 0x0083002e00007988 */ /* 0x000fe80008000404 */
[----:B------:R-:W-:Y:S04]  /*41220*/  STS.U16 [R0+UR4+0x8500], R47 ;  /* 0x0085002f00007988 */ /* 0x000fe80008000404 */
[----:B------:R-:W-:Y:S04]  /*41230*/  STS.U16 [R0+UR4+0x8540], R48 ;  /* 0x0085403000007988 */ /* 0x000fe80008000404 */
[----:B------:R-:W-:Y:S04]  /*41240*/  STS.U16 [R0+UR4+0x8740], R49 ;  /* 0x0087403100007988 */ /* 0x000fe80008000404 */
[----:B------:R-:W-:Y:S04]  /*41250*/  STS.U16 [R0+UR4+0x8700], R50 ;  /* 0x0087003200007988 */ /* 0x000fe80008000404 */
[----:B---3--:R-:W-:Y:S04]  /*41260*/  STS.U16 [R0+UR4+0x8900], R51 ;  /* 0x0089003300007988 */ /* 0x008fe80008000404 */
[----:B------:R-:W-:Y:S04]  /*41270*/  STS.U16 [R0+UR4+0x8940], R52 ;  /* 0x0089403400007988 */ /* 0x000fe80008000404 */
[----:B--2---:R-:W-:Y:S04]  /*41280*/  STS.U16 [R0+UR4+0x8b40], R53 ;  /* 0x008b403500007988 */ /* 0x004fe80008000404 */
[----:B------:R-:W2:Y:S04]  /*41290*/  LDL.LU R9, [R1+0x1f0] ;  /* 0x0001f00001097983 */ /* 0x000ea80000300800 */
[----:B------:R-:W-:Y:S04]  /*412a0*/  STS.U16 [R0+UR4+0x8b00], R54 ;  /* 0x008b003600007988 */ /* 0x000fe80008000404 */
[----:B------:R-:W-:Y:S04]  /*412b0*/  STS.U16 [R0+UR4+0x8d00], R61 ;  /* 0x008d003d00007988 */ /* 0x000fe80008000404 */
[----:B------:R-:W-:Y:S04]  /*412c0*/  STS.U16 [R0+UR4+0x8d40], R55 ;  /* 0x008d403700007988 */ /* 0x000fe80008000404 */
[----:B------:R-:W-:Y:S04]  /*412d0*/  STS.U16 [R0+UR4+0x8f40], R56 ;  /* 0x008f403800007988 */ /* 0x000fe80008000404 */
[----:B------:R0:W-:Y:S04]  /*412e0*/  STS.U16 [R0+UR4+0x8f00], R57 ;  /* 0x008f003900007988 */ /* 0x0001e80008000404 */
[----:B0-----:R-:W3:Y:S04]  /*412f0*/  LDL.LU R0, [R1+0x1d4] ;  /* 0x0001d40001007983 */ /* 0x001ee80000300800 */
        /* <DEDUP_REMOVED lines=14> */
[----:B------:R-:W-:-:S03]  /*413e0*/  LOP3.LUT R61, R3, 0x30, RZ, 0x3c, !PT ;  /* 0x00000030033d7812 */ /* 0x000fc600078e3cff */
        /* <DEDUP_REMOVED lines=8> */
[----:B------:R0:W-:Y:S04]  /*41470*/  STS.U16 [R61+UR4+0x8180], R58 ;  /* 0x0081803a3d007988 */ /* 0x0001e80008000404 */
[----:B------:R-:W3:Y:S04]  /*41480*/  LDL.LU R57, [R1+0x118] ;  /* 0x0001180001397983 */ /* 0x000ee80000300800 */
[----:B------:R1:W-:Y:S04]  /*41490*/  STS.U16 [R61+UR4+0x81c0], R59 ;  /* 0x0081c03b3d007988 */ /* 0x0003e80008000404 */
[----:B0-----:R-:W3:Y:S04]  /*414a0*/  LDL.LU R58, [R1+0x114] ;  /* 0x00011400013a7983 */ /* 0x001ee80000300800 */
[----:B------:R0:W-:Y:S04]  /*414b0*/  STS.U16 [R61+UR4+0x83c0], R5 ;  /* 0x0083c0053d007988 */ /* 0x0001e80008000404 */
[----:B-1----:R-:W3:Y:S04]  /*414c0*/  LDL.LU R59, [R1+0x110] ;  /* 0x00011000013b7983 */ /* 0x002ee80000300800 */
[----:B------:R1:W-:Y:S04]  /*414d0*/  STS.U16 [R61+UR4+0x8380], R6 ;  /* 0x008380063d007988 */ /* 0x0003e80008000404 */
[----:B0-----:R-:W3:Y:S04]  /*414e0*/  LDL.LU R5, [R1+0x10c] ;  /* 0x00010c0001057983 */ /* 0x001ee80000300800 */
[----:B-1----:R-:W3:Y:S04]  /*414f0*/  LDL.LU R6, [R1+0x108] ;  /* 0x0001080001067983 */ /* 0x002ee80000300800 */
[----:B----4-:R0:W-:Y:S04]  /*41500*/  STS.U16 [R61+UR4+0x8580], R4 ;  /* 0x008580043d007988 */ /* 0x0101e80008000404 */
[----:B0-----:R-:W4:Y:S04]  /*41510*/  LDL.LU R4, [R1+0x104] ;  /* 0x0001040001047983 */ /* 0x001f280000300800 */
[----:B------:R-:W-:Y:S04]  /*41520*/  STL [R1+0x3cfc], R61 ;  /* 0x003cfc3d01007387 */ /* 0x000fe80000100800 */
[----:B------:R-:W4:Y:S04]  /*41530*/  LDL.LU R8, [R1+0x100] ;  /* 0x0001000001087983 */ /* 0x000f280000300800 */
[----:B--2---:R0:W-:Y:S04]  /*41540*/  STS.U16 [R61+UR4+0x85c0], R9 ;  /* 0x0085c0093d007988 */ /* 0x0041e80008000404 */
[----:B0-----:R-:W2:Y:S04]  /*41550*/  LDL.LU R9, [R1+0xfc] ;  /* 0x0000fc0001097983 */ /* 0x001ea80000300800 */
[----:B---3--:R0:W-:Y:S04]  /*41560*/  STS.U16 [R61+UR4+0x87c0], R0 ;  /* 0x0087c0003d007988 */ /* 0x0081e80008000404 */
[----:B------:R1:W-:Y:S04]  /*41570*/  STS.U16 [R61+UR4+0x8780], R35 ;  /* 0x008780233d007988 */ /* 0x0003e80008000404 */
[----:B------:R3:W-:Y:S04]  /*41580*/  STS.U16 [R61+UR4+0x8980], R36 ;  /* 0x008980243d007988 */ /* 0x0007e80008000404 */
[----:B0-----:R-:W2:Y:S04]  /*41590*/  LDL.LU R0, [R1+0xf8] ;  /* 0x0000f80001007983 */ /* 0x001ea80000300800 */
[----:B-1----:R-:W2:Y:S04]  /*415a0*/  LDL.LU R35, [R1+0xf4] ;  /* 0x0000f40001237983 */ /* 0x002ea80000300800 */
[----:B------:R0:W-:Y:S04]  /*415b0*/  STS.U16 [R61+UR4+0x89c0], R37 ;  /* 0x0089c0253d007988 */ /* 0x0001e80008000404 */
[----:B---3--:R-:W3:Y:S04]  /*415c0*/  LDL.LU R36, [R1+0xf0] ;  /* 0x0000f00001247983 */ /* 0x008ee80000300800 */
[----:B------:R1:W-:Y:S04]  /*415d0*/  STS.U16 [R61+UR4+0x8bc0], R38 ;  /* 0x008bc0263d007988 */ /* 0x0003e80008000404 */
[----:B0-----:R-:W3:Y:S04]  /*415e0*/  LDL.LU R37, [R1+0xec] ;  /* 0x0000ec0001257983 */ /* 0x001ee80000300800 */
[----:B------:R0:W-:Y:S04]  /*415f0*/  STS.U16 [R61+UR4+0x8b80], R39 ;  /* 0x008b80273d007988 */ /* 0x0001e80008000404 */
[----:B-1----:R-:W3:Y:S04]  /*41600*/  LDL.LU R38, [R1+0xe8] ;  /* 0x0000e80001267983 */ /* 0x002ee80000300800 */
        /* <DEDUP_REMOVED lines=8> */
[----:B------:R1:W-:Y:S04]  /*41690*/  STS.U16 [R3+UR4], R44 ;  /* 0x0000002c03007988 */ /* 0x0003e80008000404 */
        /* <DEDUP_REMOVED lines=24> */
[----:B------:R4:W-:Y:S04]  /*41820*/  STS.U16 [R3+UR4+0xc40], R57 ;  /* 0x000c403903007988 */ /* 0x0009e80008000404 */
[----:B------:R4:W-:Y:S04]  /*41830*/  STS.U16 [R3+UR4+0xe00], R58 ;  /* 0x000e003a03007988 */ /* 0x0009e80008000404 */
[----:B------:R4:W-:Y:S04]  /*41840*/  STS.U16 [R3+UR4+0xe40], R59 ;  /* 0x000e403b03007988 */ /* 0x0009e80008000404 */
[----:B------:R4:W-:Y:S04]  /*41850*/  STS.U16 [R3+UR4+0x1000], R5 ;  /* 0x0010000503007988 */ /* 0x0009e80008000404 */
[----:B0-----:R-:W3:Y:S04]  /*41860*/  LDL.LU R55, [R1+0xa4] ;  /* 0x0000a40001377983 */ /* 0x001ee80000300800 */
[----:B-1----:R-:W3:Y:S04]  /*41870*/  LDL.LU R56, [R1+0xa0] ;  /* 0x0000a00001387983 */ /* 0x002ee80000300800 */
[----:B----4-:R-:W4:Y:S04]  /*41880*/  LDL.LU R57, [R1+0x9c] ;  /* 0x00009c0001397983 */ /* 0x010f280000300800 */
[----:B------:R-:W4:Y:S04]  /*41890*/  LDL.LU R58, [R1+0x98] ;  /* 0x00009800013a7983 */ /* 0x000f280000300800 */
[----:B------:R-:W4:Y:S04]  /*418a0*/  LDL.LU R59, [R1+0x94] ;  /* 0x00009400013b7983 */ /* 0x000f280000300800 */
[----:B------:R0:W-:Y:S04]  /*418b0*/  STS.U16 [R3+UR4+0x1040], R6 ;  /* 0x0010400603007988 */ /* 0x0001e80008000404 */
[----:B------:R-:W4:Y:S04]  /*418c0*/  LDL.LU R5, [R1+0x90] ;  /* 0x0000900001057983 */ /* 0x000f280000300800 */
[----:B------:R1:W-:Y:S04]  /*418d0*/  STS.U16 [R3+UR4+0x1200], R4 ;  /* 0x0012000403007988 */ /* 0x0003e80008000404 */
[----:B0-----:R-:W4:Y:S04]  /*418e0*/  LDL.LU R6, [R1+0x8c] ;  /* 0x00008c0001067983 */ /* 0x001f280000300800 */
[----:B-1----:R-:W4:Y:S04]  /*418f0*/  LDL.LU R4, [R1+0x88] ;  /* 0x0000880001047983 */ /* 0x002f280000300800 */
[----:B--2---:R0:W-:Y:S04]  /*41900*/  STS.U16 [R3+UR4+0x1600], R35 ;  /* 0x0016002303007988 */ /* 0x0041e80008000404 */
[----:B---3--:R1:W-:Y:S04]  /*41910*/  STS.U16 [R3+UR4+0x1640], R36 ;  /* 0x0016402403007988 */ /* 0x0083e80008000404 */
[----:B0-----:R-:W2:Y:S04]  /*41920*/  LDL.LU R35, [R1+0x84] ;  /* 0x0000840001237983 */ /* 0x001ea80000300800 */
        /* <DEDUP_REMOVED lines=39> */
[----:B----4-:R4:W-:Y:S04]  /*41ba0*/  STS.U16 [R3+UR4+0x2c00], R57 ;  /* 0x002c003903007988 */ /* 0x0109e80008000404 */
        /* <DEDUP_REMOVED lines=13> */
[----:B------:R0:W-:Y:S04]  /*41c80*/  STS.U16 [R3+UR4+0x1240], R8 ;  /* 0x0012400803007988 */ /* 0x0001e80008000404 */
[----:B------:R1:W-:Y:S04]  /*41c90*/  STS.U16 [R3+UR4+0x1400], R9 ;  /* 0x0014000903007988 */ /* 0x0003e80008000404 */
[----:B------:R1:W-:Y:S04]  /*41ca0*/  STS.U16 [R3+UR4+0x1440], R0 ;  /* 0x0014400003007988 */ /* 0x0003e80008000404 */
[----:B0-----:R-:W4:Y:S04]  /*41cb0*/  LDL.LU R8, [R1+0x14] ;  /* 0x0000140001087983 */ /* 0x001f280000300800 */
[----:B-1----:R-:W4:Y:S04]  /*41cc0*/  LDL.LU R9, [R1+0x10] ;  /* 0x0000100001097983 */ /* 0x002f280000300800 */
[----:B------:R-:W4:Y:S04]  /*41cd0*/  LDL.LU R0, [R1+0xc] ;  /* 0x00000c0001007983 */ /* 0x000f280000300800 */
[----:B--2---:R0:W-:Y:S04]  /*41ce0*/  STS.U16 [R3+UR4+0x3200], R35 ;  /* 0x0032002303007988 */ /* 0x0041e80008000404 */
[----:B---3--:R1:W-:Y:S04]  /*41cf0*/  STS.U16 [R3+UR4+0x3240], R36 ;  /* 0x0032402403007988 */ /* 0x0083e80008000404 */
[----:B0-----:R-:W2:Y:S04]  /*41d00*/  LDL.LU R35, [R1+0x42e0] ;  /* 0x0042e00001237983 */ /* 0x001ea80000300800 */
[----:B------:R0:W-:Y:S04]  /*41d10*/  STS.U16 [R3+UR4+0x3400], R37 ;  /* 0x0034002503007988 */ /* 0x0001e80008000404 */
[----:B-1----:R-:W3:Y:S04]  /*41d20*/  LDL.LU R36, [R1+0x42dc] ;  /* 0x0042dc0001247983 */ /* 0x002ee80000300800 */
[----:B------:R1:W-:Y:S04]  /*41d30*/  STS.U16 [R3+UR4+0x3440], R38 ;  /* 0x0034402603007988 */ /* 0x0003e80008000404 */
        /* <DEDUP_REMOVED lines=36> */
[----:B----4-:R4:W-:Y:S04]  /*41f80*/  STS.U16 [R3+UR4+0x4800], R57 ;  /* 0x0048003903007988 */ /* 0x0109e80008000404 */
[----:B------:R4:W-:Y:S04]  /*41f90*/  STS.U16 [R3+UR4+0x4840], R58 ;  /* 0x0048403a03007988 */ /* 0x0009e80008000404 */
[----:B------:R4:W-:Y:S04]  /*41fa0*/  STS.U16 [R3+UR4+0x4a00], R59 ;  /* 0x004a003b03007988 */ /* 0x0009e80008000404 */
[----:B------:R4:W-:Y:S04]  /*41fb0*/  STS.U16 [R3+UR4+0x4a40], R5 ;  /* 0x004a400503007988 */ /* 0x0009e80008000404 */
[----:B0-----:R-:W2:Y:S04]  /*41fc0*/  LDL.LU R55, [R1+0x4290] ;  /* 0x0042900001377983 */ /* 0x001ea80000300800 */
[----:B-1----:R-:W3:Y:S04]  /*41fd0*/  LDL.LU R56, [R1+0x428c] ;  /* 0x00428c0001387983 */ /* 0x002ee80000300800 */
[----:B----4-:R-:W4:Y:S04]  /*41fe0*/  LDL.LU R57, [R1+0x4288] ;  /* 0x0042880001397983 */ /* 0x010f280000300800 */
[----:B------:R-:W2:Y:S04]  /*41ff0*/  LDL.LU R58, [R1+0x4284] ;  /* 0x00428400013a7983 */ /* 0x000ea80000300800 */
[----:B------:R-:W3:Y:S04]  /*42000*/  LDL.LU R59, [R1+0x4280] ;  /* 0x00428000013b7983 */ /* 0x000ee80000300800 */
[----:B------:R-:W4:Y:S04]  /*42010*/  LDL.LU R5, [R1+0x427c] ;  /* 0x00427c0001057983 */ /* 0x000f280000300800 */
[----:B------:R0:W-:Y:S04]  /*42020*/  STS.U16 [R3+UR4+0x4c00], R6 ;  /* 0x004c000603007988 */ /* 0x0001e80008000404 */
[----:B------:R1:W-:Y:S04]  /*42030*/  STS.U16 [R3+UR4+0x4c40], R4 ;  /* 0x004c400403007988 */ /* 0x0003e80008000404 */
[----:B0-----:R-:W2:Y:S04]  /*42040*/  LDL.LU R6, [R1+0x4278] ;  /* 0x0042780001067983 */ /* 0x001ea80000300800 */
[----:B-1----:R-:W3:Y:S04]  /*42050*/  LDL.LU R4, [R1+0x4274] ;  /* 0x0042740001047983 */ /* 0x002ee80000300800 */
[----:B------:R-:W-:Y:S04]  /*42060*/  STS.U16 [R3+UR4+0x4e00], R8 ;  /* 0x004e000803007988 */ /* 0x000fe80008000404 */
[----:B------:R-:W-:Y:S04]  /*42070*/  STS.U16 [R3+UR4+0x4e40], R9 ;  /* 0x004e400903007988 */ /* 0x000fe80008000404 */
[----:B---3--:R0:W-:Y:S04]  /*42080*/  STS.U16 [R3+UR4+0x5040], R4 ;  /* 0x0050400403007988 */ /* 0x0081e80008000404 */
[----:B0-----:R-:W3:Y:S04]  /*42090*/  LDL.LU R4, [R1+0x4270] ;  /* 0x0042700001047983 */ /* 0x001ee80000300800 */
[----:B------:R-:W3:Y:S04]  /*420a0*/  LDL R9, [R1+0x1730] ;  /* 0x0017300001097983 */ /* 0x000ee80000100800 */
[----:B------:R-:W3:Y:S04]  /*420b0*/  LDL R8, [R1+0x2660] ;  /* 0x0026600001087983 */ /* 0x000ee80000100800 */
[----:B------:R0:W-:Y:S04]  /*420c0*/  STS.U16 [R3+UR4+0x5000], R0 ;  /* 0x0050000003007988 */ /* 0x0001e80008000404 */
[----:B--2---:R1:W-:Y:S04]  /*420d0*/  STS.U16 [R3+UR4+0x5200], R6 ;  /* 0x0052000603007988 */ /* 0x0043e80008000404 */
[----:B----4-:R2:W-:Y:S04]  /*420e0*/  STS.U16 [R3+UR4+0x5240], R5 ;  /* 0x0052400503007988 */ /* 0x0105e80008000404 */
        /* <DEDUP_REMOVED lines=43> */
[----:B------:R-:W-:Y:S01]  /*423a0*/  STS.U16 [R3+UR4+0x7e40], R16 ;  /* 0x007e401003007988 */ /* 0x000fe20008000404 */
[----:B---3--:R-:W-:-:S03]  /*423b0*/  PRMT R4, RZ, 0x7610, R4 ;  /* 0x00007610ff047816 */ /* 0x008fc60000000004 */
[----:B0-----:R-:W3:Y:S04]  /*423c0*/  LDL.LU R0, [R1+0x26e0] ;  /* 0x0026e00001007983 */ /* 0x001ee80000300800 */
[----:B------:R-:W-:Y:S04]  /*423d0*/  STS.U16 [R2+UR4+0x80], R15 ;  /* 0x0000800f02007988 */ /* 0x000fe80008000404 */
[----:B------:R-:W4:Y:S04]  /*423e0*/  @!P6 LDG.E.U16 R4, desc[UR60][R8.64] ;  /* 0x0000003c0804e981 */ /* 0x000f28000c1e1500 */
[----:B------:R-:W-:Y:S04]  /*423f0*/  STS.U16 [R2+UR4+0xc0], R14 ;  /* 0x0000c00e02007988 */ /* 0x000fe80008000404 */
[----:B------:R-:W-:Y:S04]  /*42400*/  STS.U16 [R2+UR4+0x280], R13 ;  /* 0x0002800d02007988 */ /* 0x000fe80008000404 */
[----:B-1----:R-:W3:Y:S04]  /*42410*/  LDL.LU R6, [R1+0x26f8] ;  /* 0x0026f80001067983 */ /* 0x002ee80000300800 */
[----:B------:R-:W-:Y:S04]  /*42420*/  STS.U16 [R2+UR4+0x2c0], R12 ;  /* 0x0002c00c02007988 */ /* 0x000fe80008000404 */
[----:B--2---:R-:W2:Y:S04]  /*42430*/  LDL.LU R5, [R1+0x2700] ;  /* 0x0027000001057983 */ /* 0x004ea80000300800 */
[----:B------:R-:W-:Y:S04]  /*42440*/  STS.U16 [R2+UR4+0x480], R11 ;  /* 0x0004800b02007988 */ /* 0x000fe80008000404 */
[----:B------:R0:W-:Y:S04]  /*42450*/  STL [R1+0x2744], R3 ;  /* 0x0027440301007387 */ /* 0x0001e80000100800 */
[----:B------:R-:W-:Y:S04]  /*42460*/  STS.U16 [R2+UR4+0x4c0], R10 ;  /* 0x0004c00a02007988 */ /* 0x000fe80008000404 */
[----:B------:R1:W-:Y:S04]  /*42470*/  STS.U16 [R2+UR4+0x680], R7 ;  /* 0x0006800702007988 */ /* 0x0003e80008000404 */
[----:B0-----:R-:W2:Y:S04]  /*42480*/  LDL.LU R3, [R1+0x26f0] ;  /* 0x0026f00001037983 */ /* 0x001ea80000300800 */
[----:B-1----:R-:W3:Y:S04]  /*42490*/  LDL.LU R2, [R1+0x426c] ;  /* 0x00426c0001027983 */ /* 0x002ee80000300800 */
[----:B----4-:R0:W-:Y:S04]  /*424a0*/  STL [R1+0x1514], R4 ;  /* 0x0015140401007387 */ /* 0x0101e80000100800 */
[----:B0-----:R-:W4:Y:S04]  /*424b0*/  LDL.LU R4, [R1+0x4268] ;  /* 0x0042680001047983 */ /* 0x001f280000300800 */
[----:B------:R-:W2:Y:S04]  /*424c0*/  LDL R8, [R1+0x172c] ;  /* 0x00172c0001087983 */ /* 0x000ea80000100800 */
[----:B------:R-:W2:Y:S01]  /*424d0*/  LDL R9, [R1+0x265c] ;  /* 0x00265c0001097983 */ /* 0x000ea20000100800 */
[----:B---3--:R-:W-:-:S02]  /*424e0*/  PRMT R2, RZ, 0x7610, R2 ;  /* 0x00007610ff027816 */ /* 0x008fc40000000002 */
[----:B--2---:R-:W-:-:S04]  /*424f0*/  @!P6 LOP3.LUT R9, R9, R8, RZ, 0x3c, !PT ;  /* 0x000000080909e212 */ /* 0x004fc800078e3cff */
        /* <DEDUP_REMOVED lines=1995> */
[----:B------:R-:W4:Y:S02]  /*4a1b0*/  LDL R9, [R1+0x1ce8] ;  /* 0x001ce80001097983 */ /* 0x000f240000100800 */
[----:B----4-:R-:W-:-:S02]  /*4a1c0*/  @!P6 LOP3.LUT R9, R9, R8, RZ, 0x3c, !PT ;  /* 0x000000080909e212 */ /* 0x010fc400078e3cff */
[----:B---3--:R-:W-:Y:S02]  /*4a1d0*/  PRMT R4, RZ, 0x7610, R4 ;  /* 0x00007610ff047816 */ /* 0x008fe40000000004 */
        /* <DEDUP_REMOVED lines=834> */
[----:B------:R-:W4:Y:S01]  /*4d600*/  LDL R9, [R1+0x1910] ;  /* 0x0019100001097983 */ /* 0x000f220000100800 */
[----:B------:R-:W-:-:S02]  /*4d610*/  PRMT R60, RZ, 0x7610, R60 ;  /* 0x00007610ff3c7816 */ /* 0x000fc4000000003c */
[----:B----4-:R-:W-:-:S04]  /*4d620*/  @!P6 LOP3.LUT R9, R9, R8, RZ, 0x3c, !PT ;  /* 0x000000080909e212 */ /* 0x010fc800078e3cff */
[----:B------:R-:W-:-:S04]  /*4d630*/  @!P6 LOP3.LUT R8, R9, R8, RZ, 0x3c, !PT ;  /* 0x000000080908e212 */ /* 0x000fc800078e3cff */
[----:B------:R-:W-:-:S05]  /*4d640*/  @!P6 LOP3.LUT R9, R9, R8, RZ, 0x3c, !PT ;  /* 0x000000080909e212 */ /* 0x000fca00078e3cff */
[----:B------:R0:W4:Y:S04]  /*4d650*/  @!P6 LDG.E.U16 R60, desc[UR60][R8.64] ;  /* 0x0000003c083ce981 */ /* 0x000128000c1e1500 */
[----:B------:R-:W0:Y:S04]  /*4d660*/  LDL R8, [R1+0x18f4] ;  /* 0x0018f40001087983 */ /* 0x000e280000100800 */
[----:B------:R-:W0:Y:S01]  /*4d670*/  LDL R9, [R1+0x18f8] ;  /* 0x0018f80001097983 */ /* 0x000e220000100800 */
[----:B---3--:R-:W-:Y:S02]  /*4d680*/  PRMT R4, RZ, 0x7610, R4 ;  /* 0x00007610ff047816 */ /* 0x008fe40000000004 */
[----:B0-----:R-:W-:-:S04]  /*4d690*/  @!P6 LOP3.LUT R9, R9, R8, RZ, 0x3c, !PT ;  /* 0x000000080909e212 */ /* 0x001fc800078e3cff */
[----:B------:R-:W-:-:S04]  /*4d6a0*/  @!P6 LOP3.LUT R8, R9, R8, RZ, 0x3c, !PT ;  /* 0x000000080908e212 */ /* 0x000fc800078e3cff */
[----:B------:R-:W-:-:S05]  /*4d6b0*/  @!P6 LOP3.LUT R9, R9, R8, RZ, 0x3c, !PT ;  /* 0x000000080909e212 */ /* 0x000fca00078e3cff */
[----:B------:R-:W3:Y:S04]  /*4d6c0*/  @!P6 LDG.E.U16 R4, desc[UR60][R8.64] ;  /* 0x0000003c0804e981 */ /* 0x000ee8000c1e1500 */
[----:B----4-:R-:W-:Y:S04]  /*4d6d0*/  STL [R1+0x3d00], R60 ;  /* 0x003d003c01007387 */ /* 0x010fe80000100800 */
        /* <DEDUP_REMOVED lines=20> */
[----:B------:R-:W-:Y:S02]  /*4d820*/  PRMT R61, RZ, 0x7610, R61 ;  /* 0x00007610ff3d7816 */ /* 0x000fe4000000003d */
[----:B0-----:R-:W-:-:S04]  /*4d830*/  @!P6 LOP3.LUT R9, R9, R8, RZ, 0x3c, !PT ;  /* 0x000000080909e212 */ /* 0x001fc800078e3cff */
[----:B------:R-:W-:-:S04]  /*4d840*/  @!P6 LOP3.LUT R8, R9, R8, RZ, 0x3c, !PT ;  /* 0x000000080908e212 */ /* 0x000fc800078e3cff */
[----:B------:R-:W-:Y:S01]  /*4d850*/  @!P6 LOP3.LUT R9, R9, R8, RZ, 0x3c, !PT ;  /* 0x000000080909e212 */ /* 0x000fe200078e3cff */
[----:B----4-:R0:W-:Y:S04]  /*4d860*/  STL [R1+0x3d04], R60 ;  /* 0x003d043c01007387 */ /* 0x0101e80000100800 */
[----:B------:R1:W4:Y:S01]  /*4d870*/  @!P6 LDG.E.U16 R61, desc[UR60][R8.64] ;  /* 0x0000003c083de981 */ /* 0x000322000c1e1500 */
[----:B---3--:R-:W-:-:S03]  /*4d880*/  PRMT R4, RZ, 0x7610, R4 ;  /* 0x00007610ff047816 */ /* 0x008fc60000000004 */
[----:B0-----:R-:W3:Y:S04]  /*4d890*/  LDL R60, [R1+0x18d0] ;  /* 0x0018d000013c7983 */ /* 0x001ee80000100800 */
[----:B------:R-:W1:Y:S04]  /*4d8a0*/  LDL R8, [R1+0x18d4] ;  /* 0x0018d40001087983 */ /* 0x000e680000100800 */
[----:B------:R-:W1:Y:S02]  /*4d8b0*/  LDL R9, [R1+0x18d8] ;  /* 0x0018d80001097983 */ /* 0x000e640000100800 */
[----:B-1----:R-:W-:-:S04]  /*4d8c0*/  @!P6 LOP3.LUT R9, R9, R8, RZ, 0x3c, !PT ;  /* 0x000000080909e212 */ /* 0x002fc800078e3cff */
[----:B------:R-:W-:-:S04]  /*4d8d0*/  @!P6 LOP3.LUT R8, R9, R8, RZ, 0x3c, !PT ;  /* 0x000000080908e212 */ /* 0x000fc800078e3cff */
[----:B------:R-:W-:Y:S01]  /*4d8e0*/  @!P6 LOP3.LUT R9, R9, R8, RZ, 0x3c, !PT ;  /* 0x000000080909e212 */ /* 0x000fe200078e3cff */
[----:B----4-:R0:W-:Y:S04]  /*4d8f0*/  STL [R1+0x3d08], R61 ;  /* 0x003d083d01007387 */ /* 0x0101e80000100800 */
[----:B------:R3:W4:Y:S01]  /*4d900*/  @!P6 LDG.E.U16 R4, desc[UR60][R8.64] ;  /* 0x0000003c0804e981 */ /* 0x000722000c1e1500 */
[----:B--2---:R-:W-:-:S03]  /*4d910*/  PRMT R2, RZ, 0x7610, R2 ;  /* 0x00007610ff027816 */ /* 0x004fc60000000002 */
[----:B0-----:R-:W2:Y:S04]  /*4d920*/  LDL R61, [R1+0x18b0] ;  /* 0x0018b000013d7983 */ /* 0x001ea80000100800 */
[----:B------:R-:W2:Y:S01]  /*4d930*/  LDL R9, [R1+0x18cc] ;  /* 0x0018cc0001097983 */ /* 0x000ea20000100800 */
[----:B---3--:R-:W-:-:S03]  /*4d940*/  @!P6 IMAD.MOV.U32 R8, RZ, RZ, R60 ;  /* 0x000000ffff08e224 */ /* 0x008fc600078e003c */
[----:B----4-:R0:W-:Y:S04]  /*4d950*/  STL [R1+0x3d0c], R4 ;  /* 0x003d0c0401007387 */ /* 0x0101e80000100800 */
[----:B------:R-:W3:Y:S04]  /*4d960*/  LDL R60, [R1+0x18a0] ;  /* 0x0018a000013c7983 */ /* 0x000ee80000100800 */
[----:B--2---:R1:W2:Y:S04]  /*4d970*/  @!P6 LDG.E.U16 R2, desc[UR60][R8.64] ;  /* 0x0000003c0802e981 */ /* 0x0042a8000c1e1500 */
[----:B------:R-:W1:Y:S04]  /*4d980*/  LDL R8, [R1+0x18b4] ;  /* 0x0018b40001087983 */ /* 0x000e680000100800 */
[----:B------:R-:W1:Y:S01]  /*4d990*/  LDL R9, [R1+0x18b8] ;  /* 0x0018b80001097983 */ /* 0x000e620000100800 */
[----:B0-----:R-:W-:-:S02]  /*4d9a0*/  PRMT R4, RZ, 0x7610, R4 ;  /* 0x00007610ff047816 */ /* 0x001fc40000000004 */
[----:B-1----:R-:W-:-:S04]  /*4d9b0*/  @!P6 LOP3.LUT R9, R9, R8, RZ, 0x3c, !PT ;  /* 0x000000080909e212 */ /* 0x002fc800078e3cff */
[----:B------:R-:W-:-:S04]  /*4d9c0*/  @!P6 LOP3.LUT R8, R9, R8, RZ, 0x3c, !PT ;  /* 0x000000080908e212 */ /* 0x000fc800078e3cff */
[----:B------:R-:W-:Y:S01]  /*4d9d0*/  @!P6 LOP3.LUT R9, R9, R8, RZ, 0x3c, !PT ;  /* 0x000000080909e212 */ /* 0x000fe200078e3cff */
[----:B--2---:R0:W-:Y:S04]  /*4d9e0*/  STL [R1+0x3d10], R2 ;  /* 0x003d100201007387 */ /* 0x0041e80000100800 */
[----:B------:R1:W2:Y:S04]  /*4d9f0*/  @!P6 LDG.E.U16 R4, desc[UR60][R8.64] ;  /* 0x0000003c0804e981 */ /* 0x0002a8000c1e1500 */
[----:B------:R-:W4:Y:S01]  /*4da00*/  LDL R9, [R1+0x18ac] ;  /* 0x0018ac0001097983 */ /* 0x000f220000100800 */
[----:B0-----:R-:W-:Y:S01]  /*4da10*/  PRMT R2, RZ, 0x7610, R2 ;  /* 0x00007610ff027816 */ /* 0x001fe20000000002 */
[----:B-1----:R-:W-:-:S02]  /*4da20*/  @!P6 IMAD.MOV.U32 R8, RZ, RZ, R61 ;  /* 0x000000ffff08e224 */ /* 0x002fc400078e003d */
[----:B--2---:R0:W-:Y:S01]  /*4da30*/  STL [R1+0x3d2c], R4 ;  /* 0x003d2c0401007387 */ /* 0x0041e20000100800 */
[----:B------:R-:W-:-:S03]  /*4da40*/  PRMT R59, RZ, 0x7610, R59 ;  /* 0x00007610ff3b7816 */ /* 0x000fc6000000003b */
[----:B------:R-:W2:Y:S04]  /*4da50*/  LDL R61, [R1+0x1890] ;  /* 0x00189000013d7983 */ /* 0x000ea80000100800 */
[----:B0-----:R-:W3:Y:S04]  /*4da60*/  LDL R4, [R1+0x18a8] ;  /* 0x0018a80001047983 */ /* 0x001ee80000100800 */
[----:B----4-:R3:W4:Y:S04]  /*4da70*/  @!P6 LDG.E.U16 R2, desc[UR60][R8.64] ;  /* 0x0000003c0802e981 */ /* 0x010728000c1e1500 */
[----:B------:R-:W2:Y:S01]  /*4da80*/  LDL R9, [R1+0x18a4] ;  /* 0x0018a40001097983 */ /* 0x000ea20000100800 */
[----:B---3--:R-:W-:-:S03]  /*4da90*/  @!P6 IMAD.MOV.U32 R8, RZ, RZ, R4 ;  /* 0x000000ffff08e224 */ /* 0x008fc600078e0004 */
[----:B----4-:R0:W-:Y:S01]  /*4daa0*/  STL [R1+0x3d30], R2 ;  /* 0x003d300201007387 */ /* 0x0101e20000100800 */
[----:B------:R-:W-:-:S03]  /*4dab0*/  PRMT R58, RZ, 0x7610, R58 ;  /* 0x00007610ff3a7816 */ /* 0x000fc6000000003a */
[----:B------:R-:W3:Y:S04]  /*4dac0*/  LDL R4, [R1+0x1874] ;  /* 0x0018740001047983 */ /* 0x000ee80000100800 */
[----:B--2---:R1:W2:Y:S04]  /*4dad0*/  @!P6 LDG.E.U16 R59, desc[UR60][R8.64] ;  /* 0x0000003c083be981 */ /* 0x0042a8000c1e1500 */
[----:B0-----:R-:W4:Y:S04]  /*4dae0*/  LDL R2, [R1+0x1878] ;  /* 0x0018780001027983 */ /* 0x001f280000100800 */
[----:B------:R-:W3:Y:S01]  /*4daf0*/  LDL R9, [R1+0x189c] ;  /* 0x00189c0001097983 */ /* 0x000ee20000100800 */
[----:B-1----:R-:W-:-:S03]  /*4db00*/  @!P6 IMAD.MOV.U32 R8, RZ, RZ, R60 ;  /* 0x000000ffff08e224 */ /* 0x002fc600078e003c */
[----:B--2---:R0:W-:Y:S01]  /*4db10*/  STL [R1+0x3d14], R59 ;  /* 0x003d143b01007387 */ /* 0x0041e20000100800 */
[----:B------:R-:W-:-:S03]  /*4db20*/  PRMT R57, RZ, 0x7610, R57 ;  /* 0x00007610ff397816 */ /* 0x000fc60000000039 */
[----:B------:R-:W2:Y:S04]  /*4db30*/  LDL R60, [R1+0x186c] ;  /* 0x00186c00013c7983 */ /* 0x000ea80000100800 */
[----:B---3--:R1:W3:Y:S04]  /*4db40*/  @!P6 LDG.E.U16 R58, desc[UR60][R8.64] ;  /* 0x0000003c083ae981 */ /* 0x0082e8000c1e1500 */
[----:B0-----:R-:W2:Y:S04]  /*4db50*/  LDL R59, [R1+0x1870] ;  /* 0x00187000013b7983 */ /* 0x001ea80000100800 */
[----:B------:R-:W1:Y:S04]  /*4db60*/  LDL R8, [R1+0x1894] ;  /* 0x0018940001087983 */ /* 0x000e680000100800 */
[----:B------:R-:W1:Y:S02]  /*4db70*/  LDL R9, [R1+0x1898] ;  /* 0x0018980001097983 */ /* 0x000e640000100800 */
[----:B-1----:R-:W-:-:S04]  /*4db80*/  @!P6 LOP3.LUT R9, R9, R8, RZ, 0x3c, !PT ;  /* 0x000000080909e212 */ /* 0x002fc800078e3cff */
[----:B------:R-:W-:-:S04]  /*4db90*/  @!P6 LOP3.LUT R8, R9, R8, RZ, 0x3c, !PT ;  /* 0x000000080908e212 */ /* 0x000fc800078e3cff */
[----:B------:R-:W-:Y:S01]  /*4dba0*/  @!P6 LOP3.LUT R9, R9, R8, RZ, 0x3c, !PT ;  /* 0x000000080909e212 */ /* 0x000fe200078e3cff */
[----:B---3--:R0:W-:Y:S04]  /*4dbb0*/  STL [R1+0x3d18], R58 ;  /* 0x003d183a01007387 */ /* 0x0081e80000100800 */
[----:B------:R1:W3:Y:S04]  /*4dbc0*/  @!P6 LDG.E.U16 R57, desc[UR60][R8.64] ;  /* 0x0000003c0839e981 */ /* 0x0002e8000c1e1500 */
[----:B0-----:R-:W4:Y:S01]  /*4dbd0*/  LDL R58, [R1+0x188c] ;  /* 0x00188c00013a7983 */ /* 0x001f220000100800 */
[----:B------:R-:W-:Y:S01]  /*4dbe0*/  PRMT R56, RZ, 0x7610, R56 ;  /* 0x00007610ff387816 */ /* 0x000fe20000000038 */
[----:B-1----:R-:W-:Y:S01]  /*4dbf0*/  @!P6 IMAD.MOV.U32 R8, RZ, RZ, R61 ;  /* 0x000000ffff08e224 */ /* 0x002fe200078e003d */
[----:B------:R-:W-:Y:S01]  /*4dc00*/  PRMT R55, RZ, 0x7610, R55 ;  /* 0x00007610ff377816 */ /* 0x000fe20000000037 */
[----:B---3--:R0:W-:Y:S04]  /*4dc10*/  STL [R1+0x3d1c], R57 ;  /* 0x003d1c3901007387 */ /* 0x0081e80000100800 */
[----:B------:R-:W3:Y:S01]  /*4dc20*/  LDL R61, [R1+0x1864] ;  /* 0x00186400013d7983 */ /* 0x000ee20000100800 */
[----:B----4-:R-:W-:-:S03]  /*4dc30*/  @!P6 IMAD.MOV.U32 R9, RZ, RZ, R58 ;  /* 0x000000ffff09e224 */ /* 0x010fc600078e003a */
[----:B0-----:R-:W4:Y:S04]  /*4dc40*/  LDL R57, [R1+0x1868] ;  /* 0x0018680001397983 */ /* 0x001f280000100800 */
[----:B------:R0:W4:Y:S02]  /*4dc50*/  @!P6 LDG.E.U16 R56, desc[UR60][R8.64] ;  /* 0x0000003c0838e981 */ /* 0x000124000c1e1500 */
[----:B0-----:R-:W-:Y:S02]  /*4dc60*/  @!P6 IMAD.MOV.U32 R8, RZ, RZ, R2 ;  /* 0x000000ffff08e224 */ /* 0x001fe400078e0002 */
[----:B------:R-:W-:-:S05]  /*4dc70*/  @!P6 IMAD.MOV.U32 R9, RZ, RZ, R4 ;  /* 0x000000ffff09e224 */ /* 0x000fca00078e0004 */
[----:B------:R2:W4:Y:S01]  /*4dc80*/  @!P6 LDG.E.U16 R55, desc[UR60][R8.64] ;  /* 0x0000003c0837e981 */ /* 0x000522000c1e1500 */
[----:B------:R-:W-:Y:S02]  /*4dc90*/  PRMT R54, RZ, 0x7610, R54 ;  /* 0x00007610ff367816 */ /* 0x000fe40000000036 */
[----:B------:R-:W-:Y:S01]  /*4dca0*/  PRMT R53, RZ, 0x7610, R53 ;  /* 0x00007610ff357816 */ /* 0x000fe20000000035 */
[----:B--2---:R-:W-:Y:S02]  /*4dcb0*/  @!P6 IMAD.MOV.U32 R8, RZ, RZ, R59 ;  /* 0x000000ffff08e224 */ /* 0x004fe400078e003b */
[----:B------:R-:W-:-:S05]  /*4dcc0*/  @!P6 IMAD.MOV.U32 R9, RZ, RZ, R60 ;  /* 0x000000ffff09e224 */ /* 0x000fca00078e003c */
[----:B------:R3:W2:Y:S02]  /*4dcd0*/  @!P6 LDG.E.U16 R54, desc[UR60][R8.64] ;  /* 0x0000003c0836e981 */ /* 0x0006a4000c1e1500 */
[----:B---3--:R-:W-:Y:S02]  /*4dce0*/  @!P6 IMAD.MOV.U32 R9, RZ, RZ, R61 ;  /* 0x000000ffff09e224 */ /* 0x008fe400078e003d */
[----:B----4-:R-:W-:Y:S01]  /*4dcf0*/  @!P6 IMAD.MOV.U32 R8, RZ, RZ, R57 ;  /* 0x000000ffff08e224 */ /* 0x010fe200078e0039 */
[----:B------:R-:W-:Y:S04]  /*4dd00*/  STL [R1+0x3d20], R56 ;  /* 0x003d203801007387 */ /* 0x000fe80000100800 */
[----:B------:R-:W3:Y:S04]  /*4dd10*/  LDL R4, [R1+0x1834] ;  /* 0x0018340001047983 */ /* 0x000ee80000100800 */
[----:B------:R-:W4:Y:S04]  /*4dd20*/  LDL R2, [R1+0x1838] ;  /* 0x0018380001027983 */ /* 0x000f280000100800 */
[----:B------:R3:W4:Y:S04]  /*4dd30*/  @!P6 LDG.E.U16 R53, desc[UR60][R8.64] ;  /* 0x0000003c0835e981 */ /* 0x000728000c1e1500 */
[----:B------:R0:W-:Y:S04]  /*4dd40*/  STL [R1+0x3d34], R55 ;  /* 0x003d343701007387 */ /* 0x0001e80000100800 */
[----:B------:R-:W4:Y:S04]  /*4dd50*/  LDL R60, [R1+0x182c] ;  /* 0x00182c00013c7983 */ /* 0x000f280000100800 */
[----:B------:R-:W4:Y:S04]  /*4dd60*/  LDL R59, [R1+0x1830] ;  /* 0x00183000013b7983 */ /* 0x000f280000100800 */
[----:B------:R-:W4:Y:S04]  /*4dd70*/  LDL R58, [R1+0x17f4] ;  /* 0x0017f400013a7983 */ /* 0x000f280000100800 */
[----:B0-----:R-:W4:Y:S04]  /*4dd80*/  LDL R55, [R1+0x17f8] ;  /* 0x0017f80001377983 */ /* 0x001f280000100800 */
[----:B--2---:R0:W-:Y:S04]  /*4dd90*/  STL [R1+0x3d38], R54 ;  /* 0x003d383601007387 */ /* 0x0041e80000100800 */
[----:B------:R-:W2:Y:S04]  /*4dda0*/  LDL R57, [R1+0x17ec] ;  /* 0x0017ec0001397983 */ /* 0x000ea80000100800 */
[----:B------:R-:W2:Y:S01]  /*4ddb0*/  LDL R56, [R1+0x17f0] ;  /* 0x0017f00001387983 */ /* 0x000ea20000100800 */
[----:B------:R-:W-:-:S02]  /*4ddc0*/  PRMT R52, RZ, 0x7610, R52 ;  /* 0x00007610ff347816 */ /* 0x000fc40000000034 */
[----:B------:R-:W-:Y:S02]  /*4ddd0*/  PRMT R51, RZ, 0x7610, R51 ;  /* 0x00007610ff337816 */ /* 0x000fe40000000033 */
[----:B------:R-:W-:Y:S01]  /*4dde0*/  PRMT R50, RZ, 0x7610, R50 ;  /* 0x00007610ff327816 */ /* 0x000fe20000000032 */
[----:B---3--:R-:W-:Y:S02]  /*4ddf0*/  @!P6 IMAD.MOV.U32 R9, RZ, RZ, R4 ;  /* 0x000000ffff09e224 */ /* 0x008fe400078e0004 */
[----:B----4-:R-:W-:Y:S01]  /*4de00*/  @!P6 IMAD.MOV.U32 R8, RZ, RZ, R2 ;  /* 0x000000ffff08e224 */ /* 0x010fe200078e0002 */
[----:B------:R1:W-:Y:S04]  /*4de10*/  STL [R1+0x3d24], R53 ;  /* 0x003d243501007387 */ /* 0x0003e80000100800 */
[----:B------:R-:W3:Y:S04]  /*4de20*/  LDL R4, [R1+0x17b4] ;  /* 0x0017b40001047983 */ /* 0x000ee80000100800 */
[----:B------:R-:W4:Y:S04]  /*4de30*/  LDL R2, [R1+0x17b8] ;  /* 0x0017b80001027983 */ /* 0x000f280000100800 */
[----:B------:R0:W4:Y:S02]  /*4de40*/  @!P6 LDG.E.U16 R52, desc[UR60][R8.64] ;  /* 0x0000003c0834e981 */ /* 0x000124000c1e1500 */
[----:B0-----:R-:W-:-:S02]  /*4de50*/  @!P6 IMAD.MOV.U32 R9, RZ, RZ, R60 ;  /* 0x000000ffff09e224 */ /* 0x001fc400078e003c */
[----:B------:R-:W-:-:S05]  /*4de60*/  @!P6 IMAD.MOV.U32 R8, RZ, RZ, R59 ;  /* 0x000000ffff08e224 */ /* 0x000fca00078e003b */
        /* <DEDUP_REMOVED lines=10> */
[----:B----4-:R-:W-:-:S05]  /*4df10*/  @!P6 IMAD.MOV.U32 R8, RZ, RZ, R2 ;  /* 0x000000ffff08e224 */ /* 0x010fca00078e0002 */
[----:B------:R-:W3:Y:S04]  /*4df20*/  @!P6 LDG.E.U16 R48, desc[UR60][R8.64] ;  /* 0x0000003c0830e981 */ /* 0x000ee8000c1e1500 */
[----:B------:R0:W-:Y:S04]  /*4df30*/  STL [R1+0x3d3c], R52 ;  /* 0x003d3c3401007387 */ /* 0x0001e80000100800 */
[----:B------:R4:W-:Y:S04]  /*4df40*/  STL [R1+0x3d40], R51 ;  /* 0x003d403301007387 */ /* 0x0009e80000100800 */
[----:B------:R-:W3:Y:S04]  /*4df50*/  LDL R55, [R1+0x17ac] ;  /* 0x0017ac0001377983 */ /* 0x000ee80000100800 */
[----:B------:R-:W3:Y:S04]  /*4df60*/  LDL R54, [R1+0x17b0] ;  /* 0x0017b00001367983 */ /* 0x000ee80000100800 */
[----:B------:R3:W-:Y:S04]  /*4df70*/  STL [R1+0x3d44], R50 ;  /* 0x003d443201007387 */ /* 0x0007e80000100800 */
[----:B-1----:R-:W3:Y:S04]  /*4df80*/  LDL R53, [R1+0x1774] ;  /* 0x0017740001357983 */ /* 0x002ee80000100800 */
[----:B0-----:R-:W3:Y:S04]  /*4df90*/  LDL R52, [R1+0x1778] ;  /* 0x0017780001347983 */ /* 0x001ee80000100800 */
[----:B--2---:R0:W-:Y:S04]  /*4dfa0*/  STL [R1+0x3d48], R49 ;  /* 0x003d483101007387 */ /* 0x0041e80000100800 */
[----:B----4-:R-:W2:Y:S04]  /*4dfb0*/  LDL R51, [R1+0x176c] ;  /* 0x00176c0001337983 */ /* 0x010ea80000100800 */
[----:B------:R-:W4:Y:S04]  /*4dfc0*/  LDL R2, [R1+0x1770] ;  /* 0x0017700001027983 */ /* 0x000f280000100800 */
[----:B------:R-:W4:Y:S01]  /*4dfd0*/  LDL R4, [R1+0x2694] ;  /* 0x0026940001047983 */ /* 0x000f220000100800 */
[----:B------:R-:W-:-:S02]  /*4dfe0*/  PRMT R47, RZ, 0x7610, R47 ;  /* 0x00007610ff2f7816 */ /* 0x000fc4000000002f */
[----:B------:R-:W-:Y:S01]  /*4dff0*/  PRMT R46, RZ, 0x7610, R46 ;  /* 0x00007610ff2e7816 */ /* 0x000fe2000000002e */
[----:B---3--:R1:W-:Y:S04]  /*4e000*/  STL [R1+0x3d4c], R48 ;  /* 0x003d4c3001007387 */ /* 0x0083e80000100800 */
[----:B------:R-:W3:Y:S04]  /*4e010*/  LDL R50, [R1+0x1748] ;  /* 0x0017480001327983 */ /* 0x000ee80000100800 */
[----:B0-----:R-:W3:Y:S04]  /*4e020*/  LDL R49, [R1+0x1744] ;  /* 0x0017440001317983 */ /* 0x001ee80000100800 */
[----:B-1----:R-:W3:Y:S01]  /*4e030*/  LDL R48, [R1+0x269c] ;  /* 0x00269c0001307983 */ /* 0x002ee20000100800 */
[----:B------:R-:W-:-:S02]  /*4e040*/  @!P6 IMAD.MOV.U32 R9, RZ, RZ, R55 ;  /* 0x000000ffff09e224 */ /* 0x000fc400078e0037 */
[----:B------:R-:W-:-:S05]  /*4e050*/  @!P6 IMAD.MOV.U32 R8, RZ, RZ, R54 ;  /* 0x000000ffff08e224 */ /* 0x000fca00078e0036 */
[----:B------:R0:W3:Y:S02]  /*4e060*/  @!P6 LDG.E.U16 R47, desc[UR60][R8.64] ;  /* 0x0000003c082fe981 */ /* 0x0000e4000c1e1500 */
[----:B0-----:R-:W-:Y:S02]  /*4e070*/  @!P6 IMAD.MOV.U32 R9, RZ, RZ, R53 ;  /* 0x000000ffff09e224 */ /* 0x001fe400078e0035 */
[----:B------:R-:W-:-:S05]  /*4e080*/  @!P6 IMAD.MOV.U32 R8, RZ, RZ, R52 ;  /* 0x000000ffff08e224 */ /* 0x000fca00078e0034 */
[----:B------:R2:W3:Y:S01]  /*4e090*/  @!P6 LDG.E.U16 R46, desc[UR60][R8.64] ;  /* 0x0000003c082ee981 */ /* 0x0004e2000c1e1500 */
[----:B------:R-:W-:Y:S02]  /*4e0a0*/  PRMT R45, RZ, 0x7610, R45 ;  /* 0x00007610ff2d7816 */ /* 0x000fe4000000002d */
[----:B------:R-:W-:Y:S01]  /*4e0b0*/  PRMT R44, RZ, 0x7610, R44 ;  /* 0x00007610ff2c7816 */ /* 0x000fe2000000002c */
[----:B--2---:R-:W-:Y:S02]  /*4e0c0*/  @!P6 IMAD.MOV.U32 R9, RZ, RZ, R51 ;  /* 0x000000ffff09e224 */ /* 0x004fe400078e0033 */
[----:B----4-:R-:W-:-:S05]  /*4e0d0*/  @!P6 IMAD.MOV.U32 R8, RZ, RZ, R2 ;  /* 0x000000ffff08e224 */ /* 0x010fca00078e0002 */
[----:B------:R0:W2:Y:S02]  /*4e0e0*/  @!P6 LDG.E.U16 R45, desc[UR60][R8.64] ;  /* 0x0000003c082de981 */ /* 0x0000a4000c1e1500 */
[----:B0-----:R-:W-:Y:S01]  /*4e0f0*/  @!P6 IMAD.MOV.U32 R8, RZ, RZ, R4 ;  /* 0x000000ffff08e224 */ /* 0x001fe200078e0004 */
[----:B------:R-:W-:Y:S01]  /*4e100*/  PRMT R43, RZ, 0x7610, R43 ;  /* 0x00007610ff2b7816 */ /* 0x000fe2000000002b */
[----:B---3--:R-:W-:-:S05]  /*4e110*/  @!P6 IMAD.MOV.U32 R9, RZ, RZ, R50 ;  /* 0x000000ffff09e224 */ /* 0x008fca00078e0032 */
[----:B------:R0:W3:Y:S02]  /*4e120*/  @!P6 LDG.E.U16 R44, desc[UR60][R8.64] ;  /* 0x0000003c082ce981 */ /* 0x0000e4000c1e1500 */
[----:B0-----:R-:W-:Y:S02]  /*4e130*/  @!P6 IMAD.MOV.U32 R8, RZ, RZ, R48 ;  /* 0x000000ffff08e224 */ /* 0x001fe400078e0030 */
[----:B------:R-:W-:-:S05]  /*4e140*/  @!P6 IMAD.MOV.U32 R9, RZ, RZ, R49 ;  /* 0x000000ffff09e224 */ /* 0x000fca00078e0031 */
[----:B------:R-:W4:Y:S04]  /*4e150*/  @!P6 LDG.E.U16 R43, desc[UR60][R8.64] ;  /* 0x0000003c082be981 */ /* 0x000f28000c1e1500 */
[----:B------:R0:W-:Y:S04]  /*4e160*/  STL [R1+0x3d50], R47 ;  /* 0x003d502f01007387 */ /* 0x0001e80000100800 */
[----:B0-----:R-:W4:Y:S04]  /*4e170*/  LDL R47, [R1+0x26d4] ;  /* 0x0026d400012f7983 */ /* 0x001f280000100800 */
[----:B------:R0:W-:Y:S04]  /*4e180*/  STL [R1+0x3d54], R46 ;  /* 0x003d542e01007387 */ /* 0x0001e80000100800 */
[----:B------:R-:W4:Y:S04]  /*4e190*/  LDL R2, [R1+0x26dc] ;  /* 0x0026dc0001027983 */ /* 0x000f280000100800 */
[----:B0-----:R-:W4:Y:S04]  /*4e1a0*/  LDL R46, [R1+0x26a0] ;  /* 0x0026a000012e7983 */ /* 0x001f280000100800 */
[----:B--2---:R0:W-:Y:S04]  /*4e1b0*/  STL [R1+0x3d58], R45 ;  /* 0x003d582d01007387 */ /* 0x0041e80000100800 */
[----:B------:R-:W2:Y:S01]  /*4e1c0*/  LDL R4, [R1+0x26a8] ;  /* 0x0026a80001047983 */ /* 0x000ea20000100800 */
[----:B------:R-:W-:-:S03]  /*4e1d0*/  PRMT R42, RZ, 0x7610, R42 ;  /* 0x00007610ff2a7816 */ /* 0x000fc6000000002a */
[----:B---3--:R1:W-:Y:S04]  /*4e1e0*/  STL [R1+0x3d5c], R44 ;  /* 0x003d5c2c01007387 */ /* 0x0083e80000100800 */
[----:B------:R-:W3:Y:S04]  /*4e1f0*/  LDL R52, [R1+0x2724] ;  /* 0x0027240001347983 */ /* 0x000ee80000100800 */
[----:B------:R-:W3:Y:S04]  /*4e200*/  LDL R51, [R1+0x26e8] ;  /* 0x0026e80001337983 */ /* 0x000ee80000100800 */
[----:B------:R-:W3:Y:S04]  /*4e210*/  LDL R50, [R1+0x2720] ;  /* 0x0027200001327983 */ /* 0x000ee80000100800 */
[----:B----4-:R4:W-:Y:S04]  /*4e220*/  STL [R1+0x3d60], R43 ;  /* 0x003d602b01007387 */ /* 0x0109e80000100800 */
[----:B------:R-:W4:Y:S04]  /*4e230*/  LDL R49, [R1+0x185c] ;  /* 0x00185c0001317983 */ /* 0x000f280000100800 */
[----:B0-----:R-:W4:Y:S01]  /*4e240*/  LDL R45, [R1+0x1860] ;  /* 0x00186000012d7983 */ /* 0x001f220000100800 */
[----:B------:R-:W-:Y:S01]  /*4e250*/  @!P6 IMAD.MOV.U32 R8, RZ, RZ, R47 ;  /* 0x000000ffff08e224 */ /* 0x000fe200078e002f */
[----:B------:R-:W-:-:S02]  /*4e260*/  PRMT R41, RZ, 0x7610, R41 ;  /* 0x00007610ff297816 */ /* 0x000fc40000000029 */
[----:B------:R-:W-:Y:S02]  /*4e270*/  PRMT R40, RZ, 0x7610, R40 ;  /* 0x00007610ff287816 */ /* 0x000fe40000000028 */
[----:B------:R-:W-:Y:S02]  /*4e280*/  PRMT R39, RZ, 0x7610, R39 ;  /* 0x00007610ff277816 */ /* 0x000fe40000000027 */
[----:B------:R-:W-:Y:S01]  /*4e290*/  PRMT R38, RZ, 0x7610, R38 ;  /* 0x00007610ff267816 */ /* 0x000fe20000000026 */
[----:B------:R-:W4:Y:S01]  /*4e2a0*/  LDL R47, [R1+0x1858] ;  /* 0x00185800012f7983 */ /* 0x000f220000100800 */
[----:B------:R-:W-:-:S05]  /*4e2b0*/  @!P6 IMAD.MOV.U32 R9, RZ, RZ, R46 ;  /* 0x000000ffff09e224 */ /* 0x000fca00078e002e */
[----:B------:R0:W4:Y:S02]  /*4e2c0*/  @!P6 LDG.E.U16 R42, desc[UR60][R8.64] ;  /* 0x0000003c082ae981 */ /* 0x000124000c1e1500 */
[----:B0-----:R-:W-:Y:S02]  /*4e2d0*/  @!P6 IMAD.MOV.U32 R8, RZ, RZ, R2 ;  /* 0x000000ffff08e224 */ /* 0x001fe400078e0002 */
[----:B--2---:R-:W-:-:S05]  /*4e2e0*/  @!P6 IMAD.MOV.U32 R9, RZ, RZ, R4 ;  /* 0x000000ffff09e224 */ /* 0x004fca00078e0004 */
[----:B------:R0:W2:Y:S02]  /*4e2f0*/  @!P6 LDG.E.U16 R41, desc[UR60][R8.64] ;  /* 0x0000003c0829e981 */ /* 0x0000a4000c1e1500 */
[----:B0-----:R-:W-:Y:S02]  /*4e300*/  @!P6 IMAD.MOV.U32 R9, RZ, RZ, R0 ;  /* 0x000000ffff09e224 */ /* 0x001fe400078e0000 */
[----:B---3--:R-:W-:-:S05]  /*4e310*/  @!P6 IMAD.MOV.U32 R8, RZ, RZ, R52 ;  /* 0x000000ffff08e224 */ /* 0x008fca00078e0034 */
[----:B------:R0:W3:Y:S02]  /*4e320*/  @!P6 LDG.E.U16 R40, desc[UR60][R8.64] ;  /* 0x0000003c0828e981 */ /* 0x0000e4000c1e1500 */
[----:B0-----:R-:W-:Y:S02]  /*4e330*/  @!P6 IMAD.MOV.U32 R8, RZ, RZ, R50 ;  /* 0x000000ffff08e224 */ /* 0x001fe400078e0032 */
[----:B------:R-:W-:-:S05]  /*4e340*/  @!P6 IMAD.MOV.U32 R9, RZ, RZ, R51 ;  /* 0x000000ffff09e224 */ /* 0x000fca00078e0033 */
[----:B------:R4:W3:Y:S02]  /*4e350*/  @!P6 LDG.E.U16 R39, desc[UR60][R8.64] ;  /* 0x0000003c0827e981 */ /* 0x0008e4000c1e1500 */
[----:B----4-:R-:W-:Y:S02]  /*4e360*/  @!P6 IMAD.MOV.U32 R8, RZ, RZ, R45 ;  /* 0x000000ffff08e224 */ /* 0x010fe400078e002d */
[----:B------:R-:W-:-:S05]  /*4e370*/  @!P6 IMAD.MOV.U32 R9, RZ, RZ, R49 ;  /* 0x000000ffff09e224 */ /* 0x000fca00078e0031 */
[----:B------:R0:W4:Y:S04]  /*4e380*/  @!P6 LDG.E.U16 R38, desc[UR60][R8.64] ;  /* 0x0000003c0826e981 */ /* 0x000128000c1e1500 */
[----:B------:R3:W-:Y:S04]  /*4e390*/  STL [R1+0x3d64], R42 ;  /* 0x003d642a01007387 */ /* 0x0007e80000100800 */
[----:B------:R-:W4:Y:S04]  /*4e3a0*/  LDL R48, [R1+0x1854] ;  /* 0x0018540001307983 */ /* 0x000f280000100800 */
[----:B------:R-:W4:Y:S04]  /*4e3b0*/  LDL R46, [R1+0x184c] ;  /* 0x00184c00012e7983 */ /* 0x000f280000100800 */
[----:B------:R-:W4:Y:S04]  /*4e3c0*/  LDL R2, [R1+0x1850] ;  /* 0x0018500001027983 */ /* 0x000f280000100800 */
[----:B------:R-:W4:Y:S04]  /*4e3d0*/  LDL R4, [R1+0x1828] ;  /* 0x0018280001047983 */ /* 0x000f280000100800 */
[----:B-1----:R-:W4:Y:S04]  /*4e3e0*/  LDL R44, [R1+0x1824] ;  /* 0x00182400012c7983 */ /* 0x002f280000100800 */
[----:B--2---:R-:W-:Y:S04]  /*4e3f0*/  STL [R1+0x3d68], R41 ;  /* 0x003d682901007387 */ /* 0x004fe80000100800 */
[----:B------:R1:W-:Y:S01]  /*4e400*/  STL [R1+0x2754], R0 ;  /* 0x0027540001007387 */ /* 0x0003e20000100800 */
[----:B------:R-:W-:Y:S01]  /*4e410*/  PRMT R37, RZ, 0x7610, R37 ;  /* 0x00007610ff257816 */ /* 0x000fe20000000025 */
[----:B0-----:R-:W-:Y:S01]  /*4e420*/  @!P6 IMAD.MOV.U32 R8, RZ, RZ, R47 ;  /* 0x000000ffff08e224 */ /* 0x001fe200078e002f */
[----:B------:R-:W-:Y:S01]  /*4e430*/  PRMT R36, RZ, 0x7610, R36 ;  /* 0x00007610ff247816 */ /* 0x000fe20000000024 */
[----:B---3--:R0:W-:Y:S04]  /*4e440*/  STL [R1+0x3d6c], R40 ;  /* 0x003d6c2801007387 */ /* 0x0081e80000100800 */
[----:B------:R-:W2:Y:S04]  /*4e450*/  LDL R43, [R1+0x181c] ;  /* 0x00181c00012b7983 */ /* 0x000ea80000100800 */
[----:B------:R-:W3:Y:S04]  /*4e460*/  LDL R42, [R1+0x1820] ;  /* 0x00182000012a7983 */ /* 0x000ee80000100800 */
[----:B-1----:R-:W3:Y:S04]  /*4e470*/  LDL.LU R0, [R1+0x271c] ;  /* 0x00271c0001007983 */ /* 0x002ee80000300800 */
[----:B------:R1:W-:Y:S04]  /*4e480*/  STL [R1+0x3d70], R39 ;  /* 0x003d702701007387 */ /* 0x0003e80000100800 */
[----:B------:R-:W3:Y:S04]  /*4e490*/  LDL R45, [R1+0x1814] ;  /* 0x00181400012d7983 */ /* 0x000ee80000100800 */
[----:B0-----:R-:W3:Y:S04]  /*4e4a0*/  LDL R40, [R1+0x1818] ;  /* 0x0018180001287983 */ /* 0x001ee80000100800 */
[----:B----4-:R0:W-:Y:S04]  /*4e4b0*/  STL [R1+0x3d28], R38 ;  /* 0x003d282601007387 */ /* 0x0101e80000100800 */
[----:B------:R-:W4:Y:S04]  /*4e4c0*/  LDL R41, [R1+0x180c] ;  /* 0x00180c0001297983 */ /* 0x000f280000100800 */
[----:B-1----:R-:W4:Y:S04]  /*4e4d0*/  LDL R39, [R1+0x17e4] ;  /* 0x0017e40001277983 */ /* 0x002f280000100800 */
[----:B0-----:R-:W4:Y:S01]  /*4e4e0*/  LDL R38, [R1+0x1810] ;  /* 0x0018100001267983 */ /* 0x001f220000100800 */
[----:B------:R-:W-:-:S05]  /*4e4f0*/  @!P6 IMAD.MOV.U32 R9, RZ, RZ, R48 ;  /* 0x000000ffff09e224 */ /* 0x000fca00078e0030 */
[----:B------:R0:W4:Y:S02]  /*4e500*/  @!P6 LDG.E.U16 R37, desc[UR60][R8.64] ;  /* 0x0000003c0825e981 */ /* 0x000124000c1e1500 */
[----:B0-----:R-:W-:Y:S02]  /*4e510*/  @!P6 IMAD.MOV.U32 R8, RZ, RZ, R2 ;  /* 0x000000ffff08e224 */ /* 0x001fe400078e0002 */
[----:B------:R-:W-:Y:S01]  /*4e520*/  @!P6 IMAD.MOV.U32 R9, RZ, RZ, R46 ;  /* 0x000000ffff09e224 */ /* 0x000fe200078e002e */
[----:B------:R-:W4:Y:S01]  /*4e530*/  LDL R2, [R1+0x17e8] ;  /* 0x0017e80001027983 */ /* 0x000f220000100800 */
[----:B------:R-:W-:Y:S02]  /*4e540*/  PRMT R35, RZ, 0x7610, R35 ;  /* 0x00007610ff237816 */ /* 0x000fe40000000023 */
[----:B------:R-:W-:Y:S02]  /*4e550*/  PRMT R34, RZ, 0x7610, R34 ;  /* 0x00007610ff227816 */ /* 0x000fe40000000022 */
[----:B------:R-:W-:Y:S01]  /*4e560*/  PRMT R33, RZ, 0x7610, R33 ;  /* 0x00007610ff217816 */ /* 0x000fe20000000021 */
[----:B------:R0:W4:Y:S01]  /*4e570*/  @!P6 LDG.E.U16 R36, desc[UR60][R8.64] ;  /* 0x0000003c0824e981 */ /* 0x000122000c1e1500 */
[----:B------:R-:W-:-:S02]  /*4e580*/  PRMT R32, RZ, 0x7610, R32 ;  /* 0x00007610ff207816 */ /* 0x000fc40000000020 */
[----:B------:R-:W-:Y:S02]  /*4e590*/  PRMT R31, RZ, 0x7610, R31 ;  /* 0x00007610ff1f7816 */ /* 0x000fe4000000001f */
[----:B------:R-:W-:Y:S02]  /*4e5a0*/  PRMT R30, RZ, 0x7610, R30 ;  /* 0x00007610ff1e7816 */ /* 0x000fe4000000001e */
[----:B------:R-:W-:Y:S02]  /*4e5b0*/  PRMT R29, RZ, 0x7610, R29 ;  /* 0x00007610ff1d7816 */ /* 0x000fe4000000001d */
[----:B------:R-:W-:Y:S02]  /*4e5c0*/  PRMT R28, RZ, 0x7610, R28 ;  /* 0x00007610ff1c7816 */ /* 0x000fe4000000001c */
[----:B------:R-:W-:Y:S02]  /*4e5d0*/  PRMT R27, RZ, 0x7610, R27 ;  /* 0x00007610ff1b7816 */ /* 0x000fe4000000001b */
[----:B------:R-:W-:Y:S01]  /*4e5e0*/  PRMT R26, RZ, 0x7610, R26 ;  /* 0x00007610ff1a7816 */ /* 0x000fe2000000001a */
[----:B------:R-:W4:Y:S01]  /*4e5f0*/  LDL R46, [R1+0x26b8] ;  /* 0x0026b800012e7983 */ /* 0x000f220000100800 */
[----:B0-----:R-:W-:-:S03]  /*4e600*/  @!P6 IMAD.MOV.U32 R8, RZ, RZ, R4 ;  /* 0x000000ffff08e224 */ /* 0x001fc600078e0004 */
[----:B------:R-:W4:Y:S01]  /*4e610*/  LDL R4, [R1+0x17e0] ;  /* 0x0017e00001047983 */ /* 0x000f220000100800 */
[----:B------:R-:W-:-:S03]  /*4e620*/  @!P6 IMAD.MOV.U32 R9, RZ, RZ, R44 ;  /* 0x000000ffff09e224 */ /* 0x000fc600078e002c */
[----:B------:R-:W4:Y:S04]  /*4e630*/  LDL R44, [R1+0x17dc] ;  /* 0x0017dc00012c7983 */ /* 0x000f280000100800 */
[----:B------:R2:W4:Y:S02]  /*4e640*/  @!P6 LDG.E.U16 R35, desc[UR60][R8.64] ;  /* 0x0000003c0823e981 */ /* 0x000524000c1e1500 */
[----:B--2---:R-:W-:Y:S02]  /*4e650*/  @!P6 IMAD.MOV.U32 R9, RZ, RZ, R43 ;  /* 0x000000ffff09e224 */ /* 0x004fe400078e002b */
[----:B---3--:R-:W-:Y:S01]  /*4e660*/  @!P6 IMAD.MOV.U32 R8, RZ, RZ, R42 ;  /* 0x000000ffff08e224 */ /* 0x008fe200078e002a */
[----:B------:R-:W2:Y:S04]  /*4e670*/  LDL R43, [R1+0x17d4] ;  /* 0x0017d400012b7983 */ /* 0x000ea80000100800 */
[----:B------:R-:W3:Y:S04]  /*4e680*/  LDL R42, [R1+0x17d8] ;  /* 0x0017d800012a7983 */ /* 0x000ee80000100800 */
[----:B------:R0:W3:Y:S02]  /*4e690*/  @!P6 LDG.E.U16 R34, desc[UR60][R8.64] ;  /* 0x0000003c0822e981 */ /* 0x0000e4000c1e1500 */
[----:B0-----:R-:W-:-:S02]  /*4e6a0*/  @!P6 IMAD.MOV.U32 R9, RZ, RZ, R45 ;  /* 0x000000ffff09e224 */ /* 0x001fc400078e002d */
[----:B------:R-:W-:Y:S01]  /*4e6b0*/  @!P6 IMAD.MOV.U32 R8, RZ, RZ, R40 ;  /* 0x000000ffff08e224 */ /* 0x000fe200078e0028 */
[----:B------:R-:W3:Y:S04]  /*4e6c0*/  LDL R45, [R1+0x17cc] ;  /* 0x0017cc00012d7983 */ /* 0x000ee80000100800 */
[----:B------:R-:W3:Y:S04]  /*4e6d0*/  LDL R40, [R1+0x17d0] ;  /* 0x0017d00001287983 */ /* 0x000ee80000100800 */
[----:B------:R4:W3:Y:S02]  /*4e6e0*/  @!P6 LDG.E.U16 R33, desc[UR60][R8.64] ;  /* 0x0000003c0821e981 */ /* 0x0008e4000c1e1500 */
[----:B----4-:R-:W-:-:S02]  /*4e6f0*/  @!P6 IMAD.MOV.U32 R9, RZ, RZ, R41 ;  /* 0x000000ffff09e224 */ /* 0x010fc400078e0029 */
[----:B------:R-:W4:Y:S01]  /*4e700*/  LDL R41, [R1+0x17a4] ;  /* 0x0017a40001297983 */ /* 0x000f220000100800 */
[----:B------:R-:W-:-:S03]  /*4e710*/  @!P6 IMAD.MOV.U32 R8, RZ, RZ, R38 ;  /* 0x000000ffff08e224 */ /* 0x000fc600078e0026 */
[----:B------:R-:W4:Y:S04]  /*4e720*/  LDL R38, [R1+0x17a8] ;  /* 0x0017a80001267983 */ /* 0x000f280000100800 */
[----:B------:R0:W4:Y:S02]  /*4e730*/  @!P6 LDG.E.U16 R32, desc[UR60][R8.64] ;  /* 0x0000003c0820e981 */ /* 0x000124000c1e1500 */
[----:B0-----:R-:W-:Y:S02]  /*4e740*/  @!P6 IMAD.MOV.U32 R9, RZ, RZ, R39 ;  /* 0x000000ffff09e224 */ /* 0x001fe400078e0027 */
        /* <DEDUP_REMOVED lines=31> */
[----:B------:R-:W-:Y:S01]  /*4e940*/  PRMT R25, RZ, 0x7610, R25 ;  /* 0x00007610ff197816 */ /* 0x000fe20000000019 */
[----:B------:R-:W-:-:S02]  /*4e950*/  @!P6 IMAD.MOV.U32 R9, RZ, RZ, R44 ;  /* 0x000000ffff09e224 */ /* 0x000fc400078e002c */
[----:B------:R-:W4:Y:S04]  /*4e960*/  LDL R44, [R1+0x2718] ;  /* 0x00271800012c7983 */ /* 0x000f280000100800 */
[----:B------:R2:W4:Y:S01]  /*4e970*/  @!P6 LDG.E.U16 R25, desc[UR60][R8.64] ;  /* 0x0000003c0819e981 */ /* 0x000522000c1e1500 */
[----:B------:R-:W-:Y:S02]  /*4e980*/  PRMT R24, RZ, 0x7610, R24 ;  /* 0x00007610ff187816 */ /* 0x000fe40000000018 */
[----:B------:R-:W-:Y:S02]  /*4e990*/  PRMT R23, RZ, 0x7610, R23 ;  /* 0x00007610ff177816 */ /* 0x000fe40000000017 */
[----:B------:R-:W-:Y:S01]  /*4e9a0*/  PRMT R22, RZ, 0x7610, R22 ;  /* 0x00007610ff167816 */ /* 0x000fe20000000016 */
[----:B--2---:R-:W-:-:S02]  /*4e9b0*/  @!P6 IMAD.MOV.U32 R9, RZ, RZ, R43 ;  /* 0x000000ffff09e224 */ /* 0x004fc400078e002b */
[----:B---3--:R-:W-:Y:S01]  /*4e9c0*/  @!P6 IMAD.MOV.U32 R8, RZ, RZ, R42 ;  /* 0x000000ffff08e224 */ /* 0x008fe200078e002a */
[----:B------:R-:W2:Y:S04]  /*4e9d0*/  LDL R43, [R1+0x1794] ;  /* 0x00179400012b7983 */ /* 0x000ea80000100800 */
[----:B------:R-:W3:Y:S04]  /*4e9e0*/  LDL R42, [R1+0x1798] ;  /* 0x00179800012a7983 */ /* 0x000ee80000100800 */
[----:B------:R0:W3:Y:S02]  /*4e9f0*/  @!P6 LDG.E.U16 R24, desc[UR60][R8.64] ;  /* 0x0000003c0818e981 */ /* 0x0000e4000c1e1500 */
[----:B0-----:R-:W-:-:S02]  /*4ea00*/  @!P6 IMAD.MOV.U32 R8, RZ, RZ, R40 ;  /* 0x000000ffff08e224 */ /* 0x001fc400078e0028 */
[----:B------:R-:W3:Y:S01]  /*4ea10*/  LDL R40, [R1+0x1790] ;  /* 0x0017900001287983 */ /* 0x000ee20000100800 */
[----:B----4-:R-:W-:-:S03]  /*4ea20*/  @!P6 IMAD.MOV.U32 R9, RZ, RZ, R41 ;  /* 0x000000ffff09e224 */ /* 0x010fc600078e0029 */
        /* <DEDUP_REMOVED lines=10> */
[----:B------:R-:W4:Y:S01]  /*4ead0*/  LDL R4, [R1+0x1754] ;  /* 0x0017540001047983 */ /* 0x000f220000100800 */
[----:B------:R-:W-:Y:S02]  /*4eae0*/  PRMT R21, RZ, 0x7610, R21 ;  /* 0x00007610ff157816 */ /* 0x000fe40000000015 */
[----:B------:R-:W-:-:S04]  /*4eaf0*/  PRMT R20, RZ, 0x7610, R20 ;  /* 0x00007610ff147816 */ /* 0x000fc80000000014 */
[----:B------:R0:W4:Y:S01]  /*4eb00*/  @!P6 LDG.E.U16 R21, desc[UR60][R8.64] ;  /* 0x0000003c0815e981 */ /* 0x000122000c1e1500 */
[----:B------:R-:W-:Y:S01]  /*4eb10*/  PRMT R19, RZ, 0x7610, R19 ;  /* 0x00007610ff137816 */ /* 0x000fe20000000013 */
[----:B0-----:R-:W-:Y:S02]  /*4eb20*/  @!P6 IMAD.MOV.U32 R8, RZ, RZ, R45 ;  /* 0x000000ffff08e224 */ /* 0x001fe400078e002d */
[----:B------:R-:W-:-:S05]  /*4eb30*/  @!P6 IMAD.MOV.U32 R9, RZ, RZ, R46 ;  /* 0x000000ffff09e224 */ /* 0x000fca00078e002e */
[----:B------:R0:W4:Y:S01]  /*4eb40*/  @!P6 LDG.E.U16 R20, desc[UR60][R8.64] ;  /* 0x0000003c0814e981 */ /* 0x000122000c1e1500 */
[----:B------:R-:W-:-:S03]  /*4eb50*/  PRMT R18, RZ, 0x7610, R18 ;  /* 0x00007610ff127816 */ /* 0x000fc60000000012 */
[----:B------:R1:W-:Y:S01]  /*4eb60*/  STL [R1+0x2758], R0 ;  /* 0x0027580001007387 */ /* 0x0003e20000100800 */
[----:B0-----:R-:W-:Y:S02]  /*4eb70*/  @!P6 IMAD.MOV.U32 R8, RZ, RZ, R0 ;  /* 0x000000ffff08e224 */ /* 0x001fe400078e0000 */
[----:B------:R-:W-:Y:S01]  /*4eb80*/  @!P6 IMAD.MOV.U32 R9, RZ, RZ, R3 ;  /* 0x000000ffff09e224 */ /* 0x000fe200078e0003 */
[----:B------:R0:W-:Y:S04]  /*4eb90*/  STL [R1+0x2750], R3 ;  /* 0x0027500301007387 */ /* 0x0001e80000100800 */
[----:B-1----:R-:W4:Y:S04]  /*4eba0*/  LDL.LU R0, [R1+0x26fc] ;  /* 0x0026fc0001007983 */ /* 0x002f280000300800 */
[----:B------:R1:W4:Y:S01]  /*4ebb0*/  @!P6 LDG.E.U16 R19, desc[UR60][R8.64] ;  /* 0x0000003c0813e981 */ /* 0x000322000c1e1500 */
[----:B------:R-:W-:-:S03]  /*4ebc0*/  PRMT R17, RZ, 0x7610, R17 ;  /* 0x00007610ff117816 */ /* 0x000fc60000000011 */
[----:B0-----:R-:W4:Y:S01]  /*4ebd0*/  LDL.LU R3, [R1+0x26c8] ;  /* 0x0026c80001037983 */ /* 0x001f220000300800 */
[----:B-1----:R-:W-:Y:S02]  /*4ebe0*/  @!P6 IMAD.MOV.U32 R8, RZ, RZ, R44 ;  /* 0x000000ffff08e224 */ /* 0x002fe400078e002c */
[----:B------:R-:W-:Y:S01]  /*4ebf0*/  @!P6 IMAD.MOV.U32 R9, RZ, RZ, R6 ;  /* 0x000000ffff09e224 */ /* 0x000fe200078e0006 */
[----:B------:R0:W-:Y:S04]  /*4ec00*/  STL [R1+0x274c], R6 ;  /* 0x00274c0601007387 */ /* 0x0001e80000100800 */
[----:B------:R2:W4:Y:S01]  /*4ec10*/  @!P6 LDG.E.U16 R18, desc[UR60][R8.64] ;  /* 0x0000003c0812e981 */ /* 0x000522000c1e1500 */
[----:B------:R-:W-:-:S03]  /*4ec20*/  PRMT R16, RZ, 0x7610, R16 ;  /* 0x00007610ff107816 */ /* 0x000fc60000000010 */
[----:B0-----:R-:W4:Y:S01]  /*4ec30*/  LDL.LU R6, [R1+0x2714] ;  /* 0x0027140001067983 */ /* 0x001f220000300800 */
[----:B------:R-:W-:Y:S01]  /*4ec40*/  PRMT R15, RZ, 0x7610, R15 ;  /* 0x00007610ff0f7816 */ /* 0x000fe2000000000f */
[----:B--2---:R-:W-:Y:S02]  /*4ec50*/  @!P6 IMAD.MOV.U32 R9, RZ, RZ, R43 ;  /* 0x000000ffff09e224 */ /* 0x004fe400078e002b */
        /* <DEDUP_REMOVED lines=13> */
[----:B------:R-:W4:Y:S04]  /*4ed30*/  LDL.LU R54, [R1+0x14e4] ;  /* 0x0014e40001367983 */ /* 0x000f280000300800 */
[----:B------:R-:W4:Y:S04]  /*4ed40*/  LDL.LU R55, [R1+0x14d0] ;  /* 0x0014d00001377983 */ /* 0x000f280000300800 */
[----:B------:R-:W4:Y:S04]  /*4ed50*/  LDL.LU R56, [R1+0x14cc] ;  /* 0x0014cc0001387983 */ /* 0x000f280000300800 */
[----:B------:R-:W4:Y:S04]  /*4ed60*/  LDL.LU R57, [R1+0x14b8] ;  /* 0x0014b80001397983 */ /* 0x000f280000300800 */
[----:B------:R0:W4:Y:S04]  /*4ed70*/  @!P6 LDG.E.U16 R15, desc[UR60][R8.64] ;  /* 0x0000003c080fe981 */ /* 0x000128000c1e1500 */
[----:B------:R-:W4:Y:S04]  /*4ed80*/  LDL.LU R58, [R1+0x14b4] ;  /* 0x0014b400013a7983 */ /* 0x000f280000300800 */
[----:B------:R-:W4:Y:S01]  /*4ed90*/  LDL.LU R59, [R1+0x14a0] ;  /* 0x0014a000013b7983 */ /* 0x000f220000300800 */
[----:B0-----:R-:W-:-:S03]  /*4eda0*/  @!P6 IMAD.MOV.U32 R8, RZ, RZ, R2 ;  /* 0x000000ffff08e224 */ /* 0x001fc600078e0002 */
[----:B------:R-:W4:Y:S01]  /*4edb0*/  LDL.LU R2, [R1+0x149c] ;  /* 0x00149c0001027983 */ /* 0x000f220000300800 */
[----:B------:R-:W-:-:S03]  /*4edc0*/  @!P6 IMAD.MOV.U32 R9, RZ, RZ, R4 ;  /* 0x000000ffff09e224 */ /* 0x000fc600078e0004 */
[----:B------:R-:W4:Y:S01]  /*4edd0*/  LDL.LU R4, [R1+0x1488] ;  /* 0x0014880001047983 */ /* 0x000f220000300800 */
[----:B------:R-:W-:Y:S02]  /*4ede0*/  PRMT R14, RZ, 0x7610, R14 ;  /* 0x00007610ff0e7816 */ /* 0x000fe4000000000e */
[----:B------:R-:W-:Y:S01]  /*4edf0*/  PRMT R13, RZ, 0x7610, R13 ;  /* 0x00007610ff0d7816 */ /* 0x000fe2000000000d */
[----:B------:R-:W0:Y:S01]  /*4ee00*/  S2R R53, SR_TID.X ;  /* 0x0000000000357919 */ /* 0x000e220000002100 */
[----:B------:R-:W-:Y:S02]  /*4ee10*/  PRMT R12, RZ, 0x7610, R12 ;  /* 0x00007610ff0c7816 */ /* 0x000fe4000000000c */
[----:B------:R-:W-:Y:S02]  /*4ee20*/  PRMT R11, RZ, 0x7610, R11 ;  /* 0x00007610ff0b7816 */ /* 0x000fe4000000000b */
[----:B------:R-:W-:Y:S01]  /*4ee30*/  PRMT R10, RZ, 0x7610, R10 ;  /* 0x00007610ff0a7816 */ /* 0x000fe2000000000a */
[----:B------:R2:W4:Y:S01]  /*4ee40*/  @!P6 LDG.E.U16 R14, desc[UR60][R8.64] ;  /* 0x0000003c080ee981 */ /* 0x000522000c1e1500 */
[----:B------:R-:W-:-:S03]  /*4ee50*/  PRMT R7, RZ, 0x7610, R7 ;  /* 0x00007610ff077816 */ /* 0x000fc60000000007 */
[----:B------:R-:W4:Y:S04]  /*4ee60*/  LDL.LU R61, [R1+0x1484] ;  /* 0x00148400013d7983 */ /* 0x000f280000300800 */
[----:B------:R-:W4:Y:S04]  /*4ee70*/  LDL.LU R60, [R1+0x1470] ;  /* 0x00147000013c7983 */ /* 0x000f280000300800 */
[----:B------:R-:W-:Y:S01]  /*4ee80*/  STL [R1+0x2760], R0 ;  /* 0x0027600001007387 */ /* 0x000fe20000100800 */
[----:B0-----:R-:W-:-:S03]  /*4ee90*/  LOP3.LUT R53, R53, 0x1f, RZ, 0xc0, !PT ;  /* 0x0000001f35357812 */ /* 0x001fc600078ec0ff */
[----:B------:R-:W-:Y:S04]  /*4eea0*/  STL [R1+0x275c], R3 ;  /* 0x00275c0301007387 */ /* 0x000fe80000100800 */
[----:B------:R-:W-:Y:S04]  /*4eeb0*/  STL [R1+0x2768], R6 ;  /* 0x0027680601007387 */ /* 0x000fe80000100800 */
[----:B------:R0:W-:Y:S01]  /*4eec0*/  STL [R1+0x2764], R5 ;  /* 0x0027640501007387 */ /* 0x0001e20000100800 */
[----:B--2---:R-:W-:Y:S02]  /*4eed0*/  @!P6 IMAD.MOV.U32 R9, RZ, RZ, R43 ;  /* 0x000000ffff09e224 */ /* 0x004fe400078e002b */
[----:B---3--:R-:W-:-:S05]  /*4eee0*/  @!P6 IMAD.MOV.U32 R8, RZ, RZ, R42 ;  /* 0x000000ffff08e224 */ /* 0x008fca00078e002a */
[----:B------:R1:W2:Y:S02]  /*4eef0*/  @!P6 LDG.E.U16 R13, desc[UR60][R8.64] ;  /* 0x0000003c080de981 */ /* 0x0002a4000c1e1500 */
[----:B-1----:R-:W-:Y:S02]  /*4ef00*/  @!P6 IMAD.MOV.U32 R8, RZ, RZ, R40 ;  /* 0x000000ffff08e224 */ /* 0x002fe400078e0028 */
[----:B----4-:R-:W-:-:S05]  /*4ef10*/  @!P6 IMAD.MOV.U32 R9, RZ, RZ, R41 ;  /* 0x000000ffff09e224 */ /* 0x010fca00078e0029 */
[----:B------:R1:W3:Y:S02]  /*4ef20*/  @!P6 LDG.E.U16 R12, desc[UR60][R8.64] ;  /* 0x0000003c080ce981 */ /* 0x0002e4000c1e1500 */
[----:B-1----:R-:W-:Y:S02]  /*4ef30*/  @!P6 IMAD.MOV.U32 R8, RZ, RZ, R38 ;  /* 0x000000ffff08e224 */ /* 0x002fe400078e0026 */
[----:B------:R-:W-:-:S05]  /*4ef40*/  @!P6 IMAD.MOV.U32 R9, RZ, RZ, R39 ;  /* 0x000000ffff09e224 */ /* 0x000fca00078e0027 */
[----:B------:R1:W4:Y:S02]  /*4ef50*/  @!P6 LDG.E.U16 R11, desc[UR60][R8.64] ;  /* 0x0000003c080be981 */ /* 0x000324000c1e1500 */
[----:B-1----:R-:W-:Y:S02]  /*4ef60*/  @!P6 IMAD.MOV.U32 R8, RZ, RZ, R0 ;  /* 0x000000ffff08e224 */ /* 0x002fe400078e0000 */
[----:B------:R-:W-:-:S05]  /*4ef70*/  @!P6 IMAD.MOV.U32 R9, RZ, RZ, R3 ;  /* 0x000000ffff09e224 */ /* 0x000fca00078e0003 */
[----:B------:R1:W4:Y:S02]  /*4ef80*/  @!P6 LDG.E.U16 R10, desc[UR60][R8.64] ;  /* 0x0000003c080ae981 */ /* 0x000324000c1e1500 */
[----:B-1----:R-:W-:Y:S02]  /*4ef90*/  @!P6 IMAD.MOV.U32 R8, RZ, RZ, R6 ;  /* 0x000000ffff08e224 */ /* 0x002fe400078e0006 */
[----:B------:R-:W-:-:S05]  /*4efa0*/  @!P6 IMAD.MOV.U32 R9, RZ, RZ, R5 ;  /* 0x000000ffff09e224 */ /* 0x000fca00078e0005 */
[----:B------:R1:W4:Y:S04]  /*4efb0*/  @!P6 LDG.E.U16 R7, desc[UR60][R8.64] ;  /* 0x0000003c0807e981 */ /* 0x000328000c1e1500 */
[----:B------:R-:W2:Y:S04]  /*4efc0*/  LDL.LU R9, [R1+0x146c] ;  /* 0x00146c0001097983 */ /* 0x000ea80000300800 */
[----:B0-----:R-:W3:Y:S04]  /*4efd0*/  LDL.LU R5, [R1+0x1458] ;  /* 0x0014580001057983 */ /* 0x001ee80000300800 */
        /* <DEDUP_REMOVED lines=8> */
[----:B-1----:R-:W-:-:S03]  /*4f060*/  IMAD.SHL.U32 R8, R53, 0x2, RZ ;  /* 0x0000000235087824 */ /* 0x002fc600078e00ff */
[----:B------:R-:W4:Y:S04]  /*4f070*/  LDL.LU R43, [R1+0x13f4] ;  /* 0x0013f400012b7983 */ /* 0x000f280000300800 */
[----:B------:R-:W4:Y:S04]  /*4f080*/  LDL.LU R44, [R1+0x13e0] ;  /* 0x0013e000012c7983 */ /* 0x000f280000300800 */
[----:B------:R-:W4:Y:S04]  /*4f090*/  LDL.LU R45, [R1+0x13dc] ;  /* 0x0013dc00012d7983 */ /* 0x000f280000300800 */
[----:B------:R-:W4:Y:S04]  /*4f0a0*/  LDL.LU R46, [R1+0x13c8] ;  /* 0x0013c800012e7983 */ /* 0x000f280000300800 */
[----:B------:R-:W4:Y:S01]  /*4f0b0*/  LDL.LU R47, [R1+0x13c4] ;  /* 0x0013c400012f7983 */ /* 0x000f220000300800 */
[----:B------:R-:W-:-:S03]  /*4f0c0*/  LOP3.LUT R8, R8, 0x10, RZ, 0x3c, !PT ;  /* 0x0000001008087812 */ /* 0x000fc600078e3cff */
[----:B------:R-:W4:Y:S04]  /*4f0d0*/  LDL.LU R48, [R1+0x13b0] ;  /* 0x0013b00001307983 */ /* 0x000f280000300800 */
[----:B------:R-:W4:Y:S04]  /*4f0e0*/  LDL.LU R49, [R1+0x13ac] ;  /* 0x0013ac0001317983 */ /* 0x000f280000300800 */
[----:B------:R-:W4:Y:S04]  /*4f0f0*/  LDL.LU R50, [R1+0x1398] ;  /* 0x0013980001327983 */ /* 0x000f280000300800 */
[----:B------:R-:W4:Y:S04]  /*4f100*/  LDL.LU R51, [R1+0x1394] ;  /* 0x0013940001337983 */ /* 0x000f280000300800 */
[----:B------:R-:W4:Y:S04]  /*4f110*/  LDL.LU R52, [R1+0x137c] ;  /* 0x00137c0001347983 */ /* 0x000f280000300800 */
[----:B------:R0:W-:Y:S04]  /*4f120*/  STS.U16 [R8+UR4+0x6c0], R54 ;  /* 0x0006c03608007988 */ /* 0x0001e80008000404 */
[----:B------:R-:W4:Y:S04]  /*4f130*/  LDL.LU R53, [R1+0x1378] ;  /* 0x0013780001357983 */ /* 0x000f280000300800 */
[----:B------:R1:W-:Y:S04]  /*4f140*/  STS.U16 [R8+UR4+0x880], R55 ;  /* 0x0008803708007988 */ /* 0x0003e80008000404 */
[----:B------:R1:W-:Y:S04]  /*4f150*/  STS.U16 [R8+UR4+0x8c0], R56 ;  /* 0x0008c03808007988 */ /* 0x0003e80008000404 */
[----:B------:R1:W-:Y:S04]  /*4f160*/  STS.U16 [R8+UR4+0xa80], R57 ;  /* 0x000a803908007988 */ /* 0x0003e80008000404 */
[----:B------:R1:W-:Y:S04]  /*4f170*/  STS.U16 [R8+UR4+0xac0], R58 ;  /* 0x000ac03a08007988 */ /* 0x0003e80008000404 */
[----:B------:R1:W-:Y:S04]  /*4f180*/  STS.U16 [R8+UR4+0xc80], R59 ;  /* 0x000c803b08007988 */ /* 0x0003e80008000404 */
[----:B0-----:R-:W4:Y:S04]  /*4f190*/  LDL.LU R54, [R1+0x1364] ;  /* 0x0013640001367983 */ /* 0x001f280000300800 */
[----:B-1----:R-:W4:Y:S04]  /*4f1a0*/  LDL.LU R55, [R1+0x1360] ;  /* 0x0013600001377983 */ /* 0x002f280000300800 */
[----:B------:R-:W4:Y:S04]  /*4f1b0*/  LDL.LU R56, [R1+0x34c] ;  /* 0x00034c0001387983 */ /* 0x000f280000300800 */
        /* <DEDUP_REMOVED lines=9> */
[----:B0-----:R-:W4:Y:S04]  /*4f250*/  LDL.LU R61, [R1+0x304] ;  /* 0x00030400013d7983 */ /* 0x001f280000300800 */
[----:B-1----:R-:W4:Y:S04]  /*4f260*/  LDL.LU R60, [R1+0x300] ;  /* 0x00030000013c7983 */ /* 0x002f280000300800 */
[----:B--2---:R0:W-:Y:S04]  /*4f270*/  STS.U16 [R8+UR4+0x10c0], R9 ;  /* 0x0010c00908007988 */ /* 0x0041e80008000404 */
[----:B---3--:R1:W-:Y:S04]  /*4f280*/  STS.U16 [R8+UR4+0x1280], R5 ;  /* 0x0012800508007988 */ /* 0x0083e80008000404 */
[----:B----4-:R2:W-:Y:S04]  /*4f290*/  STS.U16 [R8+UR4+0x12c0], R6 ;  /* 0x0012c00608007988 */ /* 0x0105e80008000404 */
[----:B------:R3:W-:Y:S04]  /*4f2a0*/  STS.U16 [R8+UR4+0x1480], R3 ;  /* 0x0014800308007988 */ /* 0x0007e80008000404 */
[----:B------:R4:W-:Y:S04]  /*4f2b0*/  STS.U16 [R8+UR4+0x14c0], R0 ;  /* 0x0014c00008007988 */ /* 0x0009e80008000404 */
[----:B------:R4:W-:Y:S04]  /*4f2c0*/  STS.U16 [R8+UR4+0x1680], R38 ;  /* 0x0016802608007988 */ /* 0x0009e80008000404 */
[----:B0-----:R-:W4:Y:S04]  /*4f2d0*/  LDL.LU R9, [R1+0x2ec] ;  /* 0x0002ec0001097983 */ /* 0x001f280000300800 */
[----:B-1----:R-:W4:Y:S04]  /*4f2e0*/  LDL.LU R5, [R1+0x2e8] ;  /* 0x0002e80001057983 */ /* 0x002f280000300800 */
[----:B--2---:R-:W2:Y:S04]  /*4f2f0*/  LDL.LU R6, [R1+0x2d4] ;  /* 0x0002d40001067983 */ /* 0x004ea80000300800 */
[----:B---3--:R-:W3:Y:S04]  /*4f300*/  LDL.LU R3, [R1+0x2d0] ;  /* 0x0002d00001037983 */ /* 0x008ee80000300800 */
[----:B----4-:R-:W4:Y:S04]  /*4f310*/  LDL.LU R0, [R1+0x2bc] ;  /* 0x0002bc0001007983 */ /* 0x010f280000300800 */
        /* <DEDUP_REMOVED lines=48> */
[----:B------:R1:W-:Y:S04]  /*4f620*/  STS.U16 [R8+UR4+0x2ec0], R60 ;  /* 0x002ec03c08007988 */ /* 0x0003e80008000404 */
[----:B0-----:R-:W4:Y:S04]  /*4f630*/  LDL.LU R61, [R1+0x198] ;  /* 0x00019800013d7983 */ /* 0x001f280000300800 */
[----:B-1----:R-:W4:Y:S04]  /*4f640*/  LDL.LU R60, [R1+0x184] ;  /* 0x00018400013c7983 */ /* 0x002f280000300800 */
[----:B------:R-:W-:Y:S04]  /*4f650*/  STS.U16 [R8+UR4+0x3080], R9 ;  /* 0x0030800908007988 */ /* 0x000fe80008000404 */
[----:B------:R-:W-:Y:S04]  /*4f660*/  STS.U16 [R8+UR4+0x30c0], R5 ;  /* 0x0030c00508007988 */ /* 0x000fe80008000404 */
[----:B--2---:R-:W-:Y:S04]  /*4f670*/  STS.U16 [R8+UR4+0x3280], R6 ;  /* 0x0032800608007988 */ /* 0x004fe80008000404 */
[----:B---3--:R-:W-:Y:S04]  /*4f680*/  STS.U16 [R8+UR4+0x32c0], R3 ;  /* 0x0032c00308007988 */ /* 0x008fe80008000404 */
[----:B----4-:R-:W-:Y:S04]  /*4f690*/  STS.U16 [R8+UR4+0x3480], R0 ;  /* 0x0034800008007988 */ /* 0x010fe80008000404 */
[----:B------:R-:W-:Y:S04]  /*4f6a0*/  STS.U16 [R8+UR4+0x34c0], R38 ;  /* 0x0034c02608007988 */ /* 0x000fe80008000404 */
[----:B------:R0:W-:Y:S04]  /*4f6b0*/  STS.U16 [R8+UR4+0x3680], R39 ;  /* 0x0036802708007988 */ /* 0x0001e80008000404 */
[----:B------:R1:W-:Y:S04]  /*4f6c0*/  STS.U16 [R8+UR4+0x36c0], R40 ;  /* 0x0036c02808007988 */ /* 0x0003e80008000404 */
[----:B------:R2:W-:Y:S04]  /*4f6d0*/  STS.U16 [R8+UR4+0x3880], R41 ;  /* 0x0038802908007988 */ /* 0x0005e80008000404 */
[----:B------:R3:W-:Y:S04]  /*4f6e0*/  STS.U16 [R8+UR4+0x38c0], R42 ;  /* 0x0038c02a08007988 */ /* 0x0007e80008000404 */
[----:B------:R4:W-:Y:S04]  /*4f6f0*/  STS.U16 [R8+UR4+0x3a80], R43 ;  /* 0x003a802b08007988 */ /* 0x0009e80008000404 */
[----:B------:R4:W-:Y:S04]  /*4f700*/  STS.U16 [R8+UR4+0x3ac0], R44 ;  /* 0x003ac02c08007988 */ /* 0x0009e80008000404 */
[----:B0-----:R-:W4:Y:S04]  /*4f710*/  LDL.LU R39, [R1+0x180] ;  /* 0x0001800001277983 */ /* 0x001f280000300800 */
[----:B-1----:R-:W4:Y:S04]  /*4f720*/  LDL.LU R40, [R1+0x16c] ;  /* 0x00016c0001287983 */ /* 0x002f280000300800 */
[----:B--2---:R-:W2:Y:S04]  /*4f730*/  LDL.LU R41, [R1+0x168] ;  /* 0x0001680001297983 */ /* 0x004ea80000300800 */
[----:B---3--:R-:W3:Y:S04]  /*4f740*/  LDL.LU R42, [R1+0x154] ;  /* 0x00015400012a7983 */ /* 0x008ee80000300800 */
[----:B------:R0:W-:Y:S04]  /*4f750*/  STS.U16 [R8+UR4+0x3c80], R45 ;  /* 0x003c802d08007988 */ /* 0x0001e80008000404 */
[----:B------:R1:W-:Y:S04]  /*4f760*/  STS.U16 [R8+UR4+0x3cc0], R46 ;  /* 0x003cc02e08007988 */ /* 0x0003e80008000404 */
[----:B------:R1:W-:Y:S04]  /*4f770*/  STS.U16 [R8+UR4+0x3e80], R47 ;  /* 0x003e802f08007988 */ /* 0x0003e80008000404 */
[----:B----4-:R-:W4:Y:S04]  /*4f780*/  LDL.LU R43, [R1+0x150] ;  /* 0x00015000012b7983 */ /* 0x010f280000300800 */
[----:B------:R-:W4:Y:S04]  /*4f790*/  LDL.LU R44, [R1+0x13c] ;  /* 0x00013c00012c7983 */ /* 0x000f280000300800 */
[----:B------:R1:W-:Y:S04]  /*4f7a0*/  STS.U16 [R8+UR4+0x3ec0], R48 ;  /* 0x003ec03008007988 */ /* 0x0003e80008000404 */
[----:B------:R1:W-:Y:S04]  /*4f7b0*/  STS.U16 [R8+UR4+0x4080], R49 ;  /* 0x0040803108007988 */ /* 0x0003e80008000404 */
[----:B------:R1:W-:Y:S04]  /*4f7c0*/  STS.U16 [R8+UR4+0x40c0], R50 ;  /* 0x0040c03208007988 */ /* 0x0003e80008000404 */
[----:B0-----:R-:W4:Y:S04]  /*4f7d0*/  LDL.LU R45, [R1+0x138] ;  /* 0x00013800012d7983 */ /* 0x001f280000300800 */
[----:B-1----:R-:W4:Y:S04]  /*4f7e0*/  LDL.LU R46, [R1+0x124] ;  /* 0x00012400012e7983 */ /* 0x002f280000300800 */
[----:B------:R-:W4:Y:S04]  /*4f7f0*/  LDL.LU R47, [R1+0x120] ;  /* 0x00012000012f7983 */ /* 0x000f280000300800 */
[----:B------:R-:W4:Y:S04]  /*4f800*/  LDL.LU R48, [R1+0x10c] ;  /* 0x00010c0001307983 */ /* 0x000f280000300800 */
[----:B------:R0:W-:Y:S04]  /*4f810*/  STS.U16 [R8+UR4+0x4280], R51 ;  /* 0x0042803308007988 */ /* 0x0001e80008000404 */
[----:B------:R1:W-:Y:S04]  /*4f820*/  STS.U16 [R8+UR4+0x42c0], R52 ;  /* 0x0042c03408007988 */ /* 0x0003e80008000404 */
[----:B------:R-:W-:Y:S04]  /*4f830*/  STS.U16 [R8+UR4+0x4480], R53 ;  /* 0x0044803508007988 */ /* 0x000fe80008000404 */
[----:B------:R-:W4:Y:S04]  /*4f840*/  LDL.LU R49, [R1+0x108] ;  /* 0x0001080001317983 */ /* 0x000f280000300800 */
[----:B------:R-:W4:Y:S04]  /*4f850*/  LDL.LU R50, [R1+0xf4] ;  /* 0x0000f40001327983 */ /* 0x000f280000300800 */
[----:B------:R1:W-:Y:S04]  /*4f860*/  STS.U16 [R8+UR4+0x44c0], R54 ;  /* 0x0044c03608007988 */ /* 0x0003e80008000404 */
[----:B------:R1:W-:Y:S04]  /*4f870*/  STS.U16 [R8+UR4+0x4680], R55 ;  /* 0x0046803708007988 */ /* 0x0003e80008000404 */
[----:B------:R-:W-:Y:S04]  /*4f880*/  STS.U16 [R8+UR4+0x46c0], R56 ;  /* 0x0046c03808007988 */ /* 0x000fe80008000404 */
[----:B0-----:R-:W4:Y:S04]  /*4f890*/  LDL.LU R51, [R1+0xf0] ;  /* 0x0000f00001337983 */ /* 0x001f280000300800 */
[----:B-1----:R-:W4:Y:S04]  /*4f8a0*/  LDL.LU R52, [R1+0xdc] ;  /* 0x0000dc0001347983 */ /* 0x002f280000300800 */
[----:B------:R-:W4:Y:S04]  /*4f8b0*/  LDL.LU R54, [R1+0xd8] ;  /* 0x0000d80001367983 */ /* 0x000f280000300800 */
[----:B------:R-:W-:Y:S04]  /*4f8c0*/  STS.U16 [R8+UR4+0x4880], R57 ;  /* 0x0048803908007988 */ /* 0x000fe80008000404 */
[----:B------:R-:W-:Y:S04]  /*4f8d0*/  STS.U16 [R8+UR4+0x48c0], R58 ;  /* 0x0048c03a08007988 */ /* 0x000fe80008000404 */
[----:B------:R-:W-:Y:S04]  /*4f8e0*/  STS.U16 [R8+UR4+0x4a80], R59 ;  /* 0x004a803b08007988 */ /* 0x000fe80008000404 */
[----:B------:R-:W4:Y:S04]  /*4f8f0*/  LDL.LU R55, [R1+0xc4] ;  /* 0x0000c40001377983 */ /* 0x000f280000300800 */
[----:B------:R0:W-:Y:S04]  /*4f900*/  STS.U16 [R8+UR4+0x4ac0], R2 ;  /* 0x004ac00208007988 */ /* 0x0001e80008000404 */
[----:B------:R1:W-:Y:S04]  /*4f910*/  STS.U16 [R8+UR4+0x4c80], R4 ;  /* 0x004c800408007988 */ /* 0x0003e80008000404 */
[----:B0-----:R-:W4:Y:S04]  /*4f920*/  LDL.LU R2, [R1+0xc0] ;  /* 0x0000c00001027983 */ /* 0x001f280000300800 */
[----:B-1----:R-:W4:Y:S04]  /*4f930*/  LDL.LU R4, [R1+0xac] ;  /* 0x0000ac0001047983 */ /* 0x002f280000300800 */
        /* <DEDUP_REMOVED lines=17> */
[----:B--2---:R2:W-:Y:S04]  /*4fa50*/  STS.U16 [R8+UR4+0x50c0], R41 ;  /* 0x0050c02908007988 */ /* 0x0045e80008000404 */
[----:B---3--:R3:W-:Y:S04]  /*4fa60*/  STS.U16 [R8+UR4+0x5280], R42 ;  /* 0x0052802a08007988 */ /* 0x0087e80008000404 */
[----:B0-----:R-:W3:Y:S04]  /*4fa70*/  LDL.LU R39, [R1+0x3d70] ;  /* 0x003d700001277983 */ /* 0x001ee80000300800 */
[----:B-1----:R-:W3:Y:S04]  /*4fa80*/  LDL.LU R40, [R1+0x3d6c] ;  /* 0x003d6c0001287983 */ /* 0x002ee80000300800 */
[----:B--2---:R-:W2:Y:S04]  /*4fa90*/  LDL.LU R41, [R1+0x3d68] ;  /* 0x003d680001297983 */ /* 0x004ea80000300800 */
[----:B----4-:R0:W-:Y:S04]  /*4faa0*/  STS.U16 [R8+UR4+0x52c0], R43 ;  /* 0x0052c02b08007988 */ /* 0x0101e80008000404 */
[----:B---3--:R-:W3:Y:S04]  /*4fab0*/  LDL.LU R42, [R1+0x3d64] ;  /* 0x003d6400012a7983 */ /* 0x008ee80000300800 */
[----:B------:R1:W-:Y:S04]  /*4fac0*/  STS.U16 [R8+UR4+0x5480], R44 ;  /* 0x0054802c08007988 */ /* 0x0003e80008000404 */
[----:B------:R4:W-:Y:S04]  /*4fad0*/  STS.U16 [R8+UR4+0x54c0], R45 ;  /* 0x0054c02d08007988 */ /* 0x0009e80008000404 */
        /* <DEDUP_REMOVED lines=11> */
[----:B------:R1:W-:Y:S04]  /*4fb90*/  STS.U16 [R8+UR4+0x5ac0], R51 ;  /* 0x005ac03308007988 */ /* 0x0003e80008000404 */
[----:B------:R1:W-:Y:S04]  /*4fba0*/  STS.U16 [R8+UR4+0x5c80], R52 ;  /* 0x005c803408007988 */ /* 0x0003e80008000404 */
[----:B------:R1:W-:Y:S04]  /*4fbb0*/  STS.U16 [R8+UR4+0x5cc0], R54 ;  /* 0x005cc03608007988 */ /* 0x0003e80008000404 */
[----:B0-----:R-:W2:Y:S04]  /*4fbc0*/  LDL.LU R49, [R1+0x3d48] ;  /* 0x003d480001317983 */ /* 0x001ea80000300800 */
[----:B-1----:R-:W3:Y:S04]  /*4fbd0*/  LDL.LU R50, [R1+0x3d44] ;  /* 0x003d440001327983 */ /* 0x002ee80000300800 */
[----:B------:R-:W4:Y:S04]  /*4fbe0*/  LDL.LU R51, [R1+0x3d40] ;  /* 0x003d400001337983 */ /* 0x000f280000300800 */
[----:B------:R-:W2:Y:S04]  /*4fbf0*/  LDL.LU R52, [R1+0x3d3c] ;  /* 0x003d3c0001347983 */ /* 0x000ea80000300800 */
[----:B------:R0:W-:Y:S04]  /*4fc00*/  STS.U16 [R8+UR4+0x5e80], R55 ;  /* 0x005e803708007988 */ /* 0x0001e80008000404 */
[----:B------:R-:W3:Y:S04]  /*4fc10*/  LDL.LU R54, [R1+0x3d38] ;  /* 0x003d380001367983 */ /* 0x000ee80000300800 */
[----:B------:R1:W-:Y:S04]  /*4fc20*/  STS.U16 [R8+UR4+0x5ec0], R2 ;  /* 0x005ec00208007988 */ /* 0x0003e80008000404 */
[----:B0-----:R-:W4:Y:S04]  /*4fc30*/  LDL.LU R55, [R1+0x3d34] ;  /* 0x003d340001377983 */ /* 0x001f280000300800 */
[----:B------:R0:W-:Y:S04]  /*4fc40*/  STS.U16 [R8+UR4+0x6080], R4 ;  /* 0x0060800408007988 */ /* 0x0001e80008000404 */
[----:B-1----:R-:W2:Y:S04]  /*4fc50*/  LDL.LU R2, [R1+0x3d30] ;  /* 0x003d300001027983 */ /* 0x002ea80000300800 */
[----:B0-----:R-:W3:Y:S04]  /*4fc60*/  LDL.LU R4, [R1+0x3d2c] ;  /* 0x003d2c0001047983 */ /* 0x001ee80000300800 */
[----:B------:R0:W-:Y:S04]  /*4fc70*/  STS.U16 [R8+UR4+0x60c0], R9 ;  /* 0x0060c00908007988 */ /* 0x0001e80008000404 */
[----:B------:R1:W-:Y:S04]  /*4fc80*/  STS.U16 [R8+UR4+0x6280], R5 ;  /* 0x0062800508007988 */ /* 0x0003e80008000404 */
        /* <DEDUP_REMOVED lines=11> */
[----:B------:R-:W4:Y:S04]  /*4fd40*/  LDL.LU R0, [R1+0x14f4] ;  /* 0x0014f40001007983 */ /* 0x000f280000300800 */
[----:B------:R1:W-:Y:S04]  /*4fd50*/  STS.U16 [R8+UR4+0x6a80], R58 ;  /* 0x006a803a08007988 */ /* 0x0003e80008000404 */
[----:B------:R-:W4:Y:S04]  /*4fd60*/  LDL.LU R38, [R1+0x14f0] ;  /* 0x0014f00001267983 */ /* 0x000f280000300800 */
[----:B------:R1:W-:Y:S04]  /*4fd70*/  STS.U16 [R8+UR4+0x6ac0], R59 ;  /* 0x006ac03b08007988 */ /* 0x0003e80008000404 */
[----:B------:R-:W4:Y:S04]  /*4fd80*/  LDL.LU R53, [R1+0x14e0] ;  /* 0x0014e00001357983 */ /* 0x000f280000300800 */
[----:B------:R-:W-:Y:S04]  /*4fd90*/  STS.U16 [R8+UR4+0x6c80], R61 ;  /* 0x006c803d08007988 */ /* 0x000fe80008000404 */
[----:B------:R-:W4:Y:S04]  /*4fda0*/  LDL.LU R56, [R1+0x14dc] ;  /* 0x0014dc0001387983 */ /* 0x000f280000300800 */
[----:B------:R-:W-:Y:S04]  /*4fdb0*/  STS.U16 [R8+UR4+0x6cc0], R60 ;  /* 0x006cc03c08007988 */ /* 0x000fe80008000404 */
[----:B0-----:R-:W4:Y:S04]  /*4fdc0*/  LDL.LU R57, [R1+0x14c8] ;  /* 0x0014c80001397983 */ /* 0x001f280000300800 */
[----:B-1----:R-:W4:Y:S04]  /*4fdd0*/  LDL.LU R58, [R1+0x14c4] ;  /* 0x0014c400013a7983 */ /* 0x002f280000300800 */
[----:B------:R-:W4:Y:S04]  /*4fde0*/  LDL.LU R59, [R1+0x14b0] ;  /* 0x0014b000013b7983 */ /* 0x000f280000300800 */
[----:B---3--:R-:W-:Y:S04]  /*4fdf0*/  STS.U16 [R8+UR4+0x6e80], R4 ;  /* 0x006e800408007988 */ /* 0x008fe80008000404 */
[----:B--2---:R0:W-:Y:S04]  /*4fe00*/  STS.U16 [R8+UR4+0x6ec0], R2 ;  /* 0x006ec00208007988 */ /* 0x0041e80008000404 */
[----:B0-----:R-:W2:Y:S04]  /*4fe10*/  LDL.LU R2, [R1+0x14ac] ;  /* 0x0014ac0001027983 */ /* 0x001ea80000300800 */
[----:B------:R-:W3:Y:S04]  /*4fe20*/  LDL.LU R4, [R1+0x1498] ;  /* 0x0014980001047983 */ /* 0x000ee80000300800 */
[----:B------:R-:W3:Y:S04]  /*4fe30*/  LDL.LU R61, [R1+0x1494] ;  /* 0x00149400013d7983 */ /* 0x000ee80000300800 */
[----:B------:R-:W3:Y:S04]  /*4fe40*/  LDL.LU R60, [R1+0x1480] ;  /* 0x00148000013c7983 */ /* 0x000ee80000300800 */
[----:B----4-:R0:W-:Y:S02]  /*4fe50*/  STS.U16 [R8+UR4+0x7080], R55 ;  /* 0x0070803708007988 */ /* 0x0101e40008000404 */
[----:B0-----:R-:W0:Y:S02]  /*4fe60*/  S2R R55, SR_TID.X ;  /* 0x0000000000377919 */ /* 0x001e240000002100 */
        /* <DEDUP_REMOVED lines=14> */
[----:B------:R1:W-:Y:S04]  /*4ff50*/  STS.U16 [R8+UR4+0x7ec0], R39 ;  /* 0x007ec02708007988 */ /* 0x0003e80008000404 */
[----:B-1----:R-:W4:Y:S04]  /*4ff60*/  LDL.LU R39, [R1+0x147c] ;  /* 0x00147c0001277983 */ /* 0x002f280000300800 */
[----:B------:R-:W4:Y:S04]  /*4ff70*/  LDL.LU R40, [R1+0x1468] ;  /* 0x0014680001287983 */ /* 0x000f280000300800 */
[----:B------:R-:W4:Y:S04]  /*4ff80*/  LDL.LU R41, [R1+0x1464] ;  /* 0x0014640001297983 */ /* 0x000f280000300800 */
[----:B------:R-:W4:Y:S04]  /*4ff90*/  LDL.LU R42, [R1+0x1450] ;  /* 0x00145000012a7983 */ /* 0x000f280000300800 */
[----:B------:R-:W4:Y:S04]  /*4ffa0*/  LDL.LU R43, [R1+0x144c] ;  /* 0x00144c00012b7983 */ /* 0x000f280000300800 */
[----:B------:R-:W4:Y:S04]  /*4ffb0*/  LDL.LU R44, [R1+0x1438] ;  /* 0x00143800012c7983 */ /* 0x000f280000300800 */
[----:B------:R-:W4:Y:S01]  /*4ffc0*/  LDL.LU R45, [R1+0x1434] ;  /* 0x00143400012d7983 */ /* 0x000f220000300800 */
[----:B0-----:R-:W-:-:S03]  /*4ffd0*/  LOP3.LUT R55, R55, 0x1f, RZ, 0xc0, !PT ;  /* 0x0000001f37377812 */ /* 0x001fc600078ec0ff */
[----:B------:R-:W4:Y:S04]  /*4ffe0*/  LDL.LU R47, [R1+0x1420] ;  /* 0x00142000012f7983 */ /* 0x000f280000300800 */
[----:B------:R-:W4:Y:S01]  /*4fff0*/  LDL.LU R48, [R1+0x141c] ;  /* 0x00141c0001307983 */ /* 0x000f220000300800 */
[----:B------:R-:W-:-:S03]  /*50000*/  IMAD.SHL.U32 R46, R55, 0x2, RZ ;  /* 0x00000002372e7824 */ /* 0x000fc600078e00ff */
        /* <DEDUP_REMOVED lines=30> */
[----:B--2---:R0:W-:Y:S04]  /*501f0*/  STS.U16 [R46+UR4+0xb40], R2 ;  /* 0x000b40022e007988 */ /* 0x0041e80008000404 */
[----:B---3--:R1:W-:Y:S04]  /*50200*/  STS.U16 [R46+UR4+0xd00], R4 ;  /* 0x000d00042e007988 */ /* 0x0083e80008000404 */
[----:B------:R2:W-:Y:S04]  /*50210*/  STS.U16 [R46+UR4+0xd40], R61 ;  /* 0x000d403d2e007988 */ /* 0x0005e80008000404 */
[----:B------:R3:W-:Y:S04]  /*50220*/  STS.U16 [R46+UR4+0xf00], R60 ;  /* 0x000f003c2e007988 */ /* 0x0007e80008000404 */
[----:B0-----:R-:W4:Y:S04]  /*50230*/  LDL.LU R2, [R1+0x32c] ;  /* 0x00032c0001027983 */ /* 0x001f280000300800 */
[----:B-1----:R-:W4:Y:S04]  /*50240*/  LDL.LU R4, [R1+0x328] ;  /* 0x0003280001047983 */ /* 0x002f280000300800 */
[----:B--2---:R-:W2:Y:S04]  /*50250*/  LDL.LU R61, [R1+0x314] ;  /* 0x00031400013d7983 */ /* 0x004ea80000300800 */
[----:B---3--:R-:W3:Y:S04]  /*50260*/  LDL.LU R60, [R1+0x310] ;  /* 0x00031000013c7983 */ /* 0x008ee80000300800 */
[----:B----4-:R0:W-:Y:S04]  /*50270*/  STS.U16 [R46+UR4+0xf40], R39 ;  /* 0x000f40272e007988 */ /* 0x0101e80008000404 */
        /* <DEDUP_REMOVED lines=50> */
[----:B0-----:R-:W4:Y:S04]  /*505a0*/  LDL.LU R57, [R1+0x1dc] ;  /* 0x0001dc0001397983 */ /* 0x001f280000300800 */
[----:B-1----:R-:W4:Y:S04]  /*505b0*/  LDL.LU R58, [R1+0x1d8] ;  /* 0x0001d800013a7983 */ /* 0x002f280000300800 */
[----:B------:R-:W4:Y:S04]  /*505c0*/  LDL.LU R59, [R1+0x1c4] ;  /* 0x0001c400013b7983 */ /* 0x000f280000300800 */
[----:B------:R0:W-:Y:S04]  /*505d0*/  STS.U16 [R46+UR4+0x2b00], R2 ;  /* 0x002b00022e007988 */ /* 0x0001e80008000404 */
[----:B------:R1:W-:Y:S04]  /*505e0*/  STS.U16 [R46+UR4+0x2b40], R4 ;  /* 0x002b40042e007988 */ /* 0x0003e80008000404 */
[----:B--2---:R2:W-:Y:S04]  /*505f0*/  STS.U16 [R46+UR4+0x2d00], R61 ;  /* 0x002d003d2e007988 */ /* 0x0045e80008000404 */
[----:B---3--:R3:W-:Y:S04]  /*50600*/  STS.U16 [R46+UR4+0x2d40], R60 ;  /* 0x002d403c2e007988 */ /* 0x0087e80008000404 */
[----:B0-----:R-:W4:Y:S04]  /*50610*/  LDL.LU R2, [R1+0x1c0] ;  /* 0x0001c00001027983 */ /* 0x001f280000300800 */
[----:B-1----:R-:W4:Y:S04]  /*50620*/  LDL.LU R4, [R1+0x1ac] ;  /* 0x0001ac0001047983 */ /* 0x002f280000300800 */
[----:B--2---:R-:W2:Y:S04]  /*50630*/  LDL.LU R61, [R1+0x1a8] ;  /* 0x0001a800013d7983 */ /* 0x004ea80000300800 */
[----:B---3--:R-:W3:Y:S04]  /*50640*/  LDL.LU R60, [R1+0x194] ;  /* 0x00019400013c7983 */ /* 0x008ee80000300800 */
[----:B------:R-:W-:Y:S04]  /*50650*/  STS.U16 [R46+UR4+0x2f00], R39 ;  /* 0x002f00272e007988 */ /* 0x000fe80008000404 */
[----:B------:R-:W-:Y:S04]  /*50660*/  STS.U16 [R46+UR4+0x2f40], R40 ;  /* 0x002f40282e007988 */ /* 0x000fe80008000404 */
[----:B----4-:R-:W-:Y:S04]  /*50670*/  STS.U16 [R46+UR4+0x3100], R41 ;  /* 0x003100292e007988 */ /* 0x010fe80008000404 */
        /* <DEDUP_REMOVED lines=19> */
[----:B------:R1:W-:Y:S04]  /*507b0*/  STS.U16 [R46+UR4+0x4500], R53 ;  /* 0x004500352e007988 */ /* 0x0003e80008000404 */
[----:B------:R4:W-:Y:S04]  /*507c0*/  STS.U16 [R46+UR4+0x4540], R56 ;  /* 0x004540382e007988 */ /* 0x0009e80008000404 */
[----:B0-----:R-:W3:Y:S04]  /*507d0*/  LDL.LU R38, [R1+0x190] ;  /* 0x0001900001267983 */ /* 0x001ee80000300800 */
[----:B-1----:R-:W3:Y:S04]  /*507e0*/  LDL.LU R53, [R1+0x17c] ;  /* 0x00017c0001357983 */ /* 0x002ee80000300800 */
[----:B------:R0:W-:Y:S04]  /*507f0*/  STS.U16 [R46+UR4+0x4700], R57 ;  /* 0x004700392e007988 */ /* 0x0001e80008000404 */
[----:B----4-:R-:W4:Y:S04]  /*50800*/  LDL.LU R56, [R1+0x178] ;  /* 0x0001780001387983 */ /* 0x010f280000300800 */
        /* <DEDUP_REMOVED lines=35> */
[----:B------:R1:W-:Y:S04]  /*50a40*/  STS.U16 [R46+UR4+0x4f00], R53 ;  /* 0x004f00352e007988 */ /* 0x0003e80008000404 */
[----:B----4-:R4:W-:Y:S04]  /*50a50*/  STS.U16 [R46+UR4+0x4f40], R56 ;  /* 0x004f40382e007988 */ /* 0x0109e80008000404 */
[----:B0-----:R-:W3:Y:S04]  /*50a60*/  LDL.LU R38, [R1+0x3d28] ;  /* 0x003d280001267983 */ /* 0x001ee80000300800 */
[----:B-1----:R-:W3:Y:S04]  /*50a70*/  LDL.LU R53, [R1+0x3d24] ;  /* 0x003d240001357983 */ /* 0x002ee80000300800 */
[----:B----4-:R-:W4:Y:S04]  /*50a80*/  LDL.LU R56, [R1+0x3d20] ;  /* 0x003d200001387983 */ /* 0x010f280000300800 */
[----:B------:R0:W-:Y:S04]  /*50a90*/  STS.U16 [R46+UR4+0x5100], R57 ;  /* 0x005100392e007988 */ /* 0x0001e80008000404 */
        /* <DEDUP_REMOVED lines=34> */
[----:B---3--:R0:W-:Y:S04]  /*50cc0*/  STS.U16 [R46+UR4+0x6d00], R60 ;  /* 0x006d003c2e007988 */ /* 0x0081e80008000404 */
[----:B--2---:R1:W-:Y:S04]  /*50cd0*/  STS.U16 [R46+UR4+0x6d40], R61 ;  /* 0x006d403d2e007988 */ /* 0x0043e80008000404 */
[----:B0-----:R-:W2:Y:S04]  /*50ce0*/  LDL.LU R60, [R1+0x3d00] ;  /* 0x003d0000013c7983 */ /* 0x001ea80000300800 */
[----:B-1----:R-:W3:Y:S04]  /*50cf0*/  LDL.LU R61, [R1+0x3cfc] ;  /* 0x003cfc00013d7983 */ /* 0x002ee80000300800 */
[----:B------:R-:W3:Y:S04]  /*50d00*/  LDL.LU R47, [R1+0x150c] ;  /* 0x00150c00012f7983 */ /* 0x000ee80000300800 */
        /* <DEDUP_REMOVED lines=22> */
[----:B------:R-:W-:Y:S04]  /*50e70*/  STS.U16 [R46+UR4+0x7740], R26 ;  /* 0x0077401a2e007988 */ /* 0x000fe80008000404 */
[----:B------:R-:W-:Y:S04]  /*50e80*/  STS.U16 [R46+UR4+0x7900], R25 ;  /* 0x007900192e007988 */ /* 0x000fe80008000404 */
        /* <DEDUP_REMOVED lines=9> */
[----:B------:R-:W-:Y:S04]  /*50f20*/  STS.U16 [R46+UR4+0x7940], R24 ;  /* 0x007940182e007988 */ /* 0x000fe80008000404 */
        /* <DEDUP_REMOVED lines=11> */
[----:B------:R0:W-:Y:S04]  /*50fe0*/  STS.U16 [R46+UR4+0x7f40], R18 ;  /* 0x007f40122e007988 */ /* 0x0001e80008000404 */
[----:B------:R-:W4:Y:S04]  /*50ff0*/  LDL.LU R45, [R1+0x13cc] ;  /* 0x0013cc00012d7983 */ /* 0x000f280000300800 */
[----:B0-----:R-:W4:Y:S04]  /*51000*/  LDL.LU R46, [R1+0x13b8] ;  /* 0x0013b800012e7983 */ /* 0x001f280000300800 */
[----:B---3--:R0:W-:Y:S04]  /*51010*/  STS.U16 [R61+UR4+0x180], R47 ;  /* 0x0001802f3d007988 */ /* 0x0081e80008000404 */
[----:B--2---:R1:W-:Y:S04]  /*51020*/  STS.U16 [R61+UR4+0x1c0], R48 ;  /* 0x0001c0303d007988 */ /* 0x0043e80008000404 */
        /* <DEDUP_REMOVED lines=8> */
[----:B------:R-:W3:Y:S04]  /*510b0*/  LDL.LU R51, [R1+0x1380] ;  /* 0x0013800001337983 */ /* 0x000ee80000300800 */
[----:B------:R0:W-:Y:S04]  /*510c0*/  STS.U16 [R61+UR4+0x780], R54 ;  /* 0x000780363d007988 */ /* 0x0001e80008000404 */
[----:B------:R-:W3:Y:S04]  /*510d0*/  LDL.LU R52, [R1+0x136c] ;  /* 0x00136c0001347983 */ /* 0x000ee80000300800 */
[----:B------:R1:W-:Y:S04]  /*510e0*/  STS.U16 [R61+UR4+0x7c0], R55 ;  /* 0x0007c0373d007988 */ /* 0x0003e80008000404 */
[----:B------:R1:W-:Y:S04]  /*510f0*/  STS.U16 [R61+UR4+0x980], R8 ;  /* 0x000980083d007988 */ /* 0x0003e80008000404 */
[----:B------:R1:W-:Y:S04]  /*51100*/  STS.U16 [R61+UR4+0x9c0], R9 ;  /* 0x0009c0093d007988 */ /* 0x0003e80008000404 */
[----:B------:R1:W-:Y:S04]  /*51110*/  STS.U16 [R61+UR4+0xb80], R5 ;  /* 0x000b80053d007988 */ /* 0x0003e80008000404 */
[----:B------:R1:W-:Y:S04]  /*51120*/  STS.U16 [R61+UR4+0xbc0], R6 ;  /* 0x000bc0063d007988 */ /* 0x0003e80008000404 */
[----:B0-----:R-:W3:Y:S04]  /*51130*/  LDL.LU R54, [R1+0x1368] ;  /* 0x0013680001367983 */ /* 0x001ee80000300800 */
[----:B-1----:R-:W3:Y:S04]  /*51140*/  LDL.LU R55, [R1+0x1354] ;  /* 0x0013540001377983 */ /* 0x002ee80000300800 */
[----:B------:R-:W3:Y:S04]  /*51150*/  LDL.LU R8, [R1+0x1350] ;  /* 0x0013500001087983 */ /* 0x000ee80000300800 */
[----:B------:R-:W3:Y:S04]  /*51160*/  LDL.LU R9, [R1+0x33c] ;  /* 0x00033c0001097983 */ /* 0x000ee80000300800 */
[----:B------:R-:W3:Y:S04]  /*51170*/  LDL.LU R5, [R1+0x338] ;  /* 0x0003380001057983 */ /* 0x000ee80000300800 */
[----:B------:R0:W-:Y:S04]  /*51180*/  STS.U16 [R61+UR4+0xd80], R3 ;  /* 0x000d80033d007988 */ /* 0x0001e80008000404 */
[----:B------:R-:W3:Y:S04]  /*51190*/  LDL.LU R6, [R1+0x324] ;  /* 0x0003240001067983 */ /* 0x000ee80000300800 */
[----:B------:R1:W-:Y:S04]  /*511a0*/  STS.U16 [R61+UR4+0xdc0], R0 ;  /* 0x000dc0003d007988 */ /* 0x0003e80008000404 */
[----:B0-----:R-:W3:Y:S04]  /*511b0*/  LDL.LU R3, [R1+0x320] ;  /* 0x0003200001037983 */ /* 0x001ee80000300800 */
[----:B-1----:R-:W3:Y:S04]  /*511c0*/  LDL.LU R0, [R1+0x30c] ;  /* 0x00030c0001007983 */ /* 0x002ee80000300800 */
        /* <DEDUP_REMOVED lines=62> */
[----:B------:R0:W-:Y:S04]  /*515b0*/  STS.U16 [R61+UR4+0x2dc0], R27 ;  /* 0x002dc01b3d007988 */ /* 0x0001e80008000404 */
        /* <DEDUP_REMOVED lines=80> */
[----:B--2---:R-:W-:Y:S04]  /*51ac0*/  STS.U16 [R61+UR4+0x5fc0], R49 ;  /* 0x005fc0313d007988 */ /* 0x004fe80008000404 */
[----:B---3--:R-:W-:Y:S04]  /*51ad0*/  STS.U16 [R61+UR4+0x6180], R50 ;  /* 0x006180323d007988 */ /* 0x008fe80008000404 */
        /* <DEDUP_REMOVED lines=12> */
[----:B0-----:R-:W2:Y:S04]  /*51ba0*/  LDL.LU R60, [R1+0x3cf8] ;  /* 0x003cf800013c7983 */ /* 0x001ea80000300800 */
[----:B-1----:R-:W3:Y:S04]  /*51bb0*/  LDL.LU R4, [R1+0x3cf4] ;  /* 0x003cf40001047983 */ /* 0x002ee80000300800 */
[----:B------:R0:W-:Y:S04]  /*51bc0*/  STS.U16 [R61+UR4+0x6dc0], R2 ;  /* 0x006dc0023d007988 */ /* 0x0001e80008000404 */
[----:B0-----:R-:W4:Y:S04]  /*51bd0*/  LDL.LU R2, [R1+0x3cf0] ;  /* 0x003cf00001027983 */ /* 0x001f280000300800 */
[----:B------:R-:W4:Y:S04]  /*51be0*/  LDL.LU.64 R44, [R1+0xce0] ;  /* 0x000ce000012c7983 */ /* 0x000f280000300a00 */
[----:B------:R-:W4:Y:S01]  /*51bf0*/  LDL.LU.64 R46, [R1+0xce8] ;  /* 0x000ce800012e7983 */ /* 0x000f220000300a00 */
[----:B------:R-:W0:Y:S03]  /*51c00*/  S2R R3, SR_TID.X ;  /* 0x0000000000037919 */ /* 0x000e260000002100 */
        /* <DEDUP_REMOVED lines=17> */
[C---:B0-----:R-:W-:Y:S01]  /*51d20*/  LOP3.LUT R0, R3.reuse, 0x7, RZ, 0xc0, !PT ;  /* 0x0000000703007812 */ /* 0x041fe200078ec0ff */
[----:B------:R-:W-:-:S04]  /*51d30*/  IMAD.SHL.U32 R6, R3, 0x2, RZ ;  /* 0x0000000203067824 */ /* 0x000fc800078e00ff */
[----:B------:R-:W-:Y:S02]  /*51d40*/  IMAD R0, R0, 0x90, RZ ;  /* 0x0000009000007824 */ /* 0x000fe400078e02ff */
[----:B------:R-:W-:-:S03]  /*51d50*/  IMAD.SHL.U32 R3, R3, 0x40, RZ ;  /* 0x0000004003037824 */ /* 0x000fc600078e00ff */
[----:B------:R-:W-:-:S04]  /*51d60*/  LOP3.LUT R0, R0, 0x10, R6, 0x78, !PT ;  /* 0x0000001000007812 */ /* 0x000fc800078e7806 */
[----:B------:R-:W-:Y:S01]  /*51d70*/  LOP3.LUT R0, R0, 0x400, R3, 0xf8, !PT ;  /* 0x0000040000007812 */ /* 0x000fe200078ef803 */
[----:B---3--:R-:W-:Y:S04]  /*51d80*/  STL [R1+0x2788], R4 ;  /* 0x0027880401007387 */ /* 0x008fe80000100800 */
[----:B------:R-:W3:Y:S04]  /*51d90*/  LDL.LU.64 R24, [R1+0xcd0] ;  /* 0x000cd00001187983 */ /* 0x000ee80000300a00 */
[----:B------:R-:W3:Y:S04]  /*51da0*/  LDL.LU.64 R26, [R1+0xcd8] ;  /* 0x000cd800011a7983 */ /* 0x000ee80000300a00 */
[----:B--2---:R-:W-:Y:S01]  /*51db0*/  STS.U16 [R61+UR4+0x7fc0], R60 ;  /* 0x007fc03c3d007988 */ /* 0x004fe20008000404 */
[----:B------:R-:W-:Y:S06]  /*51dc0*/  BAR.SYNC.DEFER_BLOCKING 0x0 ;  /* 0x0000000000007b1d */ /* 0x000fec0000010000 */
[----:B------:R-:W2:Y:S04]  /*51dd0*/  LDL.LU.64 R48, [R1+0xcc0] ;  /* 0x000cc00001307983 */ /* 0x000ea80000300a00 */
[----:B------:R-:W2:Y:S04]  /*51de0*/  LDL.LU.64 R50, [R1+0xcc8] ;  /* 0x000cc80001327983 */ /* 0x000ea80000300a00 */
[----:B----4-:R-:W0:Y:S04]  /*51df0*/  LDSM.16.M88.4 R8, [R2+UR4] ;  /* 0x000000040208783b */ /* 0x010e280008000200 */
[----:B------:R-:W1:Y:S04]  /*51e00*/  LDSM.16.M88.4 R16, [R2+UR4+0x200] ;  /* 0x000200040210783b */ /* 0x000e680008000200 */
[----:B------:R-:W4:Y:S04]  /*51e10*/  LDSM.16.M88.4 R4, [R2+UR4+0x400] ;  /* 0x000400040204783b */ /* 0x000f280008000200 */
[----:B------:R-:W4:Y:S04]  /*51e20*/  LDSM.16.M88.4 R32, [R2+UR4+0x600] ;  /* 0x000600040220783b */ /* 0x000f280008000200 */
[----:B------:R-:W4:Y:S04]  /*51e30*/  LDSM.16.MT88.4 R40, [R0+UR4+0x8000] ;  /* 0x008000040028783b */ /* 0x000f280008004200 */
[----:B------:R-:W4:Y:S04]  /*51e40*/  LDSM.16.M88.4 R28, [R2+UR4+0x800] ;  /* 0x00080004021c783b */ /* 0x000f280008000200 */
[----:B------:R-:W4:Y:S04]  /*51e50*/  LDSM.16.M88.4 R12, [R2+UR4+0xa00] ;  /* 0x000a0004020c783b */ /* 0x000f280008000200 */
[----:B------:R-:W2:Y:S04]  /*51e60*/  LDSM.16.M88.4 R20, [R2+UR4+0xc00] ;  /* 0x000c00040214783b */ /* 0x000ea80008000200 */
[----:B------:R-:W-:Y:S04]  /*51e70*/  LDSM.16.M88.4 R56, [R2+UR4+0x2600] ;  /* 0x002600040238783b */ /* 0x000fe80008000200 */
[----:B------:R-:W-:Y:S04]  /*51e80*/  LDSM.16.M88.4 R52, [R2+UR4+0x3a00] ;  /* 0x003a00040234783b */ /* 0x000fe80008000200 */
[----:B0-----:R-:W-:Y:S04]  /*51e90*/  STL.64 [R1+0x340], R8 ;  /* 0x0003400801007387 */ /* 0x001fe80000100a00 */
[----:B------:R0:W-:Y:S04]  /*51ea0*/  STL.64 [R1+0x348], R10 ;  /* 0x0003480a01007387 */ /* 0x0001e80000100a00 */
[----:B-1----:R-:W-:Y:S04]  /*51eb0*/  STL.64 [R1+0x330], R16 ;  /* 0x0003301001007387 */ /* 0x002fe80000100a00 */
[----:B------:R3:W-:Y:S04]  /*51ec0*/  STL.64 [R1+0x338], R18 ;  /* 0x0003381201007387 */ /* 0x0007e80000100a00 */
[----:B----4-:R-:W-:Y:S04]  /*51ed0*/  STL.64 [R1+0x320], R4 ;  /* 0x0003200401007387 */ /* 0x010fe80000100a00 */
[----:B------:R2:W-:Y:S04]  /*51ee0*/  STL.64 [R1+0x328], R6 ;  /* 0x0003280601007387 */ /* 0x0005e80000100a00 */
[----:B------:R-:W-:Y:S04]  /*51ef0*/  STL.64 [R1+0x310], R32 ;  /* 0x0003102001007387 */ /* 0x000fe80000100a00 */
[----:B------:R-:W-:Y:S01]  /*51f00*/  STL.64 [R1+0x318], R34 ;  /* 0x0003182201007387 */ /* 0x000fe20000100a00 */
[----:B0-----:R-:W-:Y:S03]  /*51f10*/  HMMA.16816.F32 R8, R40, R8, R44 ;  /* 0x000000082808723c */ /* 0x001fe6000000182c */
[----:B------:R-:W4:Y:S04]  /*51f20*/  LDL.LU.64 R44, [R1+0xcb0] ;  /* 0x000cb000012c7983 */ /* 0x000f280000300a00 */
[----:B------:R-:W4:-:S15]  /*51f30*/  LDL.LU.64 R46, [R1+0xcb8] ;  /* 0x000cb800012e7983 */ /* 0x000f1e0000300a00 */
[----:B------:R-:W-:-:S01]  /*51f40*/  NOP ;  /* 0x0000000000007918 */ /* 0x000fc20000000000 */
[----:B------:R-:W-:Y:S04]  /*51f50*/  STL.64 [R1+0xce0], R8 ;  /* 0x000ce00801007387 */ /* 0x000fe80000100a00 */
[----:B------:R-:W-:Y:S04]  /*51f60*/  STL.64 [R1+0xce8], R10 ;  /* 0x000ce80a01007387 */ /* 0x000fe80000100a00 */
[----:B------:R-:W4:Y:S04]  /*51f70*/  LDL.LU.64 R36, [R1+0xca0] ;  /* 0x000ca00001247983 */ /* 0x000f280000300a00 */
[----:B------:R-:W4:Y:S04]  /*51f80*/  LDL.LU.64 R38, [R1+0xca8] ;  /* 0x000ca80001267983 */ /* 0x000f280000300a00 */
[----:B------:R-:W-:Y:S04]  /*51f90*/  STL.64 [R1+0x300], R28 ;  /* 0x0003001c01007387 */ /* 0x000fe80000100a00 */
[----:B------:R-:W-:Y:S04]  /*51fa0*/  STL.64 [R1+0x308], R30 ;  /* 0x0003081e01007387 */ /* 0x000fe80000100a00 */
[----:B------:R-:W-:Y:S04]  /*51fb0*/  STL.64 [R1+0x2f0], R12 ;  /* 0x0002f00c01007387 */ /* 0x000fe80000100a00 */
[----:B------:R-:W-:Y:S04]  /*51fc0*/  STL.64 [R1+0x2f8], R14 ;  /* 0x0002f80e01007387 */ /* 0x000fe80000100a00 */
[----:B------:R-:W0:Y:S01]  /*51fd0*/  LDSM.16.M88.4 R8, [R2+UR4+0xe00] ;  /* 0x000e00040208783b */ /* 0x000e220008000200 */
[C---:B---3--:R-:W-:Y:S03]  /*51fe0*/  HMMA.16816.F32 R16, R40.reuse, R16, R24 ;  /* 0x000000102810723c */ /* 0x048fe60000001818 */
[----:B------:R-:W3:Y:S04]  /*51ff0*/  LDL.LU.64 R24, [R1+0xc90] ;  /* 0x000c900001187983 */ /* 0x000ee80000300a00 */
[----:B------:R-:W3:Y:S01]  /*52000*/  LDL.LU.64 R26, [R1+0xc98] ;  /* 0x000c9800011a7983 */ /* 0x000ee20000300a00 */
[----:B--2---:R-:W-:-:S15]  /*52010*/  HMMA.16816.F32 R4, R40, R4, R48 ;  /* 0x000000042804723c */ /* 0x004fde0000001830 */
[----:B------:R-:W-:Y:S04]  /*52020*/  STL.64 [R1+0xcd0], R16 ;  /* 0x000cd01001007387 */ /* 0x000fe80000100a00 */
[----:B------:R-:W-:Y:S04]  /*52030*/  STL.64 [R1+0xcd8], R18 ;  /* 0x000cd81201007387 */ /* 0x000fe80000100a00 */
[----:B------:R-:W1:Y:S04]  /*52040*/  LDSM.16.M88.4 R16, [R2+UR4+0x1000] ;  /* 0x001000040210783b */ /* 0x000e680008000200 */
[----:B------:R-:W-:Y:S04]  /*52050*/  STL.64 [R1+0x2e0], R20 ;  /* 0x0002e01401007387 */ /* 0x000fe80000100a00 */
[----:B------:R-:W-:Y:S04]  /*52060*/  STL.64 [R1+0x2e8], R22 ;  /* 0x0002e81601007387 */ /* 0x000fe80000100a00 */
[----:B0-----:R-:W-:Y:S04]  /*52070*/  STL.64 [R1+0x2d0], R8 ;  /* 0x0002d00801007387 */ /* 0x001fe80000100a00 */
[----:B------:R-:W-:Y:S04]  /*52080*/  STL.64 [R1+0x2d8], R10 ;  /* 0x0002d80a01007387 */ /* 0x000fe80000100a00 */
[----:B------:R-:W-:Y:S04]  /*52090*/  STL.64 [R1+0xcc0], R4 ;  /* 0x000cc00401007387 */ /* 0x000fe80000100a00 */
[----:B------:R-:W-:Y:S04]  /*520a0*/  STL.64 [R1+0xcc8], R6 ;  /* 0x000cc80601007387 */ /* 0x000fe80000100a00 */
[----:B------:R-:W0:Y:S01]  /*520b0*/  LDSM.16.M88.4 R4, [R2+UR4+0x1200] ;  /* 0x001200040204783b */ /* 0x000e220008000200 */
[----:B----4-:R-:W-:Y:S03]  /*520c0*/  HMMA.16816.F32 R32, R40, R32, R44 ;  /* 0x000000202820723c */ /* 0x010fe6000000182c */
[----:B------:R-:W2:Y:S04]  /*520d0*/  LDL.LU.64 R44, [R1+0xc80] ;  /* 0x000c8000012c7983 */ /* 0x000ea80000300a00 */
[----:B------:R-:W2:-:S15]  /*520e0*/  LDL.LU.64 R46, [R1+0xc88] ;  /* 0x000c8800012e7983 */ /* 0x000e9e0000300a00 */
[----:B------:R-:W-:-:S01]  /*520f0*/  NOP ;  /* 0x0000000000007918 */ /* 0x000fc20000000000 */
[----:B------:R-:W-:Y:S04]  /*52100*/  STL.64 [R1+0xcb0], R32 ;  /* 0x000cb02001007387 */ /* 0x000fe80000100a00 */
[----:B------:R-:W-:Y:S04]  /*52110*/  STL.64 [R1+0xcb8], R34 ;  /* 0x000cb82201007387 */ /* 0x000fe80000100a00 */
[----:B-1----:R-:W-:Y:S04]  /*52120*/  STL.64 [R1+0x2c0], R16 ;  /* 0x0002c01001007387 */ /* 0x002fe80000100a00 */
[----:B------:R-:W-:Y:S01]  /*52130*/  STL.64 [R1+0x2c8], R18 ;  /* 0x0002c81201007387 */ /* 0x000fe20000100a00 */
[----:B------:R-:W-:Y:S03]  /*52140*/  HMMA.16816.F32 R28, R40, R28, R36 ;  /* 0x0000001c281c723c */ /* 0x000fe60000001824 */
[----:B------:R-:W4:Y:S04]  /*52150*/  LDL.LU.64 R36, [R1+0xc70] ;  /* 0x000c700001247983 */ /* 0x000f280000300a00 */
[----:B------:R-:W4:Y:S04]  /*52160*/  LDL.LU.64 R38, [R1+0xc78] ;  /* 0x000c780001267983 */ /* 0x000f280000300a00 */
[----:B------:R-:W1:-:S12]  /*52170*/  LDSM.16.M88.4 R32, [R2+UR4+0x1400] ;  /* 0x001400040220783b */ /* 0x000e580008000200 */
[----:B------:R-:W-:Y:S04]  /*52180*/  STL.64 [R1+0xca0], R28 ;  /* 0x000ca01c01007387 */ /* 0x000fe80000100a00 */
[----:B------:R-:W-:Y:S04]  /*52190*/  STL.64 [R1+0xca8], R30 ;  /* 0x000ca81e01007387 */ /* 0x000fe80000100a00 */
[----:B0-----:R-:W-:Y:S04]  /*521a0*/  STL.64 [R1+0x2b0], R4 ;  /* 0x0002b00401007387 */ /* 0x001fe80000100a00 */
[----:B------:R-:W-:Y:S04]  /*521b0*/  STL.64 [R1+0x2b8], R6 ;  /* 0x0002b80601007387 */ /* 0x000fe80000100a00 */
[----:B------:R-:W4:Y:S04]  /*521c0*/  LDL.LU.64 R48, [R1+0xc60] ;  /* 0x000c600001307983 */ /* 0x000f280000300a00 */
[----:B------:R-:W4:Y:S04]  /*521d0*/  LDL.LU.64 R50, [R1+0xc68] ;  /* 0x000c680001327983 */ /* 0x000f280000300a00 */
[----:B------:R-:W0:Y:S01]  /*521e0*/  LDSM.16.M88.4 R28, [R2+UR4+0x1600] ;  /* 0x00160004021c783b */ /* 0x000e220008000200 */
[----:B---3--:R-:W-:-:S15]  /*521f0*/  HMMA.16816.F32 R12, R40, R12, R24 ;  /* 0x0000000c280c723c */ /* 0x008fde0000001818 */
[----:B------:R-:W-:-:S08]  /*52200*/  NOP ;  /* 0x0000000000007918 */ /* 0x000fd00000000000 */
[----:B------:R-:W-:Y:S04]  /*52210*/  STL.64 [R1+0xc90], R12 ;  /* 0x000c900c01007387 */ /* 0x000fe80000100a00 */
[----:B------:R-:W-:Y:S04]  /*52220*/  STL.64 [R1+0xc98], R14 ;  /* 0x000c980e01007387 */ /* 0x000fe80000100a00 */
[----:B------:R-:W3:Y:S04]  /*52230*/  LDL.LU.64 R24, [R1+0xc50] ;  /* 0x000c500001187983 */ /* 0x000ee80000300a00 */
[----:B------:R-:W3:Y:S04]  /*52240*/  LDL.LU.64 R26, [R1+0xc58] ;  /* 0x000c5800011a7983 */ /* 0x000ee80000300a00 */
[----:B-1----:R-:W-:Y:S04]  /*52250*/  STL.64 [R1+0x2a0], R32 ;  /* 0x0002a02001007387 */ /* 0x002fe80000100a00 */
[----:B------:R-:W-:Y:S04]  /*52260*/  STL.64 [R1+0x2a8], R34 ;  /* 0x0002a82201007387 */ /* 0x000fe80000100a00 */
[----:B------:R-:W1:Y:S01]  /*52270*/  LDSM.16.M88.4 R12, [R2+UR4+0x1800] ;  /* 0x00180004020c783b */ /* 0x000e620008000200 */
[----:B--2---:R-:W-:Y:S03]  /*52280*/  HMMA.16816.F32 R20, R40, R20, R44 ;  /* 0x000000142814723c */ /* 0x004fe6000000182c */
[----:B------:R-:W2:Y:S04]  /*52290*/  LDL.LU.64 R44, [R1+0xc40] ;  /* 0x000c4000012c7983 */ /* 0x000ea80000300a00 */
[----:B------:R-:W2:-:S15]  /*522a0*/  LDL.LU.64 R46, [R1+0xc48] ;  /* 0x000c4800012e7983 */ /* 0x000e9e0000300a00 */
[----:B------:R-:W-:-:S01]  /*522b0*/  NOP ;  /* 0x0000000000007918 */ /* 0x000fc20000000000 */
[----:B------:R-:W-:Y:S04]  /*522c0*/  STL.64 [R1+0xc80], R20 ;  /* 0x000c801401007387 */ /* 0x000fe80000100a00 */
[----:B------:R-:W-:Y:S04]  /*522d0*/  STL.64 [R1+0xc88], R22 ;  /* 0x000c881601007387 */ /* 0x000fe80000100a00 */
[----:B0-----:R-:W-:Y:S04]  /*522e0*/  STL.64 [R1+0x290], R28 ;  /* 0x0002901c01007387 */ /* 0x001fe80000100a00 */
[----:B------:R-:W-:Y:S01]  /*522f0*/  STL.64 [R1+0x298], R30 ;  /* 0x0002981e01007387 */ /* 0x000fe20000100a00 */
[C---:B----4-:R-:W-:Y:S03]  /*52300*/  HMMA.16816.F32 R8, R40.reuse, R8, R36 ;  /* 0x000000082808723c */ /* 0x050fe60000001824 */
[----:B------:R-:W4:Y:S04]  /*52310*/  LDL.LU.64 R36, [R1+0xc30] ;  /* 0x000c300001247983 */ /* 0x000f280000300a00 */
[----:B------:R-:W4:Y:S04]  /*52320*/  LDL.LU.64 R38, [R1+0xc38] ;  /* 0x000c380001267983 */ /* 0x000f280000300a00 */
[----:B------:R-:W0:Y:S01]  /*52330*/  LDSM.16.M88.4 R20, [R2+UR4+0x1a00] ;  /* 0x001a00040214783b */ /* 0x000e220008000200 */
[C---:B------:R-:W-:Y:S11]  /*52340*/  HMMA.16816.F32 R16, R40.reuse, R16, R48 ;  /* 0x000000102810723c */ /* 0x040ff60000001830 */
[----:B------:R-:W-:Y:S04]  /*52350*/  STL.64 [R1+0xc70], R8 ;  /* 0x000c700801007387 */ /* 0x000fe80000100a00 */
[----:B------:R-:W-:Y:S04]  /*52360*/  STL.64 [R1+0xc78], R10 ;  /* 0x000c780a01007387 */ /* 0x000fe80000100a00 */
[----:B-1----:R-:W-:Y:S04]  /*52370*/  STL.64 [R1+0x280], R12 ;  /* 0x0002800c01007387 */ /* 0x002fe80000100a00 */
[----:B------:R-:W-:Y:S04]  /*52380*/  STL.64 [R1+0x288], R14 ;  /* 0x0002880e01007387 */ /* 0x000fe80000100a00 */
[----:B------:R-:W1:Y:S04]  /*52390*/  LDSM.16.M88.4 R8, [R2+UR4+0x1c00] ;  /* 0x001c00040208783b */ /* 0x000e680008000200 */
[----:B0-----:R-:W-:Y:S04]  /*523a0*/  STL.64 [R1+0x270], R20 ;  /* 0x0002701401007387 */ /* 0x001fe80000100a00 */
[----:B------:R-:W-:Y:S04]  /*523b0*/  STL.64 [R1+0x278], R22 ;  /* 0x0002781601007387 */ /* 0x000fe80000100a00 */
[----:B------:R-:W-:Y:S04]  /*523c0*/  STL.64 [R1+0xc60], R16 ;  /* 0x000c601001007387 */ /* 0x000fe80000100a00 */
[----:B------:R-:W-:Y:S04]  /*523d0*/  STL.64 [R1+0xc68], R18 ;  /* 0x000c681201007387 */ /* 0x000fe80000100a00 */
[----:B------:R-:W0:Y:S01]  /*523e0*/  LDSM.16.M88.4 R16, [R2+UR4+0x1e00] ;  /* 0x001e00040210783b */ /* 0x000e220008000200 */
[----:B---3--:R-:W-:Y:S03]  /*523f0*/  HMMA.16816.F32 R4, R40, R4, R24 ;  /* 0x000000042804723c */ /* 0x008fe60000001818 */
[----:B------:R-:W3:Y:S04]  /*52400*/  LDL.LU.64 R24, [R1+0xc20] ;  /* 0x000c200001187983 */ /* 0x000ee80000300a00 */
[----:B------:R-:W3:-:S15]  /*52410*/  LDL.LU.64 R26, [R1+0xc28] ;  /* 0x000c2800011a7983 */ /* 0x000ede0000300a00 */
[----:B------:R-:W-:-:S01]  /*52420*/  NOP ;  /* 0x0000000000007918 */ /* 0x000fc20000000000 */
[----:B------:R-:W-:Y:S04]  /*52430*/  STL.64 [R1+0xc50], R4 ;  /* 0x000c500401007387 */ /* 0x000fe80000100a00 */
[----:B------:R-:W-:Y:S04]  /*52440*/  STL.64 [R1+0xc58], R6 ;  /* 0x000c580601007387 */ /* 0x000fe80000100a00 */
[----:B------:R-:W4:Y:S04]  /*52450*/  LDSM.16.M88.4 R4, [R2+UR4+0x2000] ;  /* 0x002000040204783b */ /* 0x000f280008000200 */
[----:B-1----:R-:W-:Y:S04]  /*52460*/  STL.64 [R1+0x260], R8 ;  /* 0x0002600801007387 */ /* 0x002fe80000100a00 */
[----:B------:R-:W-:Y:S04]  /*52470*/  STL.64 [R1+0x268], R10 ;  /* 0x0002680a01007387 */ /* 0x000fe80000100a00 */
[----:B0-----:R-:W-:Y:S04]  /*52480*/  STL.64 [R1+0x250], R16 ;  /* 0x0002501001007387 */ /* 0x001fe80000100a00 */
[----:B------:R-:W-:Y:S01]  /*52490*/  STL.64 [R1+0x258], R18 ;  /* 0x0002581201007387 */ /* 0x000fe20000100a00 */
[C---:B--2---:R-:W-:Y:S03]  /*524a0*/  HMMA.16816.F32 R32, R40.reuse, R32, R44 ;  /* 0x000000202820723c */ /* 0x044fe6000000182c */
[----:B------:R-:W-:Y:S03]  /*524b0*/  LDSM.16.M88.4 R44, [R2+UR4+0x3000] ;  /* 0x00300004022c783b */ /* 0x000fe60008000200 */
[----:B----4-:R-:W-:-:S15]  /*524c0*/  HMMA.16816.F32 R28, R40, R28, R36 ;  /* 0x0000001c281c723c */ /* 0x010fde0000001824 */
[----:B------:R-:W-:-:S02]  /*524d0*/  NOP ;  /* 0x0000000000007918 */ /* 0x000fc40000000000 */
[----:B------:R-:W-:Y:S04]  /*524e0*/  STL.64 [R1+0xc40], R32 ;  /* 0x000c402001007387 */ /* 0x000fe80000100a00 */
[----:B------:R-:W-:Y:S04]  /*524f0*/  STL.64 [R1+0xc48], R34 ;  /* 0x000c482201007387 */ /* 0x000fe80000100a00 */
[----:B------:R-:W-:Y:S04]  /*52500*/  STL.64 [R1+0x240], R4 ;  /* 0x0002400401007387 */ /* 0x000fe80000100a00 */
[----:B------:R-:W-:Y:S04]  /*52510*/  STL.64 [R1+0x248], R6 ;  /* 0x0002480601007387 */ /* 0x000fe80000100a00 */
[----:B------:R-:W-:Y:S04]  /*52520*/  LDSM.16.M88.4 R32, [R2+UR4+0x2200] ;  /* 0x002200040220783b */ /* 0x000fe80008000200 */
[----:B------:R-:W-:Y:S04]  /*52530*/  LDSM.16.M88.4 R36, [R2+UR4+0x2800] ;  /* 0x002800040224783b */ /* 0x000fe80008000200 */
[----:B------:R-:W-:Y:S04]  /*52540*/  STL.64 [R1+0xc30], R28 ;  /* 0x000c301c01007387 */ /* 0x000fe80000100a00 */
[----:B------:R-:W-:Y:S04]  /*52550*/  STL.64 [R1+0xc38], R30 ;  /* 0x000c381e01007387 */ /* 0x000fe80000100a00 */
[----:B------:R-:W0:Y:S04]  /*52560*/  LDSM.16.M88.4 R28, [R2+UR4+0x2400] ;  /* 0x00240004021c783b */ /* 0x000e280008000200 */
[----:B0-----:R-:W-:Y:S04]  /*52570*/  STL.64 [R1+0x220], R28 ;  /* 0x0002201c01007387 */ /* 0x001fe80000100a00 */
[----:B------:R-:W-:Y:S04]  /*52580*/  STL.64 [R1+0x228], R30 ;  /* 0x0002281e01007387 */ /* 0x000fe80000100a00 */
[----:B------:R-:W-:Y:S04]  /*52590*/  STL.64 [R1+0x230], R32 ;  /* 0x0002302001007387 */ /* 0x000fe80000100a00 */
[----:B------:R-:W-:Y:S01]  /*525a0*/  STL.64 [R1+0x238], R34 ;  /* 0x0002382201007387 */ /* 0x000fe20000100a00 */
[----:B------:R-:W-:-:S02]  /*525b0*/  IMAD.MOV.U32 R7, RZ, RZ, R28 ;  /* 0x000000ffff077224 */ /* 0x000fc400078e001c */
[----:B------:R-:W-:Y:S02]  /*525c0*/  IMAD.MOV.U32 R6, RZ, RZ, R29 ;  /* 0x000000ffff067224 */ /* 0x000fe400078e001d */
[----:B------:R-:W0:Y:S02]  /*525d0*/  LDSM.16.M88.4 R28, [R2+UR4+0x2c00] ;  /* 0x002c0004021c783b */ /* 0x000e240008000200 */
[----:B0-----:R-:W-:Y:S02]  /*525e0*/  IMAD.MOV.U32 R3, RZ, RZ, R28 ;  /* 0x000000ffff037224 */ /* 0x001fe400078e001c */
[----:B------:R-:W-:Y:S01]  /*525f0*/  IMAD.MOV.U32 R0, RZ, RZ, R29 ;  /* 0x000000ffff007224 */ /* 0x000fe200078e001d */
[----:B---3--:R-:W-:Y:S01]  /*52600*/  HMMA.16816.F32 R12, R40, R12, R24 ;  /* 0x0000000c280c723c */ /* 0x008fe20000001818 */
[----:B------:R-:W2:Y:S04]  /*52610*/  LDL.LU.64 R24, [R1+0xc10] ;  /* 0x000c100001187983 */ /* 0x000ea80000300a00 */
[----:B------:R-:W2:-:S15]  /*52620*/  LDL.LU.64 R26, [R1+0xc18] ;  /* 0x000c1800011a7983 */ /* 0x000e9e0000300a00 */
[----:B------:R-:W-:-:S03]  /*52630*/  NOP ;  /* 0x0000000000007918 */ /* 0x000fc60000000000 */
[----:B------:R-:W-:Y:S04]  /*52640*/  STL.64 [R1+0xc20], R12 ;  /* 0x000c200c01007387 */ /* 0x000fe80000100a00 */
[----:B------:R-:W-:Y:S04]  /*52650*/  STL.64 [R1+0xc28], R14 ;  /* 0x000c280e01007387 */ /* 0x000fe80000100a00 */
[----:B------:R-:W-:Y:S04]  /*52660*/  STL.64 [R1+0x210], R56 ;  /* 0x0002103801007387 */ /* 0x000fe80000100a00 */
[----:B------:R-:W-:Y:S04]  /*52670*/  STL.64 [R1+0x218], R58 ;  /* 0x0002183a01007387 */ /* 0x000fe80000100a00 */
[----:B------:R-:W-:Y:S04]  /*52680*/  STL.64 [R1+0x1e0], R28 ;  /* 0x0001e01c01007387 */ /* 0x000fe80000100a00 */
[----:B------:R-:W-:Y:S04]  /*52690*/  STL.64 [R1+0x1e8], R30 ;  /* 0x0001e81e01007387 */ /* 0x000fe80000100a00 */
[----:B------:R-:W0:Y:S04]  /*526a0*/  LDSM.16.M88.4 R28, [R2+UR4+0x2e00] ;  /* 0x002e0004021c783b */ /* 0x000e280008000200 */
[----:B------:R-:W1:Y:S04]  /*526b0*/  LDSM.16.M88.4 R12, [R2+UR4+0x2a00] ;  /* 0x002a0004020c783b */ /* 0x000e680008000200 */
[----:B0-----:R0:W-:Y:S01]  /*526c0*/  STL.64 [R1+0x1d0], R28 ;  /* 0x0001d01c01007387 */ /* 0x0011e20000100a00 */
[----:B------:R-:W-:-:S03]  /*526d0*/  IMAD.MOV.U32 R49, RZ, RZ, R28 ;  /* 0x000000ffff317224 */ /* 0x000fc600078e001c */
[----:B------:R3:W-:Y:S01]  /*526e0*/  STL.64 [R1+0x1d8], R30 ;  /* 0x0001d81e01007387 */ /* 0x0007e20000100a00 */
[----:B------:R-:W-:-:S03]  /*526f0*/  IMAD.MOV.U32 R48, RZ, RZ, R29 ;  /* 0x000000ffff307224 */ /* 0x000fc600078e001d */
[----:B0-----:R-:W4:Y:S04]  /*52700*/  LDL.LU.64 R28, [R1+0xc00] ;  /* 0x000c0000011c7983 */ /* 0x001f280000300a00 */
[----:B---3--:R-:W4:Y:S04]  /*52710*/  LDL.LU.64 R30, [R1+0xc08] ;  /* 0x000c0800011e7983 */ /* 0x008f280000300a00 */
[----:B------:R-:W-:Y:S04]  /*52720*/  STL.64 [R1+0x200], R36 ;  /* 0x0002002401007387 */ /* 0x000fe80000100a00 */
[----:B------:R0:W-:Y:S04]  /*52730*/  STL.64 [R1+0x208], R38 ;  /* 0x0002082601007387 */ /* 0x0001e80000100a00 */
[----:B------:R-:W-:Y:S04]  /*52740*/  STL.64 [R1+0x1c0], R44 ;  /* 0x0001c02c01007387 */ /* 0x000fe80000100a00 */
[----:B------:R-:W-:Y:S04]  /*52750*/  STL.64 [R1+0x1c8], R46 ;  /* 0x0001c82e01007387 */ /* 0x000fe80000100a00 */
[----:B-1----:R-:W-:Y:S04]  /*52760*/  STL.64 [R1+0x1f0], R12 ;  /* 0x0001f00c01007387 */ /* 0x002fe80000100a00 */
[----:B------:R-:W-:Y:S01]  /*52770*/  STL.64 [R1+0x1f8], R14 ;  /* 0x0001f80e01007387 */ /* 0x000fe20000100a00 */
[----:B0-----:R-:W-:-:S02]  /*52780*/  IMAD.MOV.U32 R39, RZ, RZ, R44 ;  /* 0x000000ffff277224 */ /* 0x001fc400078e002c */
[----:B------:R-:W-:Y:S02]  /*52790*/  IMAD.MOV.U32 R38, RZ, RZ, R45 ;  /* 0x000000ffff267224 */ /* 0x000fe400078e002d */
[----:B------:R-:W-:Y:S01]  /*527a0*/  LDSM.16.M88.4 R44, [R2+UR4+0x3800] ;  /* 0x00380004022c783b */ /* 0x000fe20008000200 */
[----:B--2---:R-:W-:Y:S03]  /*527b0*/  HMMA.16816.F32 R24, R40, R20, R24 ;  /* 0x000000142818723c */ /* 0x004fe60000001818 */
[----:B------:R-:W0:-:S15]  /*527c0*/  LDSM.16.M88.4 R20, [R2+UR4+0x3200] ;  /* 0x003200040214783b */ /* 0x000e1e0008000200 */
[----:B------:R-:W-:-:S05]  /*527d0*/  NOP ;  /* 0x0000000000007918 */ /* 0x000fca0000000000 */
[----:B------:R-:W-:Y:S04]  /*527e0*/  STL.64 [R1+0xc10], R24 ;  /* 0x000c101801007387 */ /* 0x000fe80000100a00 */
[----:B------:R-:W-:Y:S04]  /*527f0*/  STL.64 [R1+0xc18], R26 ;  /* 0x000c181a01007387 */ /* 0x000fe80000100a00 */
[----:B0-----:R-:W-:Y:S01]  /*52800*/  STL.64 [R1+0x1b0], R20 ;  /* 0x0001b01401007387 */ /* 0x001fe20000100a00 */
[----:B------:R-:W-:-:S03]  /*52810*/  IMAD.MOV.U32 R15, RZ, RZ, R20 ;  /* 0x000000ffff0f7224 */ /* 0x000fc600078e0014 */
[----:B------:R-:W-:Y:S01]  /*52820*/  STL.64 [R1+0x1b8], R22 ;  /* 0x0001b81601007387 */ /* 0x000fe20000100a00 */
[----:B------:R-:W-:-:S03]  /*52830*/  IMAD.MOV.U32 R14, RZ, RZ, R21 ;  /* 0x000000ffff0e7224 */ /* 0x000fc600078e0015 */
[----:B------:R-:W0:Y:S04]  /*52840*/  LDSM.16.M88.4 R20, [R2+UR4+0x3400] ;  /* 0x003400040214783b */ /* 0x000e280008000200 */
[----:B0-----:R-:W-:Y:S01]  /*52850*/  STL.64 [R1+0x1a0], R20 ;  /* 0x0001a01401007387 */ /* 0x001fe20000100a00 */
[----:B------:R-:W-:-:S03]  /*52860*/  IMAD.MOV.U32 R25, RZ, RZ, R20 ;  /* 0x000000ffff197224 */ /* 0x000fc600078e0014 */
[----:B------:R-:W-:Y:S01]  /*52870*/  STL.64 [R1+0x1a8], R22 ;  /* 0x0001a81601007387 */ /* 0x000fe20000100a00 */
[----:B------:R-:W-:-:S03]  /*52880*/  IMAD.MOV.U32 R24, RZ, RZ, R21 ;  /* 0x000000ffff187224 */ /* 0x000fc600078e0015 */
[----:B------:R-:W0:Y:S01]  /*52890*/  LDSM.16.M88.4 R20, [R2+UR4+0x3600] ;  /* 0x003600040214783b */ /* 0x000e220008000200 */
[C---:B----4-:R-:W-:Y:S03]  /*528a0*/  HMMA.16816.F32 R8, R40.reuse, R8, R28 ;  /* 0x000000082808723c */ /* 0x050fe6000000181c */
[----:B------:R-:W-:Y:S04]  /*528b0*/  STL.64 [R1+0x180], R44 ;  /* 0x0001802c01007387 */ /* 0x000fe80000100a00 */
[----:B------:R-:W-:Y:S01]  /*528c0*/  STL.64 [R1+0x188], R46 ;  /* 0x0001882e01007387 */ /* 0x000fe20000100a00 */
[----:B------:R-:W-:Y:S02]  /*528d0*/  IMAD.MOV.U32 R27, RZ, RZ, R44 ;  /* 0x000000ffff1b7224 */ /* 0x000fe400078e002c */
[----:B------:R-:W-:Y:S01]  /*528e0*/  IMAD.MOV.U32 R26, RZ, RZ, R45 ;  /* 0x000000ffff1a7224 */ /* 0x000fe200078e002d */
[----:B------:R-:W-:Y:S04]  /*528f0*/  LDSM.16.M88.4 R28, [R2+UR4+0x3e00] ;  /* 0x003e0004021c783b */ /* 0x000fe80008000200 */
[----:B------:R-:W1:Y:S04]  /*52900*/  LDSM.16.M88.4 R44, [R2+UR4+0x3c00] ;  /* 0x003c0004022c783b */ /* 0x000e680008000200 */
[----:B0-----:R-:W-:Y:S04]  /*52910*/  STL.64 [R1+0x190], R20 ;  /* 0x0001901401007387 */ /* 0x001fe80000100a00 */
[----:B------:R-:W-:Y:S04]  /*52920*/  STL.64 [R1+0x198], R22 ;  /* 0x0001981601007387 */ /* 0x000fe80000100a00 */
[----:B------:R-:W-:Y:S04]  /*52930*/  STL.64 [R1+0xc00], R8 ;  /* 0x000c000801007387 */ /* 0x000fe80000100a00 */
[----:B------:R-:W-:Y:S04]  /*52940*/  STL.64 [R1+0xc08], R10 ;  /* 0x000c080a01007387 */ /* 0x000fe80000100a00 */
[----:B------:R-:W-:Y:S04]  /*52950*/  STL.64 [R1+0x3ca0], R20 ;  /* 0x003ca01401007387 */ /* 0x000fe80000100a00 */
[----:B------:R-:W-:Y:S04]  /*52960*/  STL.64 [R1+0x170], R52 ;  /* 0x0001703401007387 */ /* 0x000fe80000100a00 */
[----:B------:R-:W-:Y:S04]  /*52970*/  STL.64 [R1+0x178], R54 ;  /* 0x0001783601007387 */ /* 0x000fe80000100a00 */
[----:B------:R0:W-:Y:S04]  /*52980*/  STL.64 [R1+0x3c88], R52 ;  /* 0x003c883401007387 */ /* 0x0001e80000100a00 */
[----:B------:R-:W2:Y:S04]  /*52990*/  LDSM.16.M88.4 R8, [R2+UR4+0x4000] ;  /* 0x004000040208783b */ /* 0x000ea80008000200 */
[----:B0-----:R-:W3:Y:S04]  /*529a0*/  LDL.LU.64 R52, [R1+0xbf0] ;  /* 0x000bf00001347983 */ /* 0x001ee80000300a00 */
[----:B------:R-:W3:Y:S02]  /*529b0*/  LDL.LU.64 R54, [R1+0xbf8] ;  /* 0x000bf80001367983 */ /* 0x000ee40000300a00 */
[----:B---3--:R-:W-:Y:S02]  /*529c0*/  HMMA.16816.F32 R16, R40, R16, R52 ;  /* 0x000000102810723c */ /* 0x008fe40000001834 */
[----:B------:R-:W3:Y:S04]  /*529d0*/  LDL.LU.64 R52, [R1+0xbc0] ;  /* 0x000bc00001347983 */ /* 0x000ee80000300a00 */
[----:B------:R-:W3:-:S15]  /*529e0*/  LDL.LU.64 R54, [R1+0xbc8] ;  /* 0x000bc80001367983 */ /* 0x000ede0000300a00 */
[----:B------:R-:W-:-:S02]  /*529f0*/  NOP ;  /* 0x0000000000007918 */ /* 0x000fc40000000000 */
[----:B------:R-:W-:Y:S04]  /*52a00*/  STL.64 [R1+0xbf0], R16 ;  /* 0x000bf01001007387 */ /* 0x000fe80000100a00 */
[----:B------:R-:W-:Y:S04]  /*52a10*/  STL.64 [R1+0xbf8], R18 ;  /* 0x000bf81201007387 */ /* 0x000fe80000100a00 */
[----:B-1----:R-:W-:Y:S04]  /*52a20*/  STL.64 [R1+0x160], R44 ;  /* 0x0001602c01007387 */ /* 0x002fe80000100a00 */
[----:B------:R-:W-:Y:S04]  /*52a30*/  STL.64 [R1+0x168], R46 ;  /* 0x0001682e01007387 */ /* 0x000fe80000100a00 */
[----:B------:R0:W-:Y:S01]  /*52a40*/  STL.64 [R1+0x3c90], R44 ;  /* 0x003c902c01007387 */ /* 0x0001e20000100a00 */
[----:B------:R-:W-:-:S02]  /*52a50*/  IMAD.MOV.U32 R20, RZ, RZ, R7 ;  /* 0x000000ffff147224 */ /* 0x000fc400078e0007 */
[----:B------:R-:W-:Y:S01]  /*52a60*/  IMAD.MOV.U32 R21, RZ, RZ, R6 ;  /* 0x000000ffff157224 */ /* 0x000fe200078e0006 */
[----:B------:R-:W1:Y:S04]  /*52a70*/  LDSM.16.M88.4 R16, [R2+UR4+0x4200] ;  /* 0x004200040210783b */ /* 0x000e680008000200 */
[----:B0-----:R-:W4:Y:S04]  /*52a80*/  LDL.LU.64 R44, [R1+0xbd0] ;  /* 0x000bd000012c7983 */ /* 0x001f280000300a00 */
[----:B------:R-:W4:Y:S04]  /*52a90*/  LDL.LU.64 R46, [R1+0xbd8] ;  /* 0x000bd800012e7983 */ /* 0x000f280000300a00 */
[----:B------:R-:W-:Y:S04]  /*52aa0*/  STL.64 [R1+0x150], R28 ;  /* 0x0001501c01007387 */ /* 0x000fe80000100a00 */
[----:B------:R-:W-:Y:S04]  /*52ab0*/  STL.64 [R1+0x158], R30 ;  /* 0x0001581e01007387 */ /* 0x000fe80000100a00 */
[----:B------:R0:W-:Y:S04]  /*52ac0*/  STL.64 [R1+0x3c98], R28 ;  /* 0x003c981c01007387 */ /* 0x0001e80000100a00 */
[----:B0-----:R-:W3:Y:S04]  /*52ad0*/  LDL.LU.64 R28, [R1+0xbe0] ;  /* 0x000be000011c7983 */ /* 0x001ee80000300a00 */
[----:B------:R-:W3:Y:S04]  /*52ae0*/  LDL.LU.64 R30, [R1+0xbe8] ;  /* 0x000be800011e7983 */ /* 0x000ee80000300a00 */
[----:B--2---:R-:W-:Y:S04]  /*52af0*/  STL.64 [R1+0x140], R8 ;  /* 0x0001400801007387 */ /* 0x004fe80000100a00 */
[----:B------:R-:W-:Y:S01]  /*52b00*/  STL.64 [R1+0x148], R10 ;  /* 0x0001480a01007387 */ /* 0x000fe20000100a00 */
[----:B---3--:R-:W-:-:S15]  /*52b10*/  HMMA.16816.F32 R4, R40, R4, R28 ;  /* 0x000000042804723c */ /* 0x008fde000000181c */
[----:B------:R-:W-:-:S08]  /*52b20*/  NOP ;  /* 0x0000000000007918 */ /* 0x000fd00000000000 */
[----:B------:R-:W-:Y:S04]  /*52b30*/  STL.64 [R1+0xbe0], R4 ;  /* 0x000be00401007387 */ /* 0x000fe80000100a00 */
[----:B------:R-:W-:Y:S04]  /*52b40*/  STL.64 [R1+0xbe8], R6 ;  /* 0x000be80601007387 */ /* 0x000fe80000100a00 */
[----:B------:R0:W-:Y:S01]  /*52b50*/  STL.64 [R1+0x3ca8], R8 ;  /* 0x003ca80801007387 */ /* 0x0001e20000100a00 */
[C---:B----4-:R-:W-:Y:S03]  /*52b60*/  HMMA.16816.F32 R28, R40.reuse, R32, R44 ;  /* 0x00000020281c723c */ /* 0x050fe6000000182c */
[----:B------:R-:W2:Y:S04]  /*52b70*/  LDSM.16.M88.4 R4, [R2+UR4+0x4400] ;  /* 0x004400040204783b */ /* 0x000ea80008000200 */
[----:B------:R-:W3:Y:S04]  /*52b80*/  LDSM.16.M88.4 R32, [R2+UR4+0x4600] ;  /* 0x004600040220783b */ /* 0x000ee80008000200 */
[----:B0-----:R-:W4:Y:S04]  /*52b90*/  LDL.LU.64 R8, [R1+0xbb0] ;  /* 0x000bb00001087983 */ /* 0x001f280000300a00 */
[----:B------:R-:W4:Y:S08]  /*52ba0*/  LDL.LU.64 R10, [R1+0xbb8] ;  /* 0x000bb800010a7983 */ /* 0x000f300000300a00 */
[----:B------:R-:W-:Y:S04]  /*52bb0*/  STL.64 [R1+0xbd0], R28 ;  /* 0x000bd01c01007387 */ /* 0x000fe80000100a00 */
[----:B------:R-:W-:Y:S04]  /*52bc0*/  STL.64 [R1+0xbd8], R30 ;  /* 0x000bd81e01007387 */ /* 0x000fe80000100a00 */
[----:B-1----:R-:W-:Y:S04]  /*52bd0*/  STL.64 [R1+0x130], R16 ;  /* 0x0001301001007387 */ /* 0x002fe80000100a00 */
[----:B------:R-:W-:Y:S04]  /*52be0*/  STL.64 [R1+0x138], R18 ;  /* 0x0001381201007387 */ /* 0x000fe80000100a00 */
[----:B------:R0:W-:Y:S02]  /*52bf0*/  STL.64 [R1+0x3cb0], R16 ;  /* 0x003cb01001007387 */ /* 0x0001e40000100a00 */
[----:B0-----:R-:W-:Y:S07]  /*52c00*/  HMMA.16816.F32 R16, R40, R20, R52 ;  /* 0x000000142810723c */ /* 0x001fee0000001834 */
[----:B------:R-:W-:-:S02]  /*52c10*/  IMAD.MOV.U32 R52, RZ, RZ, R27 ;  /* 0x000000ffff347224 */ /* 0x000fc400078e001b */
[----:B------:R-:W-:Y:S02]  /*52c20*/  IMAD.MOV.U32 R53, RZ, RZ, R26 ;  /* 0x000000ffff357224 */ /* 0x000fe400078e001a */
[----:B------:R-:W-:Y:S02]  /*52c30*/  IMAD.MOV.U32 R20, RZ, RZ, R25 ;  /* 0x000000ffff147224 */ /* 0x000fe400078e0019 */
[----:B------:R-:W-:Y:S02]  /*52c40*/  IMAD.MOV.U32 R21, RZ, RZ, R24 ;  /* 0x000000ffff157224 */ /* 0x000fe400078e0018 */
[----:B------:R-:W0:Y:S08]  /*52c50*/  LDSM.16.M88.4 R24, [R2+UR4+0x4800] ;  /* 0x004800040218783b */ /* 0x000e300008000200 */
[----:B------:R1:W-:Y:S04]  /*52c60*/  STL.64 [R1+0xbc0], R16 ;  /* 0x000bc01001007387 */ /* 0x0003e80000100a00 */
[----:B------:R-:W-:Y:S04]  /*52c70*/  STL.64 [R1+0xbc8], R18 ;  /* 0x000bc81201007387 */ /* 0x000fe80000100a00 */
[----:B------:R-:W-:Y:S04]  /*52c80*/  STL.64 [R1+0x3cb8], R52 ;  /* 0x003cb83401007387 */ /* 0x000fe80000100a00 */
[----:B------:R-:W-:Y:S01]  /*52c90*/  STL.64 [R1+0x3cc0], R20 ;  /* 0x003cc01401007387 */ /* 0x000fe20000100a00 */
[----:B-1----:R-:W-:-:S02]  /*52ca0*/  IMAD.MOV.U32 R16, RZ, RZ, R15 ;  /* 0x000000ffff107224 */ /* 0x002fc400078e000f */
[----:B------:R-:W-:-:S05]  /*52cb0*/  IMAD.MOV.U32 R17, RZ, RZ, R14 ;  /* 0x000000ffff117224 */ /* 0x000fca00078e000e */
[----:B------:R-:W-:Y:S04]  /*52cc0*/  STL.64 [R1+0x3cc8], R16 ;  /* 0x003cc81001007387 */ /* 0x000fe80000100a00 */
[----:B--2---:R-:W-:Y:S04]  /*52cd0*/  STL.64 [R1+0x120], R4 ;  /* 0x0001200401007387 */ /* 0x004fe80000100a00 */
[----:B------:R-:W-:Y:S04]  /*52ce0*/  STL.64 [R1+0x128], R6 ;  /* 0x0001280601007387 */ /* 0x000fe80000100a00 */
[----:B------:R4:W-:Y:S02]  /*52cf0*/  STL.64 [R1+0x3cd0], R4 ;  /* 0x003cd00401007387 */ /* 0x0009e40000100a00 */
[----:B----4-:R-:W-:-:S15]  /*52d00*/  HMMA.16816.F32 R4, R40, R56, R8 ;  /* 0x000000382804723c */ /* 0x010fde0000001808 */
[----:B------:R-:W-:-:S08]  /*52d10*/  NOP ;  /* 0x0000000000007918 */ /* 0x000fd00000000000 */
[----:B------:R1:W-:Y:S04]  /*52d20*/  STL.64 [R1+0xbb0], R4 ;  /* 0x000bb00401007387 */ /* 0x0003e80000100a00 */
[----:B------:R-:W-:Y:S04]  /*52d30*/  STL.64 [R1+0xbb8], R6 ;  /* 0x000bb80601007387 */ /* 0x000fe80000100a00 */
[----:B------:R-:W2:Y:S04]  /*52d40*/  LDL.LU.64 R16, [R1+0xba0] ;  /* 0x000ba00001107983 */ /* 0x000ea80000300a00 */
[----:B------:R-:W2:Y:S04]  /*52d50*/  LDL.LU.64 R18, [R1+0xba8] ;  /* 0x000ba80001127983 */ /* 0x000ea80000300a00 */
[----:B------:R-:W4:Y:S04]  /*52d60*/  LDL.LU.64 R8, [R1+0xb90] ;  /* 0x000b900001087983 */ /* 0x000f280000300a00 */
[----:B------:R-:W4:Y:S01]  /*52d70*/  LDL.LU.64 R10, [R1+0xb98] ;  /* 0x000b9800010a7983 */ /* 0x000f220000300a00 */
[----:B------:R-:W-:-:S02]  /*52d80*/  IMAD.MOV.U32 R20, RZ, RZ, R39 ;  /* 0x000000ffff147224 */ /* 0x000fc400078e0027 */
[----:B------:R-:W-:Y:S02]  /*52d90*/  IMAD.MOV.U32 R21, RZ, RZ, R38 ;  /* 0x000000ffff157224 */ /* 0x000fe400078e0026 */
[----:B-1----:R-:W-:Y:S02]  /*52da0*/  IMAD.MOV.U32 R4, RZ, RZ, R49 ;  /* 0x000000ffff047224 */ /* 0x002fe400078e0031 */
[----:B------:R-:W-:Y:S01]  /*52db0*/  IMAD.MOV.U32 R5, RZ, RZ, R48 ;  /* 0x000000ffff057224 */ /* 0x000fe200078e0030 */
[----:B------:R-:W-:Y:S01]  /*52dc0*/  STL.64 [R1+0x3cd8], R20 ;  /* 0x003cd81401007387 */ /* 0x000fe20000100a00 */
[----:B------:R-:W-:Y:S02]  /*52dd0*/  IMAD.MOV.U32 R60, RZ, RZ, R57 ;  /* 0x000000ffff3c7224 */ /* 0x000fe400078e0039 */
[----:B------:R-:W-:Y:S01]  /*52de0*/  IMAD.MOV.U32 R61, RZ, RZ, R56 ;  /* 0x000000ffff3d7224 */ /* 0x000fe200078e0038 */
[----:B------:R-:W-:Y:S04]  /*52df0*/  STL.64 [R1+0x3ce0], R4 ;  /* 0x003ce00401007387 */ /* 0x000fe80000100a00 */
[----:B---3--:R-:W-:Y:S04]  /*52e00*/  STL.64 [R1+0x110], R32 ;  /* 0x0001102001007387 */ /* 0x008fe80000100a00 */
[----:B------:R-:W-:Y:S04]  /*52e10*/  STL.64 [R1+0x118], R34 ;  /* 0x0001182201007387 */ /* 0x000fe80000100a00 */
[----:B------:R1:W-:Y:S04]  /*52e20*/  STL.64 [R1+0x3ce8], R32 ;  /* 0x003ce82001007387 */ /* 0x0003e80000100a00 */
[----:B0-----:R-:W-:Y:S04]  /*52e30*/  STL.64 [R1+0x100], R24 ;  /* 0x0001001801007387 */ /* 0x001fe80000100a00 */
[----:B------:R-:W-:Y:S04]  /*52e40*/  STL.64 [R1+0x108], R26 ;  /* 0x0001081a01007387 */ /* 0x000fe80000100a00 */
[----:B------:R-:W-:Y:S04]  /*52e50*/  STL [R1+0x3ba8], R60 ;  /* 0x003ba83c01007387 */ /* 0x000fe80000100800 */
[----:B------:R-:W-:Y:S01]  /*52e60*/  STL [R1+0x3ba4], R61 ;  /* 0x003ba43d01007387 */ /* 0x000fe20000100800 */
[C---:B--2---:R-:W-:Y:S06]  /*52e70*/  HMMA.16816.F32 R16, R40.reuse, R36, R16 ;  /* 0x000000242810723c */ /* 0x044fec0000001810 */
[----:B----4-:R-:W-:-:S15]  /*52e80*/  HMMA.16816.F32 R8, R40, R12, R8 ;  /* 0x0000000c2808723c */ /* 0x010fde0000001808 */
[----:B------:R-:W-:-:S02]  /*52e90*/  NOP ;  /* 0x0000000000007918 */ /* 0x000fc40000000000 */
[----:B------:R0:W-:Y:S04]  /*52ea0*/  STL.64 [R1+0xba0], R16 ;  /* 0x000ba01001007387 */ /* 0x0001e80000100a00 */
[----:B------:R2:W-:Y:S04]  /*52eb0*/  STL.64 [R1+0xba8], R18 ;  /* 0x000ba81201007387 */ /* 0x0005e80000100a00 */
[----:B------:R3:W-:Y:S04]  /*52ec0*/  STL.64 [R1+0xb90], R8 ;  /* 0x000b900801007387 */ /* 0x0007e80000100a00 */
[----:B------:R4:W-:Y:S04]  /*52ed0*/  STL.64 [R1+0xb98], R10 ;  /* 0x000b980a01007387 */ /* 0x0009e80000100a00 */
[----:B-1----:R-:W4:Y:S04]  /*52ee0*/  LDL.LU.64 R32, [R1+0xb80] ;  /* 0x000b800001207983 */ /* 0x002f280000300a00 */
[----:B------:R-:W4:Y:S01]  /*52ef0*/  LDL.LU.64 R34, [R1+0xb88] ;  /* 0x000b880001227983 */ /* 0x000f220000300a00 */
[----:B------:R-:W-:-:S02]  /*52f00*/  IMAD.MOV.U32 R4, RZ, RZ, R3 ;  /* 0x000000ffff047224 */ /* 0x000fc400078e0003 */
[----:B------:R-:W-:Y:S01]  /*52f10*/  IMAD.MOV.U32 R5, RZ, RZ, R0 ;  /* 0x000000ffff057224 */ /* 0x000fe200078e0000 */
[----:B------:R-:W4:Y:S04]  /*52f20*/  LDL.LU.64 R20, [R1+0xb70] ;  /* 0x000b700001147983 */ /* 0x000f280000300a00 */
[----:B------:R-:W4:Y:S04]  /*52f30*/  LDL.LU.64 R22, [R1+0xb78] ;  /* 0x000b780001167983 */ /* 0x000f280000300a00 */
[----:B0-----:R-:W4:Y:S04]  /*52f40*/  LDL.LU.64 R16, [R1+0xb60] ;  /* 0x000b600001107983 */ /* 0x001f280000300a00 */
[----:B--2---:R-:W2:Y:S04]  /*52f50*/  LDL.LU.64 R18, [R1+0xb68] ;  /* 0x000b680001127983 */ /* 0x004ea80000300a00 */
[----:B------:R-:W2:Y:S04]  /*52f60*/  LDL.LU.64 R52, [R1+0xb50] ;  /* 0x000b500001347983 */ /* 0x000ea80000300a00 */
[----:B------:R-:W2:Y:S04]  /*52f70*/  LDL.LU.64 R54, [R1+0xb58] ;  /* 0x000b580001367983 */ /* 0x000ea80000300a00 */
[----:B---3--:R-:W3:Y:S04]  /*52f80*/  LDL.LU.64 R8, [R1+0xb40] ;  /* 0x000b400001087983 */ /* 0x008ee80000300a00 */
[----:B----4-:R-:W3:Y:S04]  /*52f90*/  LDL.LU.64 R10, [R1+0xb48] ;  /* 0x000b4800010a7983 */ /* 0x010ee80000300a00 */
[----:B------:R-:W4:Y:S04]  /*52fa0*/  LDL.LU.64 R28, [R1+0xb30] ;  /* 0x000b3000011c7983 */ /* 0x000f280000300a00 */
[----:B------:R-:W4:Y:S04]  /*52fb0*/  LDL.LU.64 R30, [R1+0xb38] ;  /* 0x000b3800011e7983 */ /* 0x000f280000300a00 */
[----:B------:R-:W4:Y:S04]  /*52fc0*/  LDL.LU.64 R44, [R1+0xb20] ;  /* 0x000b2000012c7983 */ /* 0x000f280000300a00 */
[----:B------:R-:W4:Y:S04]  /*52fd0*/  LDL.LU.64 R46, [R1+0xb28] ;  /* 0x000b2800012e7983 */ /* 0x000f280000300a00 */
[----:B------:R-:W4:Y:S04]  /*52fe0*/  LDL.LU.64 R56, [R1+0x1340] ;  /* 0x0013400001387983 */ /* 0x000f280000300a00 */
[----:B------:R-:W4:Y:S04]  /*52ff0*/  LDL.LU.64 R58, [R1+0x1348] ;  /* 0x00134800013a7983 */ /* 0x000f280000300a00 */
[----:B------:R-:W4:Y:S01]  /*53000*/  LDL.LU.64 R48, [R1+0x1330] ;  /* 0x0013300001307983 */ /* 0x000f220000300a00 */
[----:B------:R-:W-:-:S03]  /*53010*/  IMAD.MOV.U32 R61, RZ, RZ, R13 ;  /* 0x000000ffff3d7224 */ /* 0x000fc600078e000d */
[----:B------:R-:W4:Y:S01]  /*53020*/  LDL.LU.64 R50, [R1+0x1338] ;  /* 0x0013380001327983 */ /* 0x000f220000300a00 */
[----:B------:R-:W-:-:S03]  /*53030*/  IMAD.MOV.U32 R60, RZ, RZ, R12 ;  /* 0x000000ffff3c7224 */ /* 0x000fc600078e000c */
[----:B------:R-:W4:Y:S04]  /*53040*/  LDL.LU.64 R36, [R1+0x1320] ;  /* 0x0013200001247983 */ /* 0x000f280000300a00 */
[----:B------:R-:W4:Y:S04]  /*53050*/  LDL.LU.64 R38, [R1+0x1328] ;  /* 0x0013280001267983 */ /* 0x000f280000300a00 */
[----:B------:R-:W4:Y:S04]  /*53060*/  LDL.LU.64 R12, [R1+0x1310] ;  /* 0x00131000010c7983 */ /* 0x000f280000300a00 */
[----:B------:R-:W4:Y:S04]  /*53070*/  LDL.LU.64 R14, [R1+0x1318] ;  /* 0x00131800010e7983 */ /* 0x000f280000300a00 */
[----:B------:R-:W-:Y:S04]  /*53080*/  STL [R1+0x3c64], R61 ;  /* 0x003c643d01007387 */ /* 0x000fe80000100800 */
[----:B------:R-:W-:Y:S01]  /*53090*/  STL [R1+0x3c60], R60 ;  /* 0x003c603c01007387 */ /* 0x000fe20000100800 */
[----:B------:R-:W-:Y:S03]  /*530a0*/  HMMA.16816.F32 R4, R40, R4, R32 ;  /* 0x000000042804723c */ /* 0x000fe60000001820 */
[----:B------:R-:W4:-:S15]  /*530b0*/  LDL.LU.64 R32, [R1+0x3ce8] ;  /* 0x003ce80001207983 */ /* 0x000f1e0000300a00 */
[----:B------:R-:W-:-:S05]  /*530c0*/  NOP ;  /* 0x0000000000007918 */ /* 0x000fca0000000000 */
[----:B------:R0:W-:Y:S04]  /*530d0*/  STL.64 [R1+0xb80], R4 ;  /* 0x000b800401007387 */ /* 0x0001e80000100a00 */
[----:B------:R1:W-:Y:S04]  /*530e0*/  STL.64 [R1+0xb88], R6 ;  /* 0x000b880601007387 */ /* 0x0003e80000100a00 */
[----:B0-----:R-:W1:Y:S02]  /*530f0*/  LDL.LU.64 R4, [R1+0x3ce0] ;  /* 0x003ce00001047983 */ /* 0x001e640000300a00 */
[----:B-1----:R-:W-:Y:S02]  /*53100*/  HMMA.16816.F32 R4, R40, R4, R20 ;  /* 0x000000042804723c */ /* 0x002fe40000001814 */
[----:B------:R-:W2:-:S15]  /*53110*/  LDL.LU.64 R20, [R1+0x3cd8] ;  /* 0x003cd80001147983 */ /* 0x000e9e0000300a00 */
[----:B------:R-:W-:-:S06]  /*53120*/  NOP ;  /* 0x0000000000007918 */ /* 0x000fcc0000000000 */
[----:B------:R0:W-:Y:S04]  /*53130*/  STL.64 [R1+0xb70], R4 ;  /* 0x000b700401007387 */ /* 0x0001e80000100a00 */
[----:B------:R-:W-:Y:S04]  /*53140*/  STL.64 [R1+0xb78], R6 ;  /* 0x000b780601007387 */ /* 0x000fe80000100a00 */
[----:B0-----:R-:W4:Y:S01]  /*53150*/  LDL.LU.64 R4, [R1+0x3cd0] ;  /* 0x003cd00001047983 */ /* 0x001f220000300a00 */
[----:B--2---:R-:W-:Y:S03]  /*53160*/  HMMA.16816.F32 R20, R40, R20, R16 ;  /* 0x000000142814723c */ /* 0x004fe60000001810 */
[----:B------:R-:W2:-:S15]  /*53170*/  LDL.LU.64 R16, [R1+0x3cc8] ;  /* 0x003cc80001107983 */ /* 0x000e9e0000300a00 */
[----:B------:R-:W-:-:S05]  /*53180*/  NOP ;  /* 0x0000000000007918 */ /* 0x000fca0000000000 */
[----:B------:R0:W-:Y:S04]  /*53190*/  STL.64 [R1+0xb60], R20 ;  /* 0x000b601401007387 */ /* 0x0001e80000100a00 */
[----:B------:R3:W-:Y:S04]  /*531a0*/  STL.64 [R1+0xb68], R22 ;  /* 0x000b681601007387 */ /* 0x0007e80000100a00 */
[----:B0-----:R-:W3:Y:S01]  /*531b0*/  LDL.LU.64 R20, [R1+0x3cc0] ;  /* 0x003cc00001147983 */ /* 0x001ee20000300a00 */
[C---:B--2---:R-:W-:Y:S03]  /*531c0*/  HMMA.16816.F32 R16, R40.reuse, R16, R52 ;  /* 0x000000102810723c */ /* 0x044fe60000001834 */
[----:B------:R-:W4:Y:S03]  /*531d0*/  LDL.LU.64 R52, [R1+0x3cb8] ;  /* 0x003cb80001347983 */ /* 0x000f260000300a00 */
[----:B---3--:R-:W-:-:S15]  /*531e0*/  HMMA.16816.F32 R20, R40, R20, R8 ;  /* 0x000000142814723c */ /* 0x008fde0000001808 */
[----:B------:R-:W-:-:S02]  /*531f0*/  NOP ;  /* 0x0000000000007918 */ /* 0x000fc40000000000 */
[----:B------:R0:W-:Y:S04]  /*53200*/  STL.64 [R1+0xb50], R16 ;  /* 0x000b501001007387 */ /* 0x0001e80000100a00 */
[----:B------:R-:W-:Y:S04]  /*53210*/  STL.64 [R1+0xb58], R18 ;  /* 0x000b581201007387 */ /* 0x000fe80000100a00 */
[----:B0-----:R-:W2:Y:S04]  /*53220*/  LDL.LU.64 R16, [R1+0x3cb0] ;  /* 0x003cb00001107983 */ /* 0x001ea80000300a00 */
[----:B------:R-:W3:Y:S04]  /*53230*/  LDL.LU.64 R8, [R1+0x3ca8] ;  /* 0x003ca80001087983 */ /* 0x000ee80000300a00 */
[----:B------:R0:W-:Y:S04]  /*53240*/  STL.64 [R1+0xb40], R20 ;  /* 0x000b401401007387 */ /* 0x0001e80000100a00 */
[----:B------:R1:W-:Y:S04]  /*53250*/  STL.64 [R1+0xb48], R22 ;  /* 0x000b481601007387 */ /* 0x0003e80000100a00 */
[----:B0-----:R-:W1:Y:S01]  /*53260*/  LDL.LU.64 R20, [R1+0x3ca0] ;  /* 0x003ca00001147983 */ /* 0x001e620000300a00 */
[C---:B----4-:R-:W-:Y:S06]  /*53270*/  HMMA.16816.F32 R52, R40.reuse, R52, R44 ;  /* 0x000000342834723c */ /* 0x050fec000000182c */
[----:B-1----:R-:W-:Y:S01]  /*53280*/  HMMA.16816.F32 R20, R40, R20, R28 ;  /* 0x000000142814723c */ /* 0x002fe2000000181c */
[----:B------:R-:W4:-:S15]  /*53290*/  LDL.LU.64 R28, [R1+0x3c98] ;  /* 0x003c9800011c7983 */ /* 0x000f1e0000300a00 */
[----:B------:R-:W-:-:S07]  /*532a0*/  NOP ;  /* 0x0000000000007918 */ /* 0x000fce0000000000 */
[----:B------:R0:W-:Y:S04]  /*532b0*/  STL.64 [R1+0xb30], R20 ;  /* 0x000b301401007387 */ /* 0x0001e80000100a00 */
[----:B------:R1:W-:Y:S04]  /*532c0*/  STL.64 [R1+0xb38], R22 ;  /* 0x000b381601007387 */ /* 0x0003e80000100a00 */
[----:B0-----:R-:W2:Y:S04]  /*532d0*/  LDL.LU.64 R20, [R1+0x1300] ;  /* 0x0013000001147983 */ /* 0x001ea80000300a00 */
[----:B-1----:R-:W2:Y:S04]  /*532e0*/  LDL.LU.64 R22, [R1+0x1308] ;  /* 0x0013080001167983 */ /* 0x002ea80000300a00 */
[----:B------:R-:W2:Y:S04]  /*532f0*/  LDL.LU.64 R44, [R1+0x3c90] ;  /* 0x003c9000012c7983 */ /* 0x000ea80000300a00 */
[----:B------:R0:W-:Y:S04]  /*53300*/  STL.64 [R1+0xb20], R52 ;  /* 0x000b203401007387 */ /* 0x0001e80000100a00 */
[----:B------:R1:W-:Y:S04]  /*53310*/  STL.64 [R1+0xb28], R54 ;  /* 0x000b283601007387 */ /* 0x0003e80000100a00 */
[----:B0-----:R-:W1:Y:S01]  /*53320*/  LDL.LU.64 R52, [R1+0x3c88] ;  /* 0x003c880001347983 */ /* 0x001e620000300a00 */
[C---:B----4-:R-:W-:Y:S06]  /*53330*/  HMMA.16816.F32 R36, R40.reuse, R28, R36 ;  /* 0x0000001c2824723c */ /* 0x050fec0000001824 */
[C---:B---3--:R-:W-:Y:S01]  /*53340*/  HMMA.16816.F32 R28, R40.reuse, R8, R12 ;  /* 0x00000008281c723c */ /* 0x048fe2000000180c */
[----:B------:R-:W0:Y:S05]  /*53350*/  LDSM.16.M88.4 R12, [R2+UR4+0x4a00] ;  /* 0x004a0004020c783b */ /* 0x000e2a0008000200 */
[C---:B--2---:R-:W-:Y:S06]  /*53360*/  HMMA.16816.F32 R44, R40.reuse, R44, R48 ;  /* 0x0000002c282c723c */ /* 0x044fec0000001830 */
[C---:B------:R-:W-:Y:S01]  /*53370*/  HMMA.16816.F32 R20, R40.reuse, R16, R20 ;  /* 0x000000102814723c */ /* 0x040fe20000001814 */
[----:B------:R-:W-:Y:S04]  /*53380*/  LDSM.16.M88.4 R16, [R2+UR4+0x5000] ;  /* 0x005000040210783b */ /* 0x000fe80008000200 */
[----:B------:R-:W-:Y:S01]  /*53390*/  LDSM.16.M88.4 R48, [R2+UR4+0x6e00] ;  /* 0x006e00040230783b */ /* 0x000fe20008000200 */
[----:B-1----:R-:W-:Y:S01]  /*533a0*/  HMMA.16816.F32 R52, R40, R52, R56 ;  /* 0x000000342834723c */ /* 0x002fe20000001838 */
[----:B0-----:R-:W-:-:S02]  /*533b0*/  IMAD.MOV.U32 R11, RZ, RZ, R12 ;  /* 0x000000ffff0b7224 */ /* 0x001fc400078e000c */
[----:B------:R-:W-:Y:S01]  /*533c0*/  IMAD.MOV.U32 R9, RZ, RZ, R13 ;  /* 0x000000ffff097224 */ /* 0x000fe200078e000d */
[----:B------:R-:W-:-:S15]  /*533d0*/  LDSM.16.M88.4 R56, [R2+UR4+0x6a00] ;  /* 0x006a00040238783b */ /* 0x000fde0008000200 */
[----:B------:R-:W-:-:S04]  /*533e0*/  NOP ;  /* 0x0000000000007918 */ /* 0x000fc80000000000 */
[----:B------:R-:W-:Y:S04]  /*533f0*/  STL.64 [R1+0x1340], R52 ;  /* 0x0013403401007387 */ /* 0x000fe80000100a00 */
[----:B------:R-:W-:Y:S04]  /*53400*/  STL.64 [R1+0x1348], R54 ;  /* 0x0013483601007387 */ /* 0x000fe80000100a00 */
[----:B------:R-:W-:Y:S04]  /*53410*/  STL.64 [R1+0x1330], R44 ;  /* 0x0013302c01007387 */ /* 0x000fe80000100a00 */
[----:B------:R-:W-:Y:S04]  /*53420*/  STL.64 [R1+0x1338], R46 ;  /* 0x0013382e01007387 */ /* 0x000fe80000100a00 */
[----:B------:R-:W-:Y:S04]  /*53430*/  STL.64 [R1+0x1320], R36 ;  /* 0x0013202401007387 */ /* 0x000fe80000100a00 */
[----:B------:R-:W-:Y:S04]  /*53440*/  STL.64 [R1+0x1328], R38 ;  /* 0x0013282601007387 */ /* 0x000fe80000100a00 */
[----:B------:R-:W-:Y:S04]  /*53450*/  STL.64 [R1+0x1310], R28 ;  /* 0x0013101c01007387 */ /* 0x000fe80000100a00 */
[----:B------:R-:W-:Y:S04]  /*53460*/  STL.64 [R1+0x1318], R30 ;  /* 0x0013181e01007387 */ /* 0x000fe80000100a00 */
[----:B------:R-:W0:Y:S04]  /*53470*/  LDSM.16.M88.4 R28, [R2+UR4+0x4c00] ;  /* 0x004c0004021c783b */ /* 0x000e280008000200 */
[----:B------:R1:W-:Y:S04]  /*53480*/  STL.64 [R1+0xf0], R12 ;  /* 0x0000f00c01007387 */ /* 0x0003e80000100a00 */
[----:B------:R-:W-:Y:S04]  /*53490*/  STL.64 [R1+0xf8], R14 ;  /* 0x0000f80e01007387 */ /* 0x000fe80000100a00 */
[----:B------:R-:W-:Y:S04]  /*534a0*/  LDSM.16.M88.4 R44, [R2+UR4+0x5600] ;  /* 0x00560004022c783b */ /* 0x000fe80008000200 */
[----:B------:R-:W-:Y:S04]  /*534b0*/  LDSM.16.M88.4 R52, [R2+UR4+0x6c00] ;  /* 0x006c00040234783b */ /* 0x000fe80008000200 */
[----:B0-----:R-:W-:Y:S01]  /*534c0*/  STL.64 [R1+0xe0], R28 ;  /* 0x0000e01c01007387 */ /* 0x001fe20000100a00 */
[----:B-1----:R-:W-:-:S03]  /*534d0*/  IMAD.MOV.U32 R13, RZ, RZ, R28 ;  /* 0x000000ffff0d7224 */ /* 0x002fc600078e001c */
[----:B------:R-:W-:Y:S01]  /*534e0*/  STL.64 [R1+0xe8], R30 ;  /* 0x0000e81e01007387 */ /* 0x000fe20000100a00 */
[----:B------:R-:W-:-:S03]  /*534f0*/  IMAD.MOV.U32 R12, RZ, RZ, R29 ;  /* 0x000000ffff0c7224 */ /* 0x000fc600078e001d */
[----:B------:R-:W0:Y:S04]  /*53500*/  LDSM.16.M88.4 R28, [R2+UR4+0x4e00] ;  /* 0x004e0004021c783b */ /* 0x000e280008000200 */
[----:B0-----:R0:W-:Y:S01]  /*53510*/  STL.64 [R1+0xd0], R28 ;  /* 0x0000d01c01007387 */ /* 0x0011e20000100a00 */
[----:B------:R-:W-:-:S03]  /*53520*/  IMAD.MOV.U32 R10, RZ, RZ, R28 ;  /* 0x000000ffff0a7224 */ /* 0x000fc600078e001c */
[----:B------:R1:W-:Y:S01]  /*53530*/  STL.64 [R1+0xd8], R30 ;  /* 0x0000d81e01007387 */ /* 0x0003e20000100a00 */
[----:B------:R-:W-:-:S03]  /*53540*/  IMAD.MOV.U32 R8, RZ, RZ, R29 ;  /* 0x000000ffff087224 */ /* 0x000fc600078e001d */
[----:B0-----:R-:W2:Y:S04]  /*53550*/  LDL.LU.64 R28, [R1+0x12f0] ;  /* 0x0012f000011c7983 */ /* 0x001ea80000300a00 */
[----:B-1----:R-:W2:Y:S04]  /*53560*/  LDL.LU.64 R30, [R1+0x12f8] ;  /* 0x0012f800011e7983 */ /* 0x002ea80000300a00 */
[----:B------:R-:W-:Y:S04]  /*53570*/  STL.64 [R1+0x1300], R20 ;  /* 0x0013001401007387 */ /* 0x000fe80000100a00 */
[----:B------:R-:W-:Y:S04]  /*53580*/  STL.64 [R1+0x1308], R22 ;  /* 0x0013081601007387 */ /* 0x000fe80000100a00 */
[----:B------:R-:W0:Y:S04]  /*53590*/  LDSM.16.M88.4 R20, [R2+UR4+0x5200] ;  /* 0x005200040214783b */ /* 0x000e280008000200 */
[----:B------:R1:W-:Y:S04]  /*535a0*/  STL.64 [R1+0xc0], R16 ;  /* 0x0000c01001007387 */ /* 0x0003e80000100a00 */
[----:B------:R-:W-:Y:S01]  /*535b0*/  STL.64 [R1+0xc8], R18 ;  /* 0x0000c81201007387 */ /* 0x000fe20000100a00 */
[----:B------:R-:W-:-:S02]  /*535c0*/  IMAD.MOV.U32 R15, RZ, RZ, R16 ;  /* 0x000000ffff0f7224 */ /* 0x000fc400078e0010 */
[----:B------:R-:W-:Y:S01]  /*535d0*/  IMAD.MOV.U32 R14, RZ, RZ, R17 ;  /* 0x000000ffff0e7224 */ /* 0x000fe200078e0011 */
[----:B0-----:R-:W-:Y:S01]  /*535e0*/  STL.64 [R1+0xb0], R20 ;  /* 0x0000b01401007387 */ /* 0x001fe20000100a00 */
[----:B-1----:R-:W-:-:S03]  /*535f0*/  IMAD.MOV.U32 R17, RZ, RZ, R20 ;  /* 0x000000ffff117224 */ /* 0x002fc600078e0014 */
[----:B------:R-:W-:Y:S01]  /*53600*/  STL.64 [R1+0xb8], R22 ;  /* 0x0000b81601007387 */ /* 0x000fe20000100a00 */
[----:B------:R-:W-:-:S03]  /*53610*/  IMAD.MOV.U32 R16, RZ, RZ, R21 ;  /* 0x000000ffff107224 */ /* 0x000fc600078e0015 */
[----:B------:R-:W3:Y:S04]  /*53620*/  LDL.LU.64 R36, [R1+0x12e0] ;  /* 0x0012e00001247983 */ /* 0x000ee80000300a00 */
[----:B------:R-:W0:Y:S04]  /*53630*/  LDSM.16.M88.4 R20, [R2+UR4+0x5400] ;  /* 0x005400040214783b */ /* 0x000e280008000200 */
[----:B------:R-:W3:Y:S04]  /*53640*/  LDL.LU.64 R38, [R1+0x12e8] ;  /* 0x0012e80001267983 */ /* 0x000ee80000300a00 */
[----:B0-----:R0:W-:Y:S04]  /*53650*/  STL.64 [R1+0xa0], R20 ;  /* 0x0000a01401007387 */ /* 0x0011e80000100a00 */
[----:B------:R-:W-:Y:S01]  /*53660*/  STL.64 [R1+0xa8], R22 ;  /* 0x0000a81601007387 */ /* 0x000fe20000100a00 */
[----:B------:R-:W-:-:S02]  /*53670*/  IMAD.MOV.U32 R19, RZ, RZ, R20 ;  /* 0x000000ffff137224 */ /* 0x000fc400078e0014 */
[----:B------:R-:W-:Y:S01]  /*53680*/  IMAD.MOV.U32 R18, RZ, RZ, R21 ;  /* 0x000000ffff127224 */ /* 0x000fe200078e0015 */
[----:B------:R-:W-:Y:S04]  /*53690*/  STL.64 [R1+0x90], R44 ;  /* 0x0000902c01007387 */ /* 0x000fe80000100a00 */
[----:B------:R-:W-:Y:S01]  /*536a0*/  STL.64 [R1+0x98], R46 ;  /* 0x0000982e01007387 */ /* 0x000fe20000100a00 */
[----:B0-----:R-:W-:Y:S02]  /*536b0*/  IMAD.MOV.U32 R21, RZ, RZ, R44 ;  /* 0x000000ffff157224 */ /* 0x001fe400078e002c */
[----:B------:R-:W-:Y:S02]  /*536c0*/  IMAD.MOV.U32 R20, RZ, RZ, R45 ;  /* 0x000000ffff147224 */ /* 0x000fe400078e002d */
[----:B------:R-:W0:Y:S04]  /*536d0*/  LDSM.16.M88.4 R44, [R2+UR4+0x5800] ;  /* 0x00580004022c783b */ /* 0x000e280008000200 */
[----:B0-----:R-:W-:Y:S04]  /*536e0*/  STL.64 [R1+0x80], R44 ;  /* 0x0000802c01007387 */ /* 0x001fe80000100a00 */
[----:B------:R-:W-:Y:S04]  /*536f0*/  STL.64 [R1+0x88], R46 ;  /* 0x0000882e01007387 */ /* 0x000fe80000100a00 */
[----:B------:R-:W-:Y:S01]  /*53700*/  LDSM.16.M88.4 R44, [R2+UR4+0x5c00] ;  /* 0x005c0004022c783b */ /* 0x000fe20008000200 */
[----:B--2---:R-:W-:Y:S03]  /*53710*/  HMMA.16816.F32 R28, R40, R4, R28 ;  /* 0x00000004281c723c */ /* 0x004fe6000000181c */
[----:B------:R-:W0:-:S15]  /*53720*/  LDSM.16.M88.4 R4, [R2+UR4+0x5a00] ;  /* 0x005a00040204783b */ /* 0x000e1e0008000200 */
[----:B------:R-:W-:-:S05]  /*53730*/  NOP ;  /* 0x0000000000007918 */ /* 0x000fca0000000000 */
[----:B------:R-:W-:Y:S04]  /*53740*/  STL.64 [R1+0x12f0], R28 ;  /* 0x0012f01c01007387 */ /* 0x000fe80000100a00 */
[----:B------:R-:W-:Y:S04]  /*53750*/  STL.64 [R1+0x12f8], R30 ;  /* 0x0012f81e01007387 */ /* 0x000fe80000100a00 */
[----:B------:R-:W1:Y:S04]  /*53760*/  LDSM.16.M88.4 R28, [R2+UR4+0x5e00] ;  /* 0x005e0004021c783b */ /* 0x000e680008000200 */
[----:B0-----:R-:W-:Y:S04]  /*53770*/  STL.64 [R1+0x70], R4 ;  /* 0x0000700401007387 */ /* 0x001fe80000100a00 */
[----:B------:R-:W-:Y:S04]  /*53780*/  STL.64 [R1+0x78], R6 ;  /* 0x0000780601007387 */ /* 0x000fe80000100a00 */
[----:B------:R-:W0:Y:S04]  /*53790*/  LDSM.16.M88.4 R4, [R2+UR4+0x6000] ;  /* 0x006000040204783b */ /* 0x000e280008000200 */
[----:B------:R-:W-:Y:S04]  /*537a0*/  STL.64 [R1+0x60], R44 ;  /* 0x0000602c01007387 */ /* 0x000fe80000100a00 */
[----:B------:R-:W-:Y:S04]  /*537b0*/  STL.64 [R1+0x68], R46 ;  /* 0x0000682e01007387 */ /* 0x000fe80000100a00 */
[----:B-1----:R1:W-:Y:S04]  /*537c0*/  STL.64 [R1+0x50], R28 ;  /* 0x0000501c01007387 */ /* 0x0023e80000100a00 */
[----:B------:R2:W-:Y:S04]  /*537d0*/  STL.64 [R1+0x58], R30 ;  /* 0x0000581e01007387 */ /* 0x0005e80000100a00 */
[----:B0-----:R-:W-:Y:S04]  /*537e0*/  STL.64 [R1+0x40], R4 ;  /* 0x0000400401007387 */ /* 0x001fe80000100a00 */
[----:B------:R-:W-:Y:S04]  /*537f0*/  STL.64 [R1+0x48], R6 ;  /* 0x0000480601007387 */ /* 0x000fe80000100a00 */
[----:B-1----:R-:W4:Y:S04]  /*53800*/  LDL.LU.64 R28, [R1+0x12d0] ;  /* 0x0012d000011c7983 */ /* 0x002f280000300a00 */
[----:B--2---:R-:W4:Y:S01]  /*53810*/  LDL.LU.64 R30, [R1+0x12d8] ;  /* 0x0012d800011e7983 */ /* 0x004f220000300a00 */
[----:B------:R-:W-:-:S02]  /*53820*/  IMAD.MOV.U32 R61, RZ, RZ, R4 ;  /* 0x000000ffff3d7224 */ /* 0x000fc400078e0004 */
[----:B------:R-:W-:Y:S01]  /*53830*/  IMAD.MOV.U32 R60, RZ, RZ, R5 ;  /* 0x000000ffff3c7224 */ /* 0x000fe200078e0005 */
[----:B---3--:R-:W-:Y:S01]  /*53840*/  HMMA.16816.F32 R44, R40, R32, R36 ;  /* 0x00000020282c723c */ /* 0x008fe20000001824 */
[----:B------:R-:W0:Y:S04]  /*53850*/  LDSM.16.M88.4 R4, [R2+UR4+0x6200] ;  /* 0x006200040204783b */ /* 0x000e280008000200 */
[----:B------:R-:W1:Y:S04]  /*53860*/  LDSM.16.M88.4 R36, [R2+UR4+0x6400] ;  /* 0x006400040224783b */ /* 0x000e680008000200 */
[----:B------:R-:W2:-:S14]  /*53870*/  LDSM.16.M88.4 R32, [R2+UR4+0x6600] ;  /* 0x006600040220783b */ /* 0x000e9c0008000200 */
[----:B------:R-:W-:Y:S04]  /*53880*/  STL.64 [R1+0x12e0], R44 ;  /* 0x0012e02c01007387 */ /* 0x000fe80000100a00 */
[----:B------:R-:W-:Y:S04]  /*53890*/  STL.64 [R1+0x12e8], R46 ;  /* 0x0012e82e01007387 */ /* 0x000fe80000100a00 */
[----:B0-----:R-:W-:Y:S04]  /*538a0*/  STL.64 [R1+0x38], R6 ;  /* 0x0000380601007387 */ /* 0x001fe80000100a00 */
[----:B-1----:R-:W-:Y:S04]  /*538b0*/  STL.64 [R1+0x20], R36 ;  /* 0x0000202401007387 */ /* 0x002fe80000100a00 */
[----:B------:R-:W-:Y:S04]  /*538c0*/  STL.64 [R1+0x28], R38 ;  /* 0x0000282601007387 */ /* 0x000fe80000100a00 */
[----:B------:R-:W-:Y:S04]  /*538d0*/  STL.64 [R1+0x3c40], R4 ;  /* 0x003c400401007387 */ /* 0x000fe80000100a00 */
[----:B--2---:R-:W-:Y:S04]  /*538e0*/  STL.64 [R1+0x10], R32 ;  /* 0x0000102001007387 */ /* 0x004fe80000100a00 */
[----:B------:R-:W-:Y:S04]  /*538f0*/  STL.64 [R1+0x18], R34 ;  /* 0x0000182201007387 */ /* 0x000fe80000100a00 */
[----:B------:R-:W0:Y:S04]  /*53900*/  LDSM.16.M88.4 R32, [R2+UR4+0x6800] ;  /* 0x006800040220783b */ /* 0x000e280008000200 */
[----:B------:R-:W1:Y:S04]  /*53910*/  LDSM.16.M88.4 R36, [R2+UR4+0x7000] ;  /* 0x007000040224783b */ /* 0x000e680008000200 */
[----:B0-----:R-:W-:Y:S04]  /*53920*/  STL.64 [R1], R32 ;  /* 0x0000002001007387 */ /* 0x001fe80000100a00 */
[----:B------:R-:W-:Y:S04]  /*53930*/  STL.64 [R1+0x8], R34 ;  /* 0x0000082201007387 */ /* 0x000fe80000100a00 */
[----:B------:R-:W-:Y:S04]  /*53940*/  STL [R1+0x33c4], R58 ;  /* 0x0033c43a01007387 */ /* 0x000fe80000100800 */
[----:B------:R-:W-:Y:S04]  /*53950*/  STL [R1+0x33c0], R59 ;  /* 0x0033c03b01007387 */ /* 0x000fe80000100800 */
[----:B------:R0:W-:Y:S04]  /*53960*/  STL.64 [R1+0x3c08], R56 ;  /* 0x003c083801007387 */ /* 0x0001e80000100a00 */
[----:B------:R-:W-:Y:S04]  /*53970*/  STL [R1+0x3a34], R54 ;  /* 0x003a343601007387 */ /* 0x000fe80000100800 */
[----:B------:R-:W-:Y:S04]  /*53980*/  STL [R1+0x3a30], R55 ;  /* 0x003a303701007387 */ /* 0x000fe80000100800 */
[----:B------:R2:W-:Y:S01]  /*53990*/  STL.64 [R1+0x3c00], R52 ;  /* 0x003c003401007387 */ /* 0x0005e20000100a00 */
[----:B0-----:R-:W-:-:S02]  /*539a0*/  IMAD.MOV.U32 R56, RZ, RZ, R21 ;  /* 0x000000ffff387224 */ /* 0x001fc400078e0015 */
[----:B------:R-:W-:Y:S01]  /*539b0*/  IMAD.MOV.U32 R57, RZ, RZ, R20 ;  /* 0x000000ffff397224 */ /* 0x000fe200078e0014 */
[----:B----4-:R-:W-:Y:S01]  /*539c0*/  HMMA.16816.F32 R4, R40, R24, R28 ;  /* 0x000000182804723c */ /* 0x010fe2000000181c */
[----:B------:R-:W-:Y:S02]  /*539d0*/  IMAD.MOV.U32 R3, RZ, RZ, R32 ;  /* 0x000000ffff037224 */ /* 0x000fe400078e0020 */
[----:B------:R-:W-:Y:S01]  /*539e0*/  IMAD.MOV.U32 R0, RZ, RZ, R33 ;  /* 0x000000ffff007224 */ /* 0x000fe200078e0021 */
[----:B------:R-:W-:Y:S04]  /*539f0*/  LDSM.16.M88.4 R28, [R2+UR4+0x7400] ;  /* 0x00740004021c783b */ /* 0x000fe80008000200 */
[----:B------:R-:W0:Y:S01]  /*53a00*/  LDSM.16.M88.4 R32, [R2+UR4+0x7200] ;  /* 0x007200040220783b */ /* 0x000e220008000200 */
[----:B--2---:R-:W-:-:S02]  /*53a10*/  IMAD.MOV.U32 R52, RZ, RZ, R13 ;  /* 0x000000ffff347224 */ /* 0x004fc400078e000d */
[----:B------:R-:W-:Y:S01]  /*53a20*/  IMAD.MOV.U32 R53, RZ, RZ, R12 ;  /* 0x000000ffff357224 */ /* 0x000fe200078e000c */
[----:B------:R-:W2:Y:S04]  /*53a30*/  LDSM.16.M88.4 R24, [R2+UR4+0x7600] ;  /* 0x007600040218783b */ /* 0x000ea80008000200 */
[----:B------:R-:W3:Y:S07]  /*53a40*/  LDSM.16.M88.4 R20, [R2+UR4+0x7800] ;  /* 0x007800040214783b */ /* 0x000eee0008000200 */
[----:B------:R4:W-:Y:S04]  /*53a50*/  STL.64 [R1+0x12d0], R4 ;  /* 0x0012d00401007387 */ /* 0x0009e80000100a00 */
[----:B------:R-:W-:Y:S04]  /*53a60*/  STL.64 [R1+0x12d8], R6 ;  /* 0x0012d80601007387 */ /* 0x000fe80000100a00 */
[----:B------:R1:W-:Y:S01]  /*53a70*/  STL.64 [R1+0x3c50], R56 ;  /* 0x003c503801007387 */ /* 0x0003e20000100a00 */
[----:B----4-:R-:W-:-:S02]  /*53a80*/  IMAD.MOV.U32 R4, RZ, RZ, R17 ;  /* 0x000000ffff047224 */ /* 0x010fc400078e0011 */
[----:B------:R-:W-:Y:S02]  /*53a90*/  IMAD.MOV.U32 R5, RZ, RZ, R16 ;  /* 0x000000ffff057224 */ /* 0x000fe400078e0010 */
[----:B-1----:R-:W-:Y:S02]  /*53aa0*/  IMAD.MOV.U32 R56, RZ, RZ, R19 ;  /* 0x000000ffff387224 */ /* 0x002fe400078e0013 */
[----:B------:R-:W-:Y:S02]  /*53ab0*/  IMAD.MOV.U32 R57, RZ, RZ, R18 ;  /* 0x000000ffff397224 */ /* 0x000fe400078e0012 */
[----:B------:R-:W1:Y:S04]  /*53ac0*/  LDSM.16.M88.4 R16, [R2+UR4+0x7a00] ;  /* 0x007a00040210783b */ /* 0x000e680008000200 */
[----:B------:R-:W-:Y:S04]  /*53ad0*/  STL.64 [R1+0x3c68], R56 ;  /* 0x003c683801007387 */ /* 0x000fe80000100a00 */
[----:B------:R-:W-:Y:S04]  /*53ae0*/  STL.64 [R1+0x3c70], R4 ;  /* 0x003c700401007387 */ /* 0x000fe80000100a00 */
[----:B------:R-:W-:Y:S04]  /*53af0*/  STL [R1+0x33cc], R50 ;  /* 0x0033cc3201007387 */ /* 0x000fe80000100800 */
[----:B------:R-:W-:Y:S04]  /*53b00*/  STL [R1+0x33c8], R51 ;  /* 0x0033c83301007387 */ /* 0x000fe80000100800 */
[----:B------:R-:W-:Y:S04]  /*53b10*/  STL.64 [R1+0x3bf8], R48 ;  /* 0x003bf83001007387 */ /* 0x000fe80000100a00 */
[----:B------:R-:W-:Y:S04]  /*53b20*/  STL.64 [R1+0x3c18], R38 ;  /* 0x003c182601007387 */ /* 0x000fe80000100a00 */
[----:B------:R4:W-:Y:S04]  /*53b30*/  STL.64 [R1+0x3c10], R36 ;  /* 0x003c102401007387 */ /* 0x0009e80000100a00 */
[----:B----4-:R-:W4:Y:S04]  /*53b40*/  LDL.64 R36, [R1+0x80] ;  /* 0x0000800001247983 */ /* 0x010f280000100a00 */
[----:B----4-:R-:W-:Y:S04]  /*53b50*/  STL.64 [R1+0x3c58], R36 ;  /* 0x003c582401007387 */ /* 0x010fe80000100a00 */
[----:B0-----:R-:W-:Y:S04]  /*53b60*/  STL [R1+0x334c], R34 ;  /* 0x00334c2201007387 */ /* 0x001fe80000100800 */
[----:B------:R-:W-:Y:S04]  /*53b70*/  STL [R1+0x3348], R35 ;  /* 0x0033482301007387 */ /* 0x000fe80000100800 */
[----:B------:R-:W-:Y:S04]  /*53b80*/  STL.64 [R1+0x3c20], R32 ;  /* 0x003c202001007387 */ /* 0x000fe80000100a00 */
[----:B------:R-:W-:Y:S04]  /*53b90*/  STL [R1+0x3a28], R30 ;  /* 0x003a281e01007387 */ /* 0x000fe80000100800 */
[----:B------:R-:W-:Y:S04]  /*53ba0*/  STL [R1+0x3330], R31 ;  /* 0x0033301f01007387 */ /* 0x000fe80000100800 */
[----:B------:R0:W-:Y:S02]  /*53bb0*/  STL.64 [R1+0x3c28], R28 ;  /* 0x003c281c01007387 */ /* 0x0001e40000100a00 */
[----:B0-----:R-:W-:-:S02]  /*53bc0*/  IMAD.MOV.U32 R28, RZ, RZ, R15 ;  /* 0x000000ffff1c7224 */ /* 0x001fc400078e000f */
[----:B------:R-:W-:Y:S02]  /*53bd0*/  IMAD.MOV.U32 R29, RZ, RZ, R14 ;  /* 0x000000ffff1d7224 */ /* 0x000fe400078e000e */
[----:B------:R-:W0:Y:S04]  /*53be0*/  LDSM.16.M88.4 R12, [R2+UR4+0x7c00] ;  /* 0x007c0004020c783b */ /* 0x000e280008000200 */
[----:B------:R-:W-:Y:S04]  /*53bf0*/  STL.64 [R1+0x3c78], R28 ;  /* 0x003c781c01007387 */ /* 0x000fe80000100a00 */
[----:B------:R4:W-:Y:S04]  /*53c00*/  STL.64 [R1+0x3c80], R52 ;  /* 0x003c803401007387 */ /* 0x0009e80000100a00 */
[----:B----4-:R-:W4:Y:S04]  /*53c10*/  LDL.LU.64 R52, [R1+0x12c0] ;  /* 0x0012c00001347983 */ /* 0x010f280000300a00 */
[----:B------:R-:W4:Y:S01]  /*53c20*/  LDL.LU.64 R54, [R1+0x12c8] ;  /* 0x0012c80001367983 */ /* 0x000f220000300a00 */
[----:B------:R-:W-:-:S02]  /*53c30*/  IMAD.MOV.U32 R29, RZ, RZ, R9 ;  /* 0x000000ffff1d7224 */ /* 0x000fc400078e0009 */
[----:B------:R-:W0:Y:S01]  /*53c40*/  S2R R9, SR_TID.X ;  /* 0x0000000000097919 */ /* 0x000e220000002100 */
[----:B--2---:R-:W-:Y:S04]  /*53c50*/  STL [R1+0x3328], R26 ;  /* 0x0033281a01007387 */ /* 0x004fe80000100800 */
[----:B------:R-:W-:Y:S04]  /*53c60*/  STL [R1+0x3324], R27 ;  /* 0x0033241b01007387 */ /* 0x000fe80000100800 */
[----:B------:R2:W-:Y:S04]  /*53c70*/  STL.64 [R1+0x3c30], R24 ;  /* 0x003c301801007387 */ /* 0x0005e80000100a00 */
[----:B--2---:R-:W2:Y:S04]  /*53c80*/  LDL.64 R24, [R1+0x70] ;  /* 0x0000700001187983 */ /* 0x004ea80000100a00 */
[----:B---3--:R-:W-:Y:S04]  /*53c90*/  STL [R1+0x3350], R22 ;  /* 0x0033501601007387 */ /* 0x008fe80000100800 */
[----:B------:R-:W-:Y:S04]  /*53ca0*/  STL [R1+0x332c], R23 ;  /* 0x00332c1701007387 */ /* 0x000fe80000100800 */
[----:B------:R3:W-:Y:S01]  /*53cb0*/  STL.64 [R1+0x3c38], R20 ;  /* 0x003c381401007387 */ /* 0x0007e20000100a00 */
[----:B------:R-:W-:-:S03]  /*53cc0*/  IMAD.MOV.U32 R28, RZ, RZ, R11 ;  /* 0x000000ffff1c7224 */ /* 0x000fc600078e000b */
[----:B---3--:R-:W3:Y:S04]  /*53cd0*/  LDL.LU.64 R20, [R1+0x12b0] ;  /* 0x0012b00001147983 */ /* 0x008ee80000300a00 */
[----:B------:R-:W3:Y:S04]  /*53ce0*/  LDL.LU.64 R22, [R1+0x12b8] ;  /* 0x0012b80001167983 */ /* 0x000ee80000300a00 */
[----:B-1----:R-:W-:Y:S04]  /*53cf0*/  STL [R1+0x330c], R18 ;  /* 0x00330c1201007387 */ /* 0x002fe80000100800 */
[----:B------:R-:W-:Y:S04]  /*53d00*/  STL [R1+0x3308], R19 ;  /* 0x0033081301007387 */ /* 0x000fe80000100800 */
[----:B------:R1:W-:Y:S01]  /*53d10*/  STL.64 [R1+0x3bf0], R16 ;  /* 0x003bf01001007387 */ /* 0x0003e20000100a00 */
[C---:B0-----:R-:W-:Y:S01]  /*53d20*/  LOP3.LUT R46, R9.reuse, 0x7, RZ, 0xc0, !PT ;  /* 0x00000007092e7812 */ /* 0x041fe200078ec0ff */
[----:B------:R-:W-:-:S02]  /*53d30*/  IMAD.SHL.U32 R45, R9, 0x2, RZ ;  /* 0x00000002092d7824 */ /* 0x000fc400078e00ff */
[----:B------:R-:W-:Y:S01]  /*53d40*/  IMAD.SHL.U32 R47, R9, 0x40, RZ ;  /* 0x00000040092f7824 */ /* 0x000fe200078e00ff */
[----:B-1----:R-:W2:Y:S04]  /*53d50*/  LDL.LU.64 R16, [R1+0x1290] ;  /* 0x0012900001107983 */ /* 0x002ea80000300a00 */
[----:B------:R-:W2:Y:S04]  /*53d60*/  LDL.LU.64 R18, [R1+0x1298] ;  /* 0x0012980001127983 */ /* 0x000ea80000300a00 */
[----:B------:R-:W-:Y:S04]  /*53d70*/  STL [R1+0x3304], R14 ;  /* 0x0033040e01007387 */ /* 0x000fe80000100800 */
[----:B------:R-:W-:Y:S04]  /*53d80*/  STL [R1+0x3300], R15 ;  /* 0x0033000f01007387 */ /* 0x000fe80000100800 */
[----:B------:R0:W-:Y:S01]  /*53d90*/  STL.64 [R1+0x3c48], R12 ;  /* 0x003c480c01007387 */ /* 0x0001e20000100a00 */
[----:B------:R-:W-:-:S03]  /*53da0*/  IMAD R46, R46, 0x90, RZ ;  /* 0x000000902e2e7824 */ /* 0x000fc600078e02ff */
[----:B------:R-:W3:Y:S04]  /*53db0*/  LDL.LU.64 R4, [R1+0x12a0] ;  /* 0x0012a00001047983 */ /* 0x000ee80000300a00 */
[----:B------:R-:W3:Y:S01]  /*53dc0*/  LDL.LU.64 R6, [R1+0x12a8] ;  /* 0x0012a80001067983 */ /* 0x000ee20000300a00 */
[----:B0-----:R-:W-:Y:S02]  /*53dd0*/  IMAD.MOV.U32 R12, RZ, RZ, R10 ;  /* 0x000000ffff0c7224 */ /* 0x001fe400078e000a */
[----:B------:R-:W-:Y:S02]  /*53de0*/  IMAD.MOV.U32 R13, RZ, RZ, R8 ;  /* 0x000000ffff0d7224 */ /* 0x000fe400078e0008 */
[----:B------:R-:W0:Y:S01]  /*53df0*/  LDSM.16.M88.4 R8, [R2+UR4+0x7e00] ;  /* 0x007e00040208783b */ /* 0x000e220008000200 */
[----:B------:R-:W-:-:S04]  /*53e00*/  LOP3.LUT R30, R46, 0x10, R45, 0x78, !PT ;  /* 0x000000102e1e7812 */ /* 0x000fc800078e782d */
[----:B------:R-:W-:-:S04]  /*53e10*/  LOP3.LUT R30, R30, 0x400, R47, 0xf8, !PT ;  /* 0x000004001e1e7812 */ /* 0x000fc800078ef82f */
[----:B------:R-:W-:-:S05]  /*53e20*/  LOP3.LUT R30, R30, 0x20, RZ, 0x3c, !PT ;  /* 0x000000201e1e7812 */ /* 0x000fca00078e3cff */
[----:B------:R4:W1:Y:S04]  /*53e30*/  LDSM.16.MT88.4 R44, [R30+UR4+0x8000] ;  /* 0x008000041e2c783b */ /* 0x0008680008004200 */
[----:B0-----:R-:W-:Y:S04]  /*53e40*/  STL [R1+0x32c4], R10 ;  /* 0x0032c40a01007387 */ /* 0x001fe80000100800 */
[----:B------:R-:W-:Y:S04]  /*53e50*/  STL [R1+0x32c0], R11 ;  /* 0x0032c00b01007387 */ /* 0x000fe80000100800 */
[----:B------:R-:W-:Y:S04]  /*53e60*/  STL [R1+0x276c], R2 ;  /* 0x00276c0201007387 */ /* 0x000fe80000100800 */
[----:B------:R-:W2:Y:S04]  /*53e70*/  LDL.LU.64 R56, [R1+0x1280] ;  /* 0x0012800001387983 */ /* 0x000ea80000300a00 */
[----:B------:R-:W2:Y:S04]  /*53e80*/  LDL.LU.64 R58, [R1+0x1288] ;  /* 0x00128800013a7983 */ /* 0x000ea80000300a00 */
[----:B------:R-:W2:Y:S04]  /*53e90*/  LDL.LU.64 R36, [R1+0x1270] ;  /* 0x0012700001247983 */ /* 0x000ea80000300a00 */
[----:B------:R-:W2:Y:S04]  /*53ea0*/  LDL.LU.64 R38, [R1+0x1278] ;  /* 0x0012780001267983 */ /* 0x000ea80000300a00 */
[----:B------:R-:W2:Y:S04]  /*53eb0*/  LDL.LU.64 R32, [R1+0x1260] ;  /* 0x0012600001207983 */ /* 0x000ea80000300a00 */
[----:B------:R-:W2:Y:S04]  /*53ec0*/  LDL.LU.64 R34, [R1+0x1268] ;  /* 0x0012680001227983 */ /* 0x000ea80000300a00 */
[----:B------:R-:W2:Y:S01]  /*53ed0*/  LDL.64 R48, [R1+0x60] ;  /* 0x0000600001307983 */ /* 0x000ea20000100a00 */
[----:B----4-:R-:W-:Y:S03]  /*53ee0*/  HMMA.16816.F32 R28, R40, R28, R52 ;  /* 0x0000001c281c723c */ /* 0x010fe60000001834 */
[----:B------:R-:W4:-:S15]  /*53ef0*/  LDL.LU.64 R52, [R1+0x3c80] ;  /* 0x003c800001347983 */ /* 0x000f1e0000300a00 */
[----:B------:R-:W-:-:S05]  /*53f00*/  NOP ;  /* 0x0000000000007918 */ /* 0x000fca0000000000 */
[----:B------:R0:W-:Y:S04]  /*53f10*/  STL.64 [R1+0x12c0], R28 ;  /* 0x0012c01c01007387 */ /* 0x0001e80000100a00 */
[----:B------:R-:W-:Y:S04]  /*53f20*/  STL.64 [R1+0x12c8], R30 ;  /* 0x0012c81e01007387 */ /* 0x000fe80000100a00 */
[----:B0-----:R-:W2:Y:S01]  /*53f30*/  LDL.LU.64 R28, [R1+0x3c78] ;  /* 0x003c7800011c7983 */ /* 0x001ea20000300a00 */
[C---:B---3--:R-:W-:Y:S06]  /*53f40*/  HMMA.16816.F32 R12, R40.reuse, R12, R4 ;  /* 0x0000000c280c723c */ /* 0x048fec0000001804 */
[----:B----4-:R-:W-:Y:S01]  /*53f50*/  HMMA.16816.F32 R52, R40, R52, R20 ;  /* 0x000000342834723c */ /* 0x010fe20000001814 */
[----:B------:R-:W3:Y:S04]  /*53f60*/  LDL.LU.64 R20, [R1+0x1250] ;  /* 0x0012500001147983 */ /* 0x000ee80000300a00 */
[----:B------:R-:W3:-:S15]  /*53f70*/  LDL.LU.64 R22, [R1+0x1258] ;  /* 0x0012580001167983 */ /* 0x000ede0000300a00 */
[----:B------:R-:W-:-:S03]  /*53f80*/  NOP ;  /* 0x0000000000007918 */ /* 0x000fc60000000000 */
[----:B------:R0:W-:Y:S04]  /*53f90*/  STL.64 [R1+0x12b0], R52 ;  /* 0x0012b03401007387 */ /* 0x0001e80000100a00 */
[----:B------:R-:W-:Y:S04]  /*53fa0*/  STL.64 [R1+0x12b8], R54 ;  /* 0x0012b83601007387 */ /* 0x000fe80000100a00 */
[----:B0-----:R-:W4:Y:S04]  /*53fb0*/  LDL.64 R52, [R1+0x50] ;  /* 0x0000500001347983 */ /* 0x001f280000100a00 */
[----:B------:R-:W3:Y:S01]  /*53fc0*/  LDL.LU.64 R4, [R1+0x3c70] ;  /* 0x003c700001047983 */ /* 0x000ee20000300a00 */
[C---:B--2---:R-:W-:Y:S03]  /*53fd0*/  HMMA.16816.F32 R16, R40.reuse, R28, R16 ;  /* 0x0000001c2810723c */ /* 0x044fe60000001810 */
[----:B------:R0:W-:Y:S04]  /*53fe0*/  STL.64 [R1+0x12a0], R12 ;  /* 0x0012a00c01007387 */ /* 0x0001e80000100a00 */
[----:B------:R2:W-:Y:S04]  /*53ff0*/  STL.64 [R1+0x12a8], R14 ;  /* 0x0012a80e01007387 */ /* 0x0005e80000100a00 */
[----:B0-----:R-:W4:Y:S04]  /*54000*/  LDL.LU.64 R12, [R1+0x1240] ;  /* 0x00124000010c7983 */ /* 0x001f280000300a00 */
[----:B--2---:R-:W4:Y:S08]  /*54010*/  LDL.LU.64 R14, [R1+0x1248] ;  /* 0x00124800010e7983 */ /* 0x004f300000300a00 */
[----:B------:R0:W-:Y:S04]  /*54020*/  STL.64 [R1+0x1290], R16 ;  /* 0x0012901001007387 */ /* 0x0001e80000100a00 */
[----:B------:R-:W-:Y:S04]  /*54030*/  STL.64 [R1+0x1298], R18 ;  /* 0x0012981201007387 */ /* 0x000fe80000100a00 */
[----:B------:R-:W2:Y:S04]  /*54040*/  LDL.64 R28, [R1+0x20] ;  /* 0x00002000011c7983 */ /* 0x000ea80000100a00 */
[----:B0-----:R-:W2:Y:S01]  /*54050*/  LDL.64 R16, [R1+0x10] ;  /* 0x0000100001107983 */ /* 0x001ea20000100a00 */
[----:B---3--:R-:W-:Y:S03]  /*54060*/  HMMA.16816.F32 R4, R40, R4, R56 ;  /* 0x000000042804723c */ /* 0x008fe60000001838 */
[----:B------:R-:W3:-:S15]  /*54070*/  LDL.LU.64 R56, [R1+0x3c68] ;  /* 0x003c680001387983 */ /* 0x000ede0000300a00 */
[----:B------:R-:W-:-:S05]  /*54080*/  NOP ;  /* 0x0000000000007918 */ /* 0x000fca0000000000 */
[----:B------:R0:W-:Y:S04]  /*54090*/  STL.64 [R1+0x1280], R4 ;  /* 0x0012800401007387 */ /* 0x0001e80000100a00 */
[----:B------:R-:W-:Y:S01]  /*540a0*/  STL.64 [R1+0x1288], R6 ;  /* 0x0012880601007387 */ /* 0x000fe20000100a00 */
[----:B0-----:R-:W-:Y:S02]  /*540b0*/  IMAD.MOV.U32 R4, RZ, RZ, R61 ;  /* 0x000000ffff047224 */ /* 0x001fe400078e003d */
[----:B------:R-:W-:Y:S01]  /*540c0*/  IMAD.MOV.U32 R5, RZ, RZ, R60 ;  /* 0x000000ffff057224 */ /* 0x000fe200078e003c */
[----:B------:R-:W2:Y:S04]  /*540d0*/  LDL.LU R61, [R1+0x3c64] ;  /* 0x003c6400013d7983 */ /* 0x000ea80000300800 */
[----:B------:R-:W2:Y:S01]  /*540e0*/  LDL.LU R60, [R1+0x3c60] ;  /* 0x003c6000013c7983 */ /* 0x000ea20000300800 */
[----:B---3--:R-:W-:Y:S03]  /*540f0*/  HMMA.16816.F32 R56, R40, R56, R36 ;  /* 0x000000382838723c */ /* 0x008fe60000001824 */
[----:B------:R-:W3:-:S15]  /*54100*/  LDL.LU.64 R36, [R1+0x3c58] ;  /* 0x003c580001247983 */ /* 0x000ede0000300a00 */
[----:B------:R-:W-:-:S05]  /*54110*/  NOP ;  /* 0x0000000000007918 */ /* 0x000fca0000000000 */
[----:B------:R0:W-:Y:S04]  /*54120*/  STL.64 [R1+0x1270], R56 ;  /* 0x0012703801007387 */ /* 0x0001e80000100a00 */
[----:B------:R-:W-:Y:S04]  /*54130*/  STL.64 [R1+0x1278], R58 ;  /* 0x0012783a01007387 */ /* 0x000fe80000100a00 */
[----:B0-----:R-:W4:Y:S01]  /*54140*/  LDL.LU.64 R56, [R1+0x3c50] ;  /* 0x003c500001387983 */ /* 0x001f220000300a00 */
[C---:B---3--:R-:W-:Y:S06]  /*54150*/  HMMA.16816.F32 R20, R40.reuse, R36, R20 ;  /* 0x000000242814723c */ /* 0x048fec0000001814 */
[----:B----4-:R-:W-:Y:S01]  /*54160*/  HMMA.16816.F32 R32, R40, R56, R32 ;  /* 0x000000382820723c */ /* 0x010fe20000001820 */
[----:B------:R-:W-:-:S15]  /*54170*/  IMAD.MOV.U32 R2, RZ, RZ, R37 ;  /* 0x000000ffff027224 */ /* 0x000fde00078e0025 */
[----:B------:R-:W-:-:S07]  /*54180*/  NOP ;  /* 0x0000000000007918 */ /* 0x000fce0000000000 */
[----:B------:R0:W-:Y:S04]  /*54190*/  STL.64 [R1+0x1260], R32 ;  /* 0x0012602001007387 */ /* 0x0001e80000100a00 */
[----:B------:R3:W-:Y:S04]  /*541a0*/  STL.64 [R1+0x1268], R34 ;  /* 0x0012682201007387 */ /* 0x0007e80000100a00 */
[----:B0-----:R-:W4:Y:S04]  /*541b0*/  LDL.LU.64 R32, [R1+0x1230] ;  /* 0x0012300001207983 */ /* 0x001f280000300a00 */
[----:B---3--:R-:W4:Y:S04]  /*541c0*/  LDL.LU.64 R34, [R1+0x1238] ;  /* 0x0012380001227983 */ /* 0x008f280000300a00 */
[----:B------:R-:W-:Y:S04]  /*541d0*/  STL.64 [R1+0x1250], R20 ;  /* 0x0012501401007387 */ /* 0x000fe80000100a00 */
[----:B------:R0:W-:Y:S02]  /*541e0*/  STL.64 [R1+0x1258], R22 ;  /* 0x0012581601007387 */ /* 0x0001e40000100a00 */
[----:B0-----:R-:W-:Y:S01]  /*541f0*/  HMMA.16816.F32 R20, R40, R24, R12 ;  /* 0x000000182814723c */ /* 0x001fe2000000180c */
[----:B------:R-:W-:-:S02]  /*54200*/  IMAD.MOV.U32 R56, RZ, RZ, R3 ;  /* 0x000000ffff387224 */ /* 0x000fc400078e0003 */
[----:B------:R-:W-:Y:S02]  /*54210*/  IMAD.MOV.U32 R3, RZ, RZ, R36 ;  /* 0x000000ffff037224 */ /* 0x000fe400078e0024 */
[----:B------:R-:W3:Y:S04]  /*54220*/  LDL.LU.64 R36, [R1+0x1220] ;  /* 0x0012200001247983 */ /* 0x000ee80000300a00 */
[----:B------:R-:W3:Y:S04]  /*54230*/  LDL.LU.64 R38, [R1+0x1228] ;  /* 0x0012280001267983 */ /* 0x000ee80000300a00 */
[----:B------:R0:W-:Y:S04]  /*54240*/  STL [R1+0x3b1c], R2 ;  /* 0x003b1c0201007387 */ /* 0x0001e80000100800 */
[----:B------:R-:W-:Y:S04]  /*54250*/  STL [R1+0x3b18], R3 ;  /* 0x003b180301007387 */ /* 0x000fe80000100800 */
[----:B------:R-:W2:Y:S04]  /*54260*/  LDL.LU.64 R12, [R1+0x1210] ;  /* 0x00121000010c7983 */ /* 0x000ea80000300a00 */
[----:B------:R1:W-:Y:S04]  /*54270*/  STL.64 [R1+0x1240], R20 ;  /* 0x0012401401007387 */ /* 0x0003e80000100a00 */
[----:B------:R1:W-:Y:S04]  /*54280*/  STL.64 [R1+0x1248], R22 ;  /* 0x0012481601007387 */ /* 0x0003e80000100a00 */
[----:B------:R-:W2:Y:S01]  /*54290*/  LDL.LU.64 R14, [R1+0x1218] ;  /* 0x00121800010e7983 */ /* 0x000ea20000300a00 */
[----:B0-----:R-:W-:-:S02]  /*542a0*/  IMAD.MOV.U32 R2, RZ, RZ, R49 ;  /* 0x000000ffff027224 */ /* 0x001fc400078e0031 */
[----:B------:R-:W-:Y:S02]  /*542b0*/  IMAD.MOV.U32 R57, RZ, RZ, R0 ;  /* 0x000000ffff397224 */ /* 0x000fe400078e0000 */
[----:B------:R-:W-:Y:S01]  /*542c0*/  IMAD.MOV.U32 R0, RZ, RZ, R25 ;  /* 0x000000ffff007224 */ /* 0x000fe200078e0019 */
[----:B-1----:R-:W2:Y:S04]  /*542d0*/  LDL.LU.64 R20, [R1+0x1200] ;  /* 0x0012000001147983 */ /* 0x002ea80000300a00 */
[----:B------:R-:W2:Y:S04]  /*542e0*/  LDL.LU.64 R22, [R1+0x1208] ;  /* 0x0012080001167983 */ /* 0x000ea80000300a00 */
[----:B------:R-:W2:Y:S04]  /*542f0*/  LDL.LU.64 R24, [R1+0x11f0] ;  /* 0x0011f00001187983 */ /* 0x000ea80000300a00 */
[----:B------:R-:W2:Y:S04]  /*54300*/  LDL.LU.64 R26, [R1+0x11f8] ;  /* 0x0011f800011a7983 */ /* 0x000ea80000300a00 */
[----:B------:R0:W-:Y:S02]  /*54310*/  STL [R1+0x3b20], R0 ;  /* 0x003b200001007387 */ /* 0x0001e40000100800 */
[----:B0-----:R-:W-:Y:S01]  /*54320*/  IMAD.MOV.U32 R0, RZ, RZ, R53 ;  /* 0x000000ffff007224 */ /* 0x001fe200078e0035 */
[C---:B----4-:R-:W-:Y:S06]  /*54330*/  HMMA.16816.F32 R32, R40.reuse, R48, R32 ;  /* 0x000000302820723c */ /* 0x050fec0000001820 */
[----:B---3--:R-:W-:-:S15]  /*54340*/  HMMA.16816.F32 R48, R40, R52, R36 ;  /* 0x000000342830723c */ /* 0x008fde0000001824 */
[----:B------:R-:W-:-:S02]  /*54350*/  NOP ;  /* 0x0000000000007918 */ /* 0x000fc40000000000 */
[----:B------:R0:W-:Y:S04]  /*54360*/  STL.64 [R1+0x1230], R32 ;  /* 0x0012302001007387 */ /* 0x0001e80000100a00 */
[----:B------:R1:W-:Y:S04]  /*54370*/  STL.64 [R1+0x1238], R34 ;  /* 0x0012382201007387 */ /* 0x0003e80000100a00 */
[----:B0-----:R-:W3:Y:S04]  /*54380*/  LDL.LU.64 R32, [R1+0x11e0] ;  /* 0x0011e00001207983 */ /* 0x001ee80000300a00 */
[----:B-1----:R-:W3:Y:S01]  /*54390*/  LDL.LU.64 R34, [R1+0x11e8] ;  /* 0x0011e80001227983 */ /* 0x002ee20000300a00 */
[C---:B--2---:R-:W-:Y:S03]  /*543a0*/  HMMA.16816.F32 R4, R40.reuse, R4, R12 ;  /* 0x000000042804723c */ /* 0x044fe6000000180c */
[----:B------:R-:W-:Y:S04]  /*543b0*/  STL [R1+0x3b24], R2 ;  /* 0x003b240201007387 */ /* 0x000fe80000100800 */
[----:B------:R-:W2:Y:S04]  /*543c0*/  LDL.LU.64 R36, [R1+0x11d0] ;  /* 0x0011d00001247983 */ /* 0x000ea80000300a00 */
[----:B------:R0:W-:Y:S04]  /*543d0*/  STL.64 [R1+0x1220], R48 ;  /* 0x0012203001007387 */ /* 0x0001e80000100a00 */
[----:B------:R1:W-:Y:S04]  /*543e0*/  STL.64 [R1+0x1228], R50 ;  /* 0x0012283201007387 */ /* 0x0003e80000100a00 */
[----:B------:R-:W2:Y:S04]  /*543f0*/  LDL.LU.64 R38, [R1+0x11d8] ;  /* 0x0011d80001267983 */ /* 0x000ea80000300a00 */
[----:B------:R-:W4:Y:S04]  /*54400*/  LDL.LU.64 R52, [R1+0x11c0] ;  /* 0x0011c00001347983 */ /* 0x000f280000300a00 */
[----:B------:R-:W4:Y:S04]  /*54410*/  LDL.LU.64 R54, [R1+0x11c8] ;  /* 0x0011c80001367983 */ /* 0x000f280000300a00 */
[----:B0-----:R-:W4:Y:S04]  /*54420*/  LDL.LU.64 R48, [R1+0x11b0] ;  /* 0x0011b00001307983 */ /* 0x001f280000300a00 */
[----:B-1----:R-:W4:Y:S04]  /*54430*/  LDL.LU.64 R50, [R1+0x11b8] ;  /* 0x0011b80001327983 */ /* 0x002f280000300a00 */
[----:B------:R-:W-:Y:S04]  /*54440*/  STL [R1+0x3b28], R0 ;  /* 0x003b280001007387 */ /* 0x000fe80000100800 */
[----:B------:R-:W4:Y:S04]  /*54450*/  LDL.LU.64 R12, [R1+0x3c48] ;  /* 0x003c4800010c7983 */ /* 0x000f280000300a00 */
[----:B------:R0:W-:Y:S04]  /*54460*/  STL.64 [R1+0x1210], R4 ;  /* 0x0012100401007387 */ /* 0x0001e80000100a00 */
[----:B------:R1:W-:Y:S04]  /*54470*/  STL.64 [R1+0x1218], R6 ;  /* 0x0012180601007387 */ /* 0x0003e80000100a00 */
[----:B0-----:R-:W4:Y:S01]  /*54480*/  LDL.LU.64 R4, [R1+0x3c40] ;  /* 0x003c400001047983 */ /* 0x001f220000300a00 */
[----:B------:R-:W-:Y:S06]  /*54490*/  HMMA.16816.F32 R24, R40, R28, R24 ;  /* 0x0000001c2818723c */ /* 0x000fec0000001818 */
[----:B------:R-:W-:-:S02]  /*544a0*/  IMAD.MOV.U32 R0, RZ, RZ, R28 ;  /* 0x000000ffff007224 */ /* 0x000fc400078e001c */
[----:B------:R-:W-:Y:S02]  /*544b0*/  IMAD.MOV.U32 R2, RZ, RZ, R29 ;  /* 0x000000ffff027224 */ /* 0x000fe400078e001d */
[----:B-1----:R-:W-:Y:S02]  /*544c0*/  IMAD.MOV.U32 R6, RZ, RZ, R17 ;  /* 0x000000ffff067224 */ /* 0x002fe400078e0011 */
[----:B------:R-:W-:Y:S01]  /*544d0*/  IMAD.MOV.U32 R3, RZ, RZ, R16 ;  /* 0x000000ffff037224 */ /* 0x000fe200078e0010 */
[C---:B---3--:R-:W-:Y:S06]  /*544e0*/  HMMA.16816.F32 R32, R40.reuse, R16, R32 ;  /* 0x000000102820723c */ /* 0x048fec0000001820 */
[C---:B--2---:R-:W-:Y:S06]  /*544f0*/  HMMA.16816.F32 R56, R40.reuse, R56, R36 ;  /* 0x000000382838723c */ /* 0x044fec0000001824 */
[----:B----4-:R-:W-:-:S15]  /*54500*/  HMMA.16816.F32 R20, R40, R4, R20 ;  /* 0x000000042814723c */ /* 0x010fde0000001814 */
[----:B------:R-:W-:-:S08]  /*54510*/  NOP ;  /* 0x0000000000007918 */ /* 0x000fd00000000000 */
[----:B------:R0:W-:Y:S04]  /*54520*/  STL.64 [R1+0x1200], R20 ;  /* 0x0012001401007387 */ /* 0x0001e80000100a00 */
[----:B------:R-:W-:Y:S04]  /*54530*/  STL.64 [R1+0x1208], R22 ;  /* 0x0012081601007387 */ /* 0x000fe80000100a00 */
[----:B0-----:R-:W2:Y:S04]  /*54540*/  LDL.LU.64 R20, [R1+0x3c38] ;  /* 0x003c380001147983 */ /* 0x001ea80000300a00 */
[----:B------:R0:W-:Y:S04]  /*54550*/  STL.64 [R1+0x11f0], R24 ;  /* 0x0011f01801007387 */ /* 0x0001e80000100a00 */
[----:B------:R-:W-:Y:S04]  /*54560*/  STL.64 [R1+0x11f8], R26 ;  /* 0x0011f81a01007387 */ /* 0x000fe80000100a00 */
[----:B0-----:R-:W3:Y:S04]  /*54570*/  LDL.LU.64 R24, [R1+0x3c30] ;  /* 0x003c300001187983 */ /* 0x001ee80000300a00 */
[----:B------:R-:W4:Y:S04]  /*54580*/  LDL.LU.64 R28, [R1+0x3c28] ;  /* 0x003c2800011c7983 */ /* 0x000f280000300a00 */
[----:B------:R0:W-:Y:S04]  /*54590*/  STL.64 [R1+0x11e0], R32 ;  /* 0x0011e02001007387 */ /* 0x0001e80000100a00 */
[----:B------:R-:W-:Y:S04]  /*545a0*/  STL.64 [R1+0x11e8], R34 ;  /* 0x0011e82201007387 */ /* 0x000fe80000100a00 */
[----:B0-----:R-:W2:Y:S04]  /*545b0*/  LDL.LU.64 R32, [R1+0x3c20] ;  /* 0x003c200001207983 */ /* 0x001ea80000300a00 */
[----:B------:R-:W2:Y:S04]  /*545c0*/  LDL.LU.64 R16, [R1+0x1180] ;  /* 0x0011800001107983 */ /* 0x000ea80000300a00 */
[----:B------:R-:W2:Y:S04]  /*545d0*/  LDL.LU.64 R18, [R1+0x1188] ;  /* 0x0011880001127983 */ /* 0x000ea80000300a00 */
[----:B------:R-:W-:Y:S04]  /*545e0*/  STL [R1+0x3b38], R6 ;  /* 0x003b380601007387 */ /* 0x000fe80000100800 */
[----:B------:R0:W-:Y:S04]  /*545f0*/  STL.64 [R1+0x3b30], R4 ;  /* 0x003b300401007387 */ /* 0x0001e80000100a00 */
[----:B0-----:R-:W3:Y:S04]  /*54600*/  LDL.LU.64 R4, [R1+0x1190] ;  /* 0x0011900001047983 */ /* 0x001ee80000300a00 */
[----:B------:R-:W3:Y:S04]  /*54610*/  LDL.LU.64 R6, [R1+0x1198] ;  /* 0x0011980001067983 */ /* 0x000ee80000300a00 */
[----:B------:R-:W4:Y:S04]  /*54620*/  LDL.LU.64 R38, [R1+0x3c18] ;  /* 0x003c180001267983 */ /* 0x000f280000300a00 */
[----:B------:R-:W3:Y:S04]  /*54630*/  LDL.LU.64 R36, [R1+0x3c10] ;  /* 0x003c100001247983 */ /* 0x000ee80000300a00 */
[----:B------:R0:W-:Y:S04]  /*54640*/  STL.64 [R1+0x11d0], R56 ;  /* 0x0011d03801007387 */ /* 0x0001e80000100a00 */
[----:B------:R-:W-:Y:S04]  /*54650*/  STL.64 [R1+0x11d8], R58 ;  /* 0x0011d83a01007387 */ /* 0x000fe80000100a00 */
[----:B0-----:R-:W2:Y:S02]  /*54660*/  LDL.LU.64 R56, [R1+0x3c08] ;  /* 0x003c080001387983 */ /* 0x001ea40000300a00 */
[----:B--2---:R-:W-:-:S15]  /*54670*/  HMMA.16816.F32 R52, R40, R56, R52 ;  /* 0x000000382834723c */ /* 0x004fde0000001834 */
[----:B------:R-:W-:-:S08]  /*54680*/  NOP ;  /* 0x0000000000007918 */ /* 0x000fd00000000000 */
[----:B------:R0:W-:Y:S04]  /*54690*/  STL.64 [R1+0x11c0], R52 ;  /* 0x0011c03401007387 */ /* 0x0001e80000100a00 */
[----:B------:R-:W-:Y:S04]  /*546a0*/  STL.64 [R1+0x11c8], R54 ;  /* 0x0011c83601007387 */ /* 0x000fe80000100a00 */
[----:B0-----:R-:W2:Y:S02]  /*546b0*/  LDL.LU.64 R52, [R1+0x3c00] ;  /* 0x003c000001347983 */ /* 0x001ea40000300a00 */
[----:B--2---:R-:W-:-:S15]  /*546c0*/  HMMA.16816.F32 R48, R40, R52, R48 ;  /* 0x000000342830723c */ /* 0x004fde0000001830 */
[----:B------:R-:W-:-:S08]  /*546d0*/  NOP ;  /* 0x0000000000007918 */ /* 0x000fd00000000000 */
[----:B------:R0:W-:Y:S04]  /*546e0*/  STL.64 [R1+0x11b0], R48 ;  /* 0x0011b03001007387 */ /* 0x0001e80000100a00 */
[----:B------:R-:W-:Y:S04]  /*546f0*/  STL.64 [R1+0x11b8], R50 ;  /* 0x0011b83201007387 */ /* 0x000fe80000100a00 */
[----:B0-----:R-:W2:Y:S04]  /*54700*/  LDL.LU.64 R48, [R1+0x3bf8] ;  /* 0x003bf80001307983 */ /* 0x001ea80000300a00 */
[----:B------:R0:W-:Y:S04]  /*54710*/  STL.64 [R1+0x3be8], R52 ;  /* 0x003be83401007387 */ /* 0x0001e80000100a00 */
[----:B0-----:R-:W2:Y:S04]  /*54720*/  LDL.LU.64 R52, [R1+0x11a0] ;  /* 0x0011a00001347983 */ /* 0x001ea80000300a00 */
[----:B------:R-:W2:Y:S02]  /*54730*/  LDL.LU.64 R54, [R1+0x11a8] ;  /* 0x0011a80001367983 */ /* 0x000ea40000300a00 */
[----:B--2---:R-:W-:-:S15]  /*54740*/  HMMA.16816.F32 R52, R40, R48, R52 ;  /* 0x000000302834723c */ /* 0x004fde0000001834 */
[----:B------:R-:W-:-:S08]  /*54750*/  NOP ;  /* 0x0000000000007918 */ /* 0x000fd00000000000 */
[----:B------:R-:W-:Y:S04]  /*54760*/  STL.64 [R1+0x11a0], R52 ;  /* 0x0011a03401007387 */ /* 0x000fe80000100a00 */
[----:B------:R3:W-:Y:S02]  /*54770*/  STL.64 [R1+0x11a8], R54 ;  /* 0x0011a83601007387 */ /* 0x0007e40000100a00 */
[----:B---3--:R-:W-:Y:S02]  /*54780*/  HMMA.16816.F32 R52, R40, R36, R4 ;  /* 0x000000242834723c */ /* 0x008fe40000001804 */
[----:B------:R-:W2:Y:S04]  /*54790*/  LDL.LU.64 R4, [R1+0x1160] ;  /* 0x0011600001047983 */ /* 0x000ea80000300a00 */
[----:B------:R-:W2:-:S15]  /*547a0*/  LDL.LU.64 R6, [R1+0x1168] ;  /* 0x0011680001067983 */ /* 0x000e9e0000300a00 */
[----:B------:R-:W-:-:S02]  /*547b0*/  NOP ;  /* 0x0000000000007918 */ /* 0x000fc40000000000 */
[----:B------:R0:W-:Y:S04]  /*547c0*/  STL.64 [R1+0x1190], R52 ;  /* 0x0011903401007387 */ /* 0x0001e80000100a00 */
[----:B------:R1:W-:Y:S04]  /*547d0*/  STL.64 [R1+0x1198], R54 ;  /* 0x0011983601007387 */ /* 0x0003e80000100a00 */
[----:B0-----:R-:W3:Y:S04]  /*547e0*/  LDL.LU.64 R52, [R1+0x1150] ;  /* 0x0011500001347983 */ /* 0x001ee80000300a00 */
[----:B-1----:R-:W3:Y:S04]  /*547f0*/  LDL.LU.64 R54, [R1+0x1158] ;  /* 0x0011580001367983 */ /* 0x002ee80000300a00 */
[----:B----4-:R-:W-:Y:S04]  /*54800*/  STL.64 [R1+0x3a20], R38 ;  /* 0x003a202601007387 */ /* 0x010fe80000100a00 */
[----:B------:R0:W-:Y:S04]  /*54810*/  STL.64 [R1+0x3a18], R36 ;  /* 0x003a182401007387 */ /* 0x0001e80000100a00 */
[----:B0-----:R-:W4:Y:S04]  /*54820*/  LDL.LU.64 R36, [R1+0x1170] ;  /* 0x0011700001247983 */ /* 0x001f280000300a00 */
[----:B------:R-:W4:Y:S01]  /*54830*/  LDL.LU.64 R38, [R1+0x1178] ;  /* 0x0011780001267983 */ /* 0x000f220000300a00 */
[----:B------:R-:W-:-:S15]  /*54840*/  HMMA.16816.F32 R16, R40, R32, R16 ;  /* 0x000000202810723c */ /* 0x000fde0000001810 */
[----:B------:R-:W-:-:S09]  /*54850*/  NOP ;  /* 0x0000000000007918 */ /* 0x000fd20000000000 */
[----:B------:R-:W-:Y:S02]  /*54860*/  IMAD.MOV.U32 R23, RZ, RZ, R17 ;  /* 0x000000ffff177224 */ /* 0x000fe400078e0011 */
[----:B------:R-:W-:Y:S02]  /*54870*/  IMAD.MOV.U32 R31, RZ, RZ, R16 ;  /* 0x000000ffff1f7224 */ /* 0x000fe400078e0010 */
[----:B------:R-:W3:Y:S04]  /*54880*/  LDL.LU.64 R16, [R1+0x3bf0] ;  /* 0x003bf00001107983 */ /* 0x000ee80000300a00 */
[----:B------:R-:W-:Y:S04]  /*54890*/  STL [R1+0x3a2c], R33 ;  /* 0x003a2c2101007387 */ /* 0x000fe80000100800 */
[----:B------:R-:W-:Y:S01]  /*548a0*/  STL [R1+0x3834], R23 ;  /* 0x0038341701007387 */ /* 0x000fe20000100800 */
[----:B------:R-:W-:-:S02]  /*548b0*/  IMAD.MOV.U32 R26, RZ, RZ, R18 ;  /* 0x000000ffff1a7224 */ /* 0x000fc400078e0012 */
[----:B------:R-:W-:Y:S01]  /*548c0*/  IMAD.MOV.U32 R27, RZ, RZ, R19 ;  /* 0x000000ffff1b7224 */ /* 0x000fe200078e0013 */
[----:B----4-:R-:W-:-:S15]  /*548d0*/  HMMA.16816.F32 R36, R40, R28, R36 ;  /* 0x0000001c2824723c */ /* 0x010fde0000001824 */
[----:B------:R-:W-:-:S08]  /*548e0*/  NOP ;  /* 0x0000000000007918 */ /* 0x000fd00000000000 */
[----:B------:R2:W-:Y:S01]  /*548f0*/  STL [R1+0x1170], R36 ;  /* 0x0011702401007387 */ /* 0x0005e20000100800 */
[----:B------:R-:W-:Y:S02]  /*54900*/  IMAD.MOV.U32 R22, RZ, RZ, R37 ;  /* 0x000000ffff167224 */ /* 0x000fe400078e0025 */
[----:B------:R-:W-:Y:S02]  /*54910*/  IMAD.MOV.U32 R34, RZ, RZ, R38 ;  /* 0x000000ffff227224 */ /* 0x000fe400078e0026 */
[----:B------:R-:W-:Y:S02]  /*54920*/  IMAD.MOV.U32 R35, RZ, RZ, R39 ;  /* 0x000000ffff237224 */ /* 0x000fe400078e0027 */
[----:B--2---:R-:W-:Y:S01]  /*54930*/  HMMA.16816.F32 R36, R40, R24, R4 ;  /* 0x000000182824723c */ /* 0x004fe20000001804 */
[----:B------:R-:W-:Y:S04]  /*54940*/  STL [R1+0x3838], R22 ;  /* 0x0038381601007387 */ /* 0x000fe80000100800 */
[----:B------:R-:W2:Y:S04]  /*54950*/  LDL.64 R4, [R1+0x340] ;  /* 0x0003400001047983 */ /* 0x000ea80000100a00 */
[----:B------:R-:W-:-:S14]  /*54960*/  STL.64 [R1+0x3a40], R26 ;  /* 0x003a401a01007387 */ /* 0x000fdc0000100a00 */
[----:B------:R-:W-:Y:S04]  /*54970*/  STL.64 [R1+0x1160], R36 ;  /* 0x0011602401007387 */ /* 0x000fe80000100a00 */
[----:B------:R3:W-:Y:S02]  /*54980*/  STL.64 [R1+0x1168], R38 ;  /* 0x0011682601007387 */ /* 0x0007e40000100a00 */
[----:B---3--:R-:W-:Y:S02]  /*54990*/  HMMA.16816.F32 R36, R40, R20, R52 ;  /* 0x000000142824723c */ /* 0x008fe40000001834 */
[----:B------:R0:W-:Y:S04]  /*549a0*/  STL.64 [R1+0x3a38], R24 ;  /* 0x003a381801007387 */ /* 0x0001e80000100a00 */
[----:B------:R-:W3:Y:S04]  /*549b0*/  LDL.LU.64 R52, [R1+0x1130] ;  /* 0x0011300001347983 */ /* 0x000ee80000300a00 */
[----:B------:R-:W3:Y:S04]  /*549c0*/  LDL.LU.64 R54, [R1+0x1138] ;  /* 0x0011380001367983 */ /* 0x000ee80000300a00 */
[----:B0-----:R-:W4:Y:S04]  /*549d0*/  LDL.LU.64 R24, [R1+0xb10] ;  /* 0x000b100001187983 */ /* 0x001f280000300a00 */
[----:B------:R-:W4:Y:S04]  /*549e0*/  LDL.LU.64 R26, [R1+0xb18] ;  /* 0x000b1800011a7983 */ /* 0x000f280000300a00 */
[----:B------:R0:W-:Y:S02]  /*549f0*/  STL.64 [R1+0x3bb0], R20 ;  /* 0x003bb01401007387 */ /* 0x0001e40000100a00 */
[----:B------:R-:W-:-:S02]  /*54a00*/  IMAD.MOV.U32 R50, RZ, RZ, R36 ;  /* 0x000000ffff327224 */ /* 0x000fc400078e0024 */
[----:B------:R-:W-:Y:S01]  /*54a10*/  IMAD.MOV.U32 R51, RZ, RZ, R37 ;  /* 0x000000ffff337224 */ /* 0x000fe200078e0025 */
[----:B0-----:R-:W2:Y:S04]  /*54a20*/  LDL.LU.64 R20, [R1+0x1140] ;  /* 0x0011400001147983 */ /* 0x001ea80000300a00 */
[----:B------:R-:W2:Y:S04]  /*54a30*/  LDL.LU.64 R22, [R1+0x1148] ;  /* 0x0011480001167983 */ /* 0x000ea80000300a00 */
[----:B------:R-:W3:Y:S01]  /*54a40*/  LDL.64 R36, [R1+0x2d0] ;  /* 0x0002d00001247983 */ /* 0x000ee20000100a00 */
[----:B------:R-:W-:-:S02]  /*54a50*/  IMAD.MOV.U32 R58, RZ, RZ, R38 ;  /* 0x000000ffff3a7224 */ /* 0x000fc400078e0026 */
[----:B------:R-:W-:Y:S01]  /*54a60*/  IMAD.MOV.U32 R59, RZ, RZ, R39 ;  /* 0x000000ffff3b7224 */ /* 0x000fe200078e0027 */
[----:B---3--:R2:W-:Y:S02]  /*54a70*/  STL.64 [R1+0x3bb8], R36 ;  /* 0x003bb82401007387 */ /* 0x0085e40000100a00 */
[C---:B--2---:R-:W-:Y:S02]  /*54a80*/  HMMA.16816.F32 R36, R40.reuse, R16, R20 ;  /* 0x000000102824723c */ /* 0x044fe40000001814 */
[----:B------:R-:W-:Y:S04]  /*54a90*/  STL.64 [R1+0x3a60], R58 ;  /* 0x003a603a01007387 */ /* 0x000fe80000100a00 */
[----:B------:R-:W-:Y:S04]  /*54aa0*/  STL.64 [R1+0x3a58], R56 ;  /* 0x003a583801007387 */ /* 0x000fe80000100a00 */
[----:B------:R-:W-:Y:S04]  /*54ab0*/  STL.64 [R1+0x3a50], R50 ;  /* 0x003a503201007387 */ /* 0x000fe80000100a00 */
[----:B------:R-:W-:Y:S04]  /*54ac0*/  STL.64 [R1+0x3a48], R48 ;  /* 0x003a483001007387 */ /* 0x000fe80000100a00 */
[----:B------:R-:W2:Y:S04]  /*54ad0*/  LDL.LU.64 R20, [R1+0xb00] ;  /* 0x000b000001147983 */ /* 0x000ea80000300a00 */
[----:B------:R-:W2:Y:S04]  /*54ae0*/  LDL.LU.64 R22, [R1+0xb08] ;  /* 0x000b080001167983 */ /* 0x000ea80000300a00 */
[----:B------:R0:W-:Y:S04]  /*54af0*/  STL.64 [R1+0x1140], R36 ;  /* 0x0011402401007387 */ /* 0x0001e80000100a00 */
[----:B------:R-:W-:Y:S04]  /*54b00*/  STL.64 [R1+0x1148], R38 ;  /* 0x0011482601007387 */ /* 0x000fe80000100a00 */
[----:B------:R1:W-:Y:S04]  /*54b10*/  STL.64 [R1+0x3bc0], R16 ;  /* 0x003bc01001007387 */ /* 0x0003e80000100a00 */
[----:B0-----:R-:W3:Y:S04]  /*54b20*/  LDL R36, [R1+0x300] ;  /* 0x0003000001247983 */ /* 0x001ee80000100800 */
[----:B------:R-:W3:Y:S01]  /*54b30*/  LDL R37, [R1+0x304] ;  /* 0x0003040001257983 */ /* 0x000ee20000100800 */
[C---:B-1----:R-:W-:Y:S03]  /*54b40*/  HMMA.16816.F32 R16, R40.reuse, R12, R52 ;  /* 0x0000000c2810723c */ /* 0x042fe60000001834 */
[----:B---3--:R0:W-:Y:S04]  /*54b50*/  STL.64 [R1+0x3bc8], R36 ;  /* 0x003bc82401007387 */ /* 0x0081e80000100a00 */
[----:B------:R-:W3:Y:S04]  /*54b60*/  LDL.64 R48, [R1+0x2c0] ;  /* 0x0002c00001307983 */ /* 0x000ee80000100a00 */
[----:B---3--:R-:W-:Y:S04]  /*54b70*/  STL.64 [R1+0x3bd0], R48 ;  /* 0x003bd03001007387 */ /* 0x008fe80000100a00 */
[----:B------:R-:W-:Y:S04]  /*54b80*/  STL.64 [R1+0x3bd8], R12 ;  /* 0x003bd80c01007387 */ /* 0x000fe80000100a00 */
[----:B0-----:R-:W3:Y:S04]  /*54b90*/  LDL R36, [R1+0x310] ;  /* 0x0003100001247983 */ /* 0x001ee80000100800 */
[----:B------:R-:W-:Y:S04]  /*54ba0*/  STL.64 [R1+0x1130], R16 ;  /* 0x0011301001007387 */ /* 0x000fe80000100a00 */
[----:B------:R4:W-:Y:S04]  /*54bb0*/  STL.64 [R1+0x1138], R18 ;  /* 0x0011381201007387 */ /* 0x0009e80000100a00 */
[----:B------:R-:W3:Y:S01]  /*54bc0*/  LDL R37, [R1+0x314] ;  /* 0x0003140001257983 */ /* 0x000ee20000100800 */
[----:B----4-:R-:W-:Y:S01]  /*54bd0*/  HMMA.16816.F32 R16, R40, R8, R24 ;  /* 0x000000082810723c */ /* 0x010fe20000001818 */
[----:B------:R-:W-:-:S02]  /*54be0*/  IMAD.MOV.U32 R30, RZ, RZ, R5 ;  /* 0x000000ffff1e7224 */ /* 0x000fc400078e0005 */
[----:B------:R-:W-:Y:S01]  /*54bf0*/  IMAD.MOV.U32 R33, RZ, RZ, R4 ;  /* 0x000000ffff217224 */ /* 0x000fe200078e0004 */
[----:B---3--:R-:W-:Y:S04]  /*54c00*/  STL.64 [R1+0x3be0], R36 ;  /* 0x003be02401007387 */ /* 0x008fe80000100a00 */
[----:B------:R-:W3:-:S15]  /*54c10*/  LDL R12, [R1+0x320] ;  /* 0x00032000010c7983 */ /* 0x000ede0000100800 */
[----:B------:R-:W-:Y:S04]  /*54c20*/  STL.64 [R1+0xb10], R16 ;  /* 0x000b101001007387 */ /* 0x000fe80000100a00 */
[----:B------:R2:W-:Y:S04]  /*54c30*/  STL.64 [R1+0xb18], R18 ;  /* 0x000b181201007387 */ /* 0x0005e80000100a00 */
[----:B------:R-:W3:Y:S04]  /*54c40*/  LDL R13, [R1+0x324] ;  /* 0x00032400010d7983 */ /* 0x000ee80000100800 */
[----:B------:R-:W4:Y:S04]  /*54c50*/  LDL R40, [R1+0x2e0] ;  /* 0x0002e00001287983 */ /* 0x000f280000100800 */
[----:B------:R-:W4:Y:S01]  /*54c60*/  LDL R41, [R1+0x2e4] ;  /* 0x0002e40001297983 */ /* 0x000f220000100800 */
[----:B--2---:R-:W-:-:S15]  /*54c70*/  HMMA.16816.F32 R16, R44, R4, R20 ;  /* 0x000000042c10723c */ /* 0x004fde0000001814 */
[----:B------:R-:W-:-:S08]  /*54c80*/  NOP ;  /* 0x0000000000007918 */ /* 0x000fd00000000000 */
[----:B------:R0:W-:Y:S04]  /*54c90*/  STL.64 [R1+0xb00], R16 ;  /* 0x000b001001007387 */ /* 0x0001e80000100a00 */
[----:B------:R1:W-:Y:S04]  /*54ca0*/  STL.64 [R1+0xb08], R18 ;  /* 0x000b081201007387 */ /* 0x0003e80000100a00 */
[----:B------:R-:W2:Y:S04]  /*54cb0*/  LDL.LU.64 R52, [R1+0xaf0] ;  /* 0x000af00001347983 */ /* 0x000ea80000300a00 */
[----:B------:R-:W2:Y:S04]  /*54cc0*/  LDL.LU.64 R54, [R1+0xaf8] ;  /* 0x000af80001367983 */ /* 0x000ea80000300a00 */
[----:B------:R-:W3:Y:S04]  /*54cd0*/  LDL.LU.64 R36, [R1+0xae0] ;  /* 0x000ae00001247983 */ /* 0x000ee80000300a00 */
[----:B------:R-:W3:Y:S04]  /*54ce0*/  LDL.LU.64 R38, [R1+0xae8] ;  /* 0x000ae80001267983 */ /* 0x000ee80000300a00 */
[----:B------:R-:W4:Y:S04]  /*54cf0*/  LDL.LU.64 R48, [R1+0xad0] ;  /* 0x000ad00001307983 */ /* 0x000f280000300a00 */
[----:B------:R-:W4:Y:S04]  /*54d00*/  LDL.LU.64 R50, [R1+0xad8] ;  /* 0x000ad80001327983 */ /* 0x000f280000300a00 */
[----:B0-----:R-:W4:Y:S04]  /*54d10*/  LDL.LU.64 R16, [R1+0xac0] ;  /* 0x000ac00001107983 */ /* 0x001f280000300a00 */
[----:B-1----:R-:W4:Y:S04]  /*54d20*/  LDL.LU.64 R18, [R1+0xac8] ;  /* 0x000ac80001127983 */ /* 0x002f280000300a00 */
[----:B------:R-:W4:Y:S04]  /*54d30*/  LDL.LU.64 R20, [R1+0xab0] ;  /* 0x000ab00001147983 */ /* 0x000f280000300a00 */
[----:B------:R-:W4:Y:S04]  /*54d40*/  LDL.LU.64 R22, [R1+0xab8] ;  /* 0x000ab80001167983 */ /* 0x000f280000300a00 */
[----:B------:R-:W4:Y:S04]  /*54d50*/  LDL.LU.64 R24, [R1+0xa90] ;  /* 0x000a900001187983 */ /* 0x000f280000300a00 */
[----:B------:R-:W4:Y:S04]  /*54d60*/  LDL.LU.64 R26, [R1+0xa98] ;  /* 0x000a9800011a7983 */ /* 0x000f280000300a00 */
[----:B------:R-:W4:Y:S04]  /*54d70*/  LDL.64 R56, [R1+0x2b0] ;  /* 0x0002b00001387983 */ /* 0x000f280000100a00 */
[----:B------:R-:W4:Y:S04]  /*54d80*/  LDL.64 R4, [R1+0x2a0] ;  /* 0x0002a00001047983 */ /* 0x000f280000100a00 */
[----:B------:R-:W-:Y:S04]  /*54d90*/  STL.64 [R1+0x3a80], R30 ;  /* 0x003a801e01007387 */ /* 0x000fe80000100a00 */
[----:B------:R0:W-:Y:S04]  /*54da0*/  STL.64 [R1+0x3a78], R28 ;  /* 0x003a781c01007387 */ /* 0x0001e80000100a00 */
[----:B0-----:R-:W4:Y:S04]  /*54db0*/  LDL R28, [R1+0x2f0] ;  /* 0x0002f000011c7983 */ /* 0x001f280000100800 */
[----:B------:R-:W4:Y:S04]  /*54dc0*/  LDL R29, [R1+0x2f4] ;  /* 0x0002f400011d7983 */ /* 0x000f280000100800 */
[----:B------:R-:W-:Y:S04]  /*54dd0*/  STL.64 [R1+0x3a70], R34 ;  /* 0x003a702201007387 */ /* 0x000fe80000100a00 */
[----:B------:R0:W-:Y:S04]  /*54de0*/  STL.64 [R1+0x3a68], R32 ;  /* 0x003a682001007387 */ /* 0x0001e80000100a00 */
[----:B0-----:R-:W2:Y:S02]  /*54df0*/  LDL.64 R32, [R1+0x330] ;  /* 0x0003300001207983 */ /* 0x001ea40000100a00 */
[----:B--2---:R-:W-:-:S15]  /*54e00*/  HMMA.16816.F32 R52, R44, R32, R52 ;  /* 0x000000202c34723c */ /* 0x004fde0000001834 */
[----:B------:R-:W-:-:S08]  /*54e10*/  NOP ;  /* 0x0000000000007918 */ /* 0x000fd00000000000 */
[----:B------:R0:W-:Y:S04]  /*54e20*/  STL.64 [R1+0xaf0], R52 ;  /* 0x000af03401007387 */ /* 0x0001e80000100a00 */
[----:B------:R1:W-:Y:S04]  /*54e30*/  STL.64 [R1+0xaf8], R54 ;  /* 0x000af83601007387 */ /* 0x0003e80000100a00 */
[----:B0-----:R-:W2:Y:S01]  /*54e40*/  LDL.LU.64 R52, [R1+0x3be8] ;  /* 0x003be80001347983 */ /* 0x001ea20000300a00 */
[----:B-1----:R-:W-:Y:S02]  /*54e50*/  IMAD.MOV.U32 R54, RZ, RZ, R32 ;  /* 0x000000ffff367224 */ /* 0x002fe400078e0020 */
[----:B------:R-:W-:-:S02]  /*54e60*/  IMAD.MOV.U32 R55, RZ, RZ, R33 ;  /* 0x000000ffff377224 */ /* 0x000fc400078e0021 */
[----:B------:R-:W4:Y:S04]  /*54e70*/  LDL.LU.64 R32, [R1+0xa80] ;  /* 0x000a800001207983 */ /* 0x000f280000300a00 */
[----:B------:R-:W4:Y:S04]  /*54e80*/  LDL.LU.64 R34, [R1+0xa88] ;  /* 0x000a880001227983 */ /* 0x000f280000300a00 */
[----:B------:R-:W-:Y:S01]  /*54e90*/  STL.64 [R1+0x3a90], R54 ;  /* 0x003a903601007387 */ /* 0x000fe20000100a00 */
[C---:B---3--:R-:W-:Y:S03]  /*54ea0*/  HMMA.16816.F32 R12, R44.reuse, R12, R36 ;  /* 0x0000000c2c0c723c */ /* 0x048fe60000001824 */
[----:B--2---:R0:W-:Y:S04]  /*54eb0*/  STL.64 [R1+0x3a88], R52 ;  /* 0x003a883401007387 */ /* 0x0041e80000100a00 */
[----:B0-----:R-:W2:Y:S04]  /*54ec0*/  LDL.LU.64 R52, [R1+0xaa0] ;  /* 0x000aa00001347983 */ /* 0x001ea80000300a00 */
[----:B------:R-:W2:Y:S04]  /*54ed0*/  LDL.LU.64 R54, [R1+0xaa8] ;  /* 0x000aa80001367983 */ /* 0x000ea80000300a00 */
[----:B------:R-:W4:Y:S08]  /*54ee0*/  LDL.LU.64 R36, [R1+0x3be0] ;  /* 0x003be00001247983 */ /* 0x000f300000300a00 */
[----:B------:R0:W-:Y:S04]  /*54ef0*/  STL.64 [R1+0xae0], R12 ;  /* 0x000ae00c01007387 */ /* 0x0001e80000100a00 */
[----:B------:R-:W-:Y:S04]  /*54f00*/  STL.64 [R1+0xae8], R14 ;  /* 0x000ae80e01007387 */ /* 0x000fe80000100a00 */
[----:B0-----:R-:W3:Y:S01]  /*54f10*/  LDL.LU.64 R12, [R1+0x3bd8] ;  /* 0x003bd800010c7983 */ /* 0x001ee20000300a00 */
[----:B----4-:R-:W-:Y:S03]  /*54f20*/  HMMA.16816.F32 R36, R44, R36, R48 ;  /* 0x000000242c24723c */ /* 0x010fe60000001830 */
[----:B------:R-:W4:-:S15]  /*54f30*/  LDL.LU.64 R48, [R1+0x3bd0] ;  /* 0x003bd00001307983 */ /* 0x000f1e0000300a00 */
[----:B------:R-:W-:-:S05]  /*54f40*/  NOP ;  /* 0x0000000000007918 */ /* 0x000fca0000000000 */
[----:B------:R0:W-:Y:S04]  /*54f50*/  STL.64 [R1+0xad0], R36 ;  /* 0x000ad02401007387 */ /* 0x0001e80000100a00 */
[----:B------:R1:W-:Y:S04]  /*54f60*/  STL.64 [R1+0xad8], R38 ;  /* 0x000ad82601007387 */ /* 0x0003e80000100a00 */
[----:B0-----:R-:W1:Y:S02]  /*54f70*/  LDL.LU.64 R36, [R1+0x3bc8] ;  /* 0x003bc80001247983 */ /* 0x001e640000300a00 */
[----:B-1----:R-:W-:Y:S02]  /*54f80*/  HMMA.16816.F32 R36, R44, R36, R16 ;  /* 0x000000242c24723c */ /* 0x002fe40000001810 */
[----:B------:R-:W3:-:S15]  /*54f90*/  LDL.LU.64 R16, [R1+0x3bc0] ;  /* 0x003bc00001107983 */ /* 0x000ede0000300a00 */
[----:B------:R-:W-:-:S06]  /*54fa0*/  NOP ;  /* 0x0000000000007918 */ /* 0x000fcc0000000000 */
[----:B------:R0:W-:Y:S04]  /*54fb0*/  STL.64 [R1+0xac0], R36 ;  /* 0x000ac02401007387 */ /* 0x0001e80000100a00 */
[----:B------:R-:W-:Y:S04]  /*54fc0*/  STL.64 [R1+0xac8], R38 ;  /* 0x000ac82601007387 */ /* 0x000fe80000100a00 */
[----:B0-----:R-:W4:Y:S01]  /*54fd0*/  LDL.LU.64 R36, [R1+0x3bb8] ;  /* 0x003bb80001247983 */ /* 0x001f220000300a00 */
[C---:B------:R-:W-:Y:S06]  /*54fe0*/  HMMA.16816.F32 R28, R44.reuse, R28, R20 ;  /* 0x0000001c2c1c723c */ /* 0x040fec0000001814 */
[----:B--2---:R-:W-:Y:S01]  /*54ff0*/  HMMA.16816.F32 R52, R44, R40, R52 ;  /* 0x000000282c34723c */ /* 0x004fe20000001834 */
[----:B------:R-:W2:-:S15]  /*55000*/  LDL.LU.64 R20, [R1+0x3bb0] ;  /* 0x003bb00001147983 */ /* 0x000e9e0000300a00 */
[----:B------:R-:W-:-:S01]  /*55010*/  NOP ;  /* 0x0000000000007918 */ /* 0x000fc20000000000 */
[----:B------:R0:W-:Y:S04]  /*55020*/  STL.64 [R1+0xab0], R28 ;  /* 0x000ab01c01007387 */ /* 0x0001e80000100a00 */
[----:B------:R1:W-:Y:S04]  /*55030*/  STL.64 [R1+0xab8], R30 ;  /* 0x000ab81e01007387 */ /* 0x0003e80000100a00 */
[----:B0-----:R-:W3:Y:S04]  /*55040*/  LDL.LU.64 R28, [R1+0xa70] ;  /* 0x000a7000011c7983 */ /* 0x001ee80000300a00 */
[----:B-1----:R-:W3:Y:S04]  /*55050*/  LDL.LU.64 R30, [R1+0xa78] ;  /* 0x000a7800011e7983 */ /* 0x002ee80000300a00 */
[----:B------:R-:W-:Y:S04]  /*55060*/  STL.64 [R1+0xaa0], R52 ;  /* 0x000aa03401007387 */ /* 0x000fe80000100a00 */
[----:B------:R-:W-:Y:S01]  /*55070*/  STL.64 [R1+0xaa8], R54 ;  /* 0x000aa83601007387 */ /* 0x000fe20000100a00 */
[----:B----4-:R-:W-:Y:S03]  /*55080*/  HMMA.16816.F32 R40, R44, R36, R24 ;  /* 0x000000242c28723c */ /* 0x010fe60000001818 */
[----:B------:R-:W4:-:S15]  /*55090*/  LDL.LU.64 R24, [R1+0xa60] ;  /* 0x000a600001187983 */ /* 0x000f1e0000300a00 */
[----:B------:R-:W-:-:S05]  /*550a0*/  NOP ;  /* 0x0000000000007918 */ /* 0x000fca0000000000 */
[----:B------:R-:W-:Y:S04]  /*550b0*/  STL.64 [R1+0xa90], R40 ;  /* 0x000a902801007387 */ /* 0x000fe80000100a00 */
[----:B------:R-:W-:Y:S04]  /*550c0*/  STL.64 [R1+0xa98], R42 ;  /* 0x000a982a01007387 */ /* 0x000fe80000100a00 */
[----:B------:R-:W4:Y:S01]  /*550d0*/  LDL.LU.64 R26, [R1+0xa68] ;  /* 0x000a6800011a7983 */ /* 0x000f220000300a00 */
[----:B------:R-:W-:Y:S01]  /*550e0*/  HMMA.16816.F32 R32, R44, R48, R32 ;  /* 0x000000302c20723c */ /* 0x000fe20000001820 */
[----:B------:R-:W-:-:S05]  /*550f0*/  IMAD.MOV.U32 R22, RZ, RZ, R37 ;  /* 0x000000ffff167224 */ /* 0x000fca00078e0025 */
[----:B------:R-:W-:Y:S01]  /*55100*/  IMAD.MOV.U32 R23, RZ, RZ, R49 ;  /* 0x000000ffff177224 */ /* 0x000fe200078e0031 */
[----:B------:R-:W2:Y:S04]  /*55110*/  LDL R36, [R1+0x290] ;  /* 0x0002900001247983 */ /* 0x000ea80000100800 */
[----:B------:R-:W2:Y:S04]  /*55120*/  LDL R37, [R1+0x294] ;  /* 0x0002940001257983 */ /* 0x000ea80000100800 */
[----:B------:R0:W-:Y:S09]  /*55130*/  STL [R1+0x39f8], R22 ;  /* 0x0039f81601007387 */ /* 0x0001f20000100800 */
[----:B------:R-:W-:-:S02]  /*55140*/  IMAD.MOV.U32 R11, RZ, RZ, R33 ;  /* 0x000000ffff0b7224 */ /* 0x000fc400078e0021 */
[----:B------:R-:W-:Y:S01]  /*55150*/  IMAD.MOV.U32 R10, RZ, RZ, R32 ;  /* 0x000000ffff0a7224 */ /* 0x000fe200078e0020 */
[----:B------:R-:W-:Y:S04]  /*55160*/  STL.64 [R1+0xa88], R34 ;  /* 0x000a882201007387 */ /* 0x000fe80000100a00 */
[----:B------:R-:W-:Y:S04]  /*55170*/  STL [R1+0x39fc], R23 ;  /* 0x0039fc1701007387 */ /* 0x000fe80000100800 */
[----:B------:R-:W-:Y:S04]  /*55180*/  STL [R1+0x32cc], R11 ;  /* 0x0032cc0b01007387 */ /* 0x000fe80000100800 */
[----:B------:R-:W-:Y:S04]  /*55190*/  STL [R1+0x32c8], R10 ;  /* 0x0032c80a01007387 */ /* 0x000fe80000100800 */
[----:B------:R3:W-:Y:S01]  /*551a0*/  STL.64 [R1+0x3b40], R8 ;  /* 0x003b400801007387 */ /* 0x0007e20000100a00 */
[----:B0-----:R-:W-:-:S03]  /*551b0*/  IMAD.MOV.U32 R22, RZ, RZ, R57 ;  /* 0x000000ffff167224 */ /* 0x001fc600078e0039 */
[----:B------:R-:W2:Y:S01]  /*551c0*/  LDL.64 R52, [R1+0x280] ;  /* 0x0002800001347983 */ /* 0x000ea20000100a00 */
[----:B---3--:R-:W-:-:S15]  /*551d0*/  HMMA.16816.F32 R8, R44, R56, R28 ;  /* 0x000000382c08723c */ /* 0x008fde000000181c */
[----:B------:R-:W-:-:S08]  /*551e0*/  NOP ;  /* 0x0000000000007918 */ /* 0x000fd00000000000 */
[----:B------:R0:W-:Y:S04]  /*551f0*/  STL.64 [R1+0xa70], R8 ;  /* 0x000a700801007387 */ /* 0x0001e80000100a00 */
[----:B------:R1:W-:Y:S04]  /*55200*/  STL.64 [R1+0xa78], R10 ;  /* 0x000a780a01007387 */ /* 0x0003e80000100a00 */
[----:B------:R-:W-:Y:S04]  /*55210*/  STL [R1+0x3a00], R22 ;  /* 0x003a001601007387 */ /* 0x000fe80000100800 */
[----:B0-----:R-:W2:Y:S01]  /*55220*/  LDL.LU.64 R8, [R1+0xa50] ;  /* 0x000a500001087983 */ /* 0x001ea20000300a00 */
[----:B----4-:R-:W-:-:S15]  /*55230*/  HMMA.16816.F32 R24, R44, R4, R24 ;  /* 0x000000042c18723c */ /* 0x010fde0000001818 */
[----:B------:R-:W-:-:S08]  /*55240*/  NOP ;  /* 0x0000000000007918 */ /* 0x000fd00000000000 */
[----:B------:R0:W-:Y:S04]  /*55250*/  STL.64 [R1+0xa60], R24 ;  /* 0x000a601801007387 */ /* 0x0001e80000100a00 */
[----:B------:R-:W-:Y:S04]  /*55260*/  STL.64 [R1+0xa68], R26 ;  /* 0x000a681a01007387 */ /* 0x000fe80000100a00 */
[----:B-1----:R-:W2:Y:S04]  /*55270*/  LDL.LU.64 R10, [R1+0xa58] ;  /* 0x000a5800010a7983 */ /* 0x002ea80000300a00 */
[----:B------:R-:W3:Y:S04]  /*55280*/  LDL R48, [R1+0x1e0] ;  /* 0x0001e00001307983 */ /* 0x000ee80000100800 */
[----:B------:R-:W3:Y:S01]  /*55290*/  LDL R49, [R1+0x1e4] ;  /* 0x0001e40001317983 */ /* 0x000ee20000100800 */
[----:B------:R-:W-:-:S03]  /*552a0*/  IMAD.MOV.U32 R23, RZ, RZ, R5 ;  /* 0x000000ffff177224 */ /* 0x000fc600078e0005 */
[----:B------:R-:W4:Y:S04]  /*552b0*/  LDL R4, [R1+0x270] ;  /* 0x0002700001047983 */ /* 0x000f280000100800 */
[----:B------:R-:W4:Y:S04]  /*552c0*/  LDL R5, [R1+0x274] ;  /* 0x0002740001057983 */ /* 0x000f280000100800 */
[----:B------:R-:W4:Y:S04]  /*552d0*/  LDL R32, [R1+0x260] ;  /* 0x0002600001207983 */ /* 0x000f280000100800 */
[----:B------:R-:W4:Y:S04]  /*552e0*/  LDL R33, [R1+0x264] ;  /* 0x0002640001217983 */ /* 0x000f280000100800 */
[----:B---3--:R1:W-:Y:S04]  /*552f0*/  STL.64 [R1+0x3b60], R48 ;  /* 0x003b603001007387 */ /* 0x0083e80000100a00 */
[----:B0-----:R-:W3:Y:S04]  /*55300*/  LDL R24, [R1+0x200] ;  /* 0x0002000001187983 */ /* 0x001ee80000100800 */
[----:B------:R-:W3:Y:S01]  /*55310*/  LDL R25, [R1+0x204] ;  /* 0x0002040001197983 */ /* 0x000ee20000100800 */
[----:B--2---:R-:W-:Y:S01]  /*55320*/  HMMA.16816.F32 R8, R44, R36, R8 ;  /* 0x000000242c08723c */ /* 0x004fe20000001808 */
[----:B------:R-:W-:-:S02]  /*55330*/  IMAD.MOV.U32 R40, RZ, RZ, R60 ;  /* 0x000000ffff287224 */ /* 0x000fc400078e003c */
[----:B------:R-:W-:Y:S01]  /*55340*/  IMAD.MOV.U32 R41, RZ, RZ, R61 ;  /* 0x000000ffff297224 */ /* 0x000fe200078e003d */
[----:B---3--:R0:W-:Y:S04]  /*55350*/  STL.64 [R1+0x3b68], R24 ;  /* 0x003b681801007387 */ /* 0x0081e80000100a00 */
[----:B------:R-:W2:Y:S04]  /*55360*/  LDL.LU R60, [R1+0x3ba8] ;  /* 0x003ba800013c7983 */ /* 0x000ea80000300800 */
[----:B------:R-:W3:Y:S04]  /*55370*/  LDL.LU R61, [R1+0x3ba4] ;  /* 0x003ba400013d7983 */ /* 0x000ee80000300800 */
[----:B-1----:R-:W4:Y:S04]  /*55380*/  LDL.LU.64 R48, [R1+0xa40] ;  /* 0x000a400001307983 */ /* 0x002f280000300a00 */
[----:B------:R-:W4:Y:S04]  /*55390*/  LDL.LU.64 R50, [R1+0xa48] ;  /* 0x000a480001327983 */ /* 0x000f280000300a00 */
[----:B------:R-:W-:Y:S04]  /*553a0*/  STL.64 [R1+0x3b70], R40 ;  /* 0x003b702801007387 */ /* 0x000fe80000100a00 */
[----:B------:R-:W-:Y:S04]  /*553b0*/  STL [R1+0x3a04], R23 ;  /* 0x003a041701007387 */ /* 0x000fe80000100800 */
[----:B------:R-:W2:Y:S04]  /*553c0*/  LDL.LU.64 R36, [R1+0xa30] ;  /* 0x000a300001247983 */ /* 0x000ea80000300a00 */
[----:B------:R-:W2:Y:S04]  /*553d0*/  LDL.LU.64 R38, [R1+0xa38] ;  /* 0x000a380001267983 */ /* 0x000ea80000300a00 */
[----:B------:R1:W-:Y:S04]  /*553e0*/  STL.64 [R1+0xa50], R8 ;  /* 0x000a500801007387 */ /* 0x0003e80000100a00 */
[----:B------:R1:W-:Y:S04]  /*553f0*/  STL.64 [R1+0xa58], R10 ;  /* 0x000a580a01007387 */ /* 0x0003e80000100a00 */
[----:B0-----:R-:W3:Y:S04]  /*55400*/  LDL R24, [R1+0x220] ;  /* 0x0002200001187983 */ /* 0x001ee80000100800 */
[----:B------:R-:W3:Y:S04]  /*55410*/  LDL R25, [R1+0x224] ;  /* 0x0002240001197983 */ /* 0x000ee80000100800 */
[----:B-1----:R-:W2:Y:S04]  /*55420*/  LDL.LU.64 R8, [R1+0xa20] ;  /* 0x000a200001087983 */ /* 0x002ea80000300a00 */
[----:B------:R-:W2:Y:S04]  /*55430*/  LDL.LU.64 R10, [R1+0xa28] ;  /* 0x000a2800010a7983 */ /* 0x000ea80000300a00 */
[----:B---3--:R0:W-:Y:S04]  /*55440*/  STL.64 [R1+0x3b78], R24 ;  /* 0x003b781801007387 */ /* 0x0081e80000100a00 */
[----:B------:R-:W3:Y:S04]  /*55450*/  LDL.64 R28, [R1+0x250] ;  /* 0x00025000011c7983 */ /* 0x000ee80000100a00 */
[----:B0-----:R-:W4:Y:S04]  /*55460*/  LDL R24, [R1+0x230] ;  /* 0x0002300001187983 */ /* 0x001f280000100800 */
[----:B------:R-:W4:Y:S01]  /*55470*/  LDL R25, [R1+0x234] ;  /* 0x0002340001197983 */ /* 0x000f220000100800 */
[----:B------:R-:W-:-:S03]  /*55480*/  IMAD.MOV.U32 R23, RZ, RZ, R53 ;  /* 0x000000ffff177224 */ /* 0x000fc600078e0035 */
[----:B----4-:R0:W-:Y:S04]  /*55490*/  STL.64 [R1+0x3b88], R24 ;  /* 0x003b881801007387 */ /* 0x0101e80000100a00 */
[----:B------:R-:W4:Y:S01]  /*554a0*/  LDL.64 R56, [R1+0x1d0] ;  /* 0x0001d00001387983 */ /* 0x000f220000100a00 */
[C---:B0-----:R-:W-:Y:S06]  /*554b0*/  HMMA.16816.F32 R24, R44.reuse, R52, R48 ;  /* 0x000000342c18723c */ /* 0x041fec0000001830 */
[C---:B--2---:R-:W-:Y:S06]  /*554c0*/  HMMA.16816.F32 R4, R44.reuse, R4, R36 ;  /* 0x000000042c04723c */ /* 0x044fec0000001824 */
[----:B------:R-:W-:Y:S01]  /*554d0*/  HMMA.16816.F32 R8, R44, R32, R8 ;  /* 0x000000202c08723c */ /* 0x000fe20000001808 */
[----:B----4-:R-:W-:Y:S04]  /*554e0*/  STL.64 [R1+0x3b80], R56 ;  /* 0x003b803801007387 */ /* 0x010fe80000100a00 */
[----:B------:R-:W-:Y:S06]  /*554f0*/  STL [R1+0x3ba0], R23 ;  /* 0x003ba01701007387 */ /* 0x000fec0000100800 */
[----:B------:R0:W-:Y:S04]  /*55500*/  STL.64 [R1+0xa40], R24 ;  /* 0x000a401801007387 */ /* 0x0001e80000100a00 */
[----:B------:R-:W-:Y:S04]  /*55510*/  STL.64 [R1+0xa48], R26 ;  /* 0x000a481a01007387 */ /* 0x000fe80000100a00 */
[----:B------:R-:W-:Y:S04]  /*55520*/  STL.64 [R1+0x3b98], R20 ;  /* 0x003b981401007387 */ /* 0x000fe80000100a00 */
[----:B------:R-:W2:Y:S04]  /*55530*/  LDL.64 R36, [R1+0x1c0] ;  /* 0x0001c00001247983 */ /* 0x000ea80000100a00 */
[----:B0-----:R-:W4:Y:S04]  /*55540*/  LDL R24, [R1+0x240] ;  /* 0x0002400001187983 */ /* 0x001f280000100800 */
[----:B------:R-:W4:Y:S04]  /*55550*/  LDL R25, [R1+0x244] ;  /* 0x0002440001197983 */ /* 0x000f280000100800 */
[----:B--2---:R-:W-:Y:S04]  /*55560*/  STL.64 [R1+0x3b90], R36 ;  /* 0x003b902401007387 */ /* 0x004fe80000100a00 */
[----:B------:R0:W-:Y:S04]  /*55570*/  STL.64 [R1+0xa30], R4 ;  /* 0x000a300401007387 */ /* 0x0001e80000100a00 */
[----:B------:R-:W-:Y:S04]  /*55580*/  STL.64 [R1+0xa38], R6 ;  /* 0x000a380601007387 */ /* 0x000fe80000100a00 */
[----:B0-----:R-:W2:Y:S04]  /*55590*/  LDL.64 R4, [R1+0x1b0] ;  /* 0x0001b00001047983 */ /* 0x001ea80000100a00 */
[----:B------:R0:W-:Y:S04]  /*555a0*/  STL [R1+0xa24], R9 ;  /* 0x000a240901007387 */ /* 0x0001e80000100800 */
[----:B------:R-:W3:Y:S04]  /*555b0*/  LDL.LU.64 R20, [R1+0xa10] ;  /* 0x000a100001147983 */ /* 0x000ee80000300a00 */
[----:B------:R-:W3:Y:S04]  /*555c0*/  LDL.LU.64 R22, [R1+0xa18] ;  /* 0x000a180001167983 */ /* 0x000ee80000300a00 */
[----:B------:R-:W4:Y:S04]  /*555d0*/  LDL.LU.64 R36, [R1+0xa00] ;  /* 0x000a000001247983 */ /* 0x000f280000300a00 */
[----:B------:R-:W4:Y:S04]  /*555e0*/  LDL.LU.64 R38, [R1+0xa08] ;  /* 0x000a080001267983 */ /* 0x000f280000300a00 */
[----:B------:R-:W2:Y:S04]  /*555f0*/  LDL.LU.64 R56, [R1+0x9f0] ;  /* 0x0009f00001387983 */ /* 0x000ea80000300a00 */
[----:B------:R-:W2:Y:S04]  /*55600*/  LDL.LU.64 R58, [R1+0x9f8] ;  /* 0x0009f800013a7983 */ /* 0x000ea80000300a00 */
[----:B------:R-:W2:Y:S04]  /*55610*/  LDL.LU.64 R40, [R1+0x9e0] ;  /* 0x0009e00001287983 */ /* 0x000ea80000300a00 */
[----:B------:R-:W2:Y:S04]  /*55620*/  LDL.LU.64 R42, [R1+0x9e8] ;  /* 0x0009e800012a7983 */ /* 0x000ea80000300a00 */
[----:B------:R-:W2:Y:S04]  /*55630*/  LDL.LU.64 R48, [R1+0x9d0] ;  /* 0x0009d00001307983 */ /* 0x000ea80000300a00 */
[----:B------:R-:W2:Y:S04]  /*55640*/  LDL.LU.64 R50, [R1+0x9d8] ;  /* 0x0009d80001327983 */ /* 0x000ea80000300a00 */
[----:B------:R-:W2:Y:S01]  /*55650*/  LDL.LU.64 R52, [R1+0x9c0] ;  /* 0x0009c00001347983 */ /* 0x000ea20000300a00 */
[----:B------:R-:W-:-:S03]  /*55660*/  IMAD.MOV.U32 R15, RZ, RZ, R11 ;  /* 0x000000ffff0f7224 */ /* 0x000fc600078e000b */
[----:B------:R-:W2:Y:S01]  /*55670*/  LDL.LU.64 R54, [R1+0x9c8] ;  /* 0x0009c80001367983 */ /* 0x000ea20000300a00 */
[----:B------:R-:W-:-:S03]  /*55680*/  IMAD.MOV.U32 R14, RZ, RZ, R10 ;  /* 0x000000ffff0e7224 */ /* 0x000fc600078e000a */
[----:B------:R-:W2:Y:S01]  /*55690*/  LDL.LU.64 R32, [R1+0x9b0] ;  /* 0x0009b00001207983 */ /* 0x000ea20000300a00 */
[----:B------:R-:W-:-:S03]  /*556a0*/  IMAD.MOV.U32 R19, RZ, RZ, R8 ;  /* 0x000000ffff137224 */ /* 0x000fc600078e0008 */
[----:B------:R-:W2:Y:S04]  /*556b0*/  LDL.LU.64 R34, [R1+0x9b8] ;  /* 0x0009b80001227983 */ /* 0x000ea80000300a00 */
[----:B0-----:R-:W2:Y:S04]  /*556c0*/  LDL.LU.64 R8, [R1+0x9a0] ;  /* 0x0009a00001087983 */ /* 0x001ea80000300a00 */
[----:B------:R-:W2:Y:S04]  /*556d0*/  LDL.LU.64 R10, [R1+0x9a8] ;  /* 0x0009a800010a7983 */ /* 0x000ea80000300a00 */
[----:B------:R-:W-:Y:S04]  /*556e0*/  STL [R1+0x331c], R15 ;  /* 0x00331c0f01007387 */ /* 0x000fe80000100800 */
[----:B------:R-:W-:Y:S04]  /*556f0*/  STL [R1+0x3318], R14 ;  /* 0x0033180e01007387 */ /* 0x000fe80000100800 */
[----:B------:R-:W-:Y:S01]  /*55700*/  STL [R1+0x3314], R19 ;  /* 0x0033141301007387 */ /* 0x000fe20000100800 */
[----:B---3--:R-:W-:-:S15]  /*55710*/  HMMA.16816.F32 R20, R44, R28, R20 ;  /* 0x0000001c2c14723c */ /* 0x008fde0000001814 */
[----:B------:R-:W-:-:S08]  /*55720*/  NOP ;  /* 0x0000000000007918 */ /* 0x000fd00000000000 */
[----:B------:R-:W-:Y:S04]  /*55730*/  STL.64 [R1+0xa10], R20 ;  /* 0x000a101401007387 */ /* 0x000fe80000100a00 */
[----:B------:R0:W-:Y:S04]  /*55740*/  STL.64 [R1+0xa18], R22 ;  /* 0x000a181601007387 */ /* 0x0001e80000100a00 */
[----:B0-----:R-:W3:Y:S04]  /*55750*/  LDL.LU R23, [R1+0x3ba0] ;  /* 0x003ba00001177983 */ /* 0x001ee80000300800 */
[----:B------:R-:W2:Y:S01]  /*55760*/  LDL.LU.64 R20, [R1+0x3b98] ;  /* 0x003b980001147983 */ /* 0x000ea20000300a00 */
[----:B----4-:R-:W-:Y:S01]  /*55770*/  HMMA.16816.F32 R24, R44, R24, R36 ;  /* 0x000000182c18723c */ /* 0x010fe20000001824 */
[----:B------:R-:W-:-:S02]  /*55780*/  IMAD.MOV.U32 R22, RZ, RZ, R29 ;  /* 0x000000ffff167224 */ /* 0x000fc400078e001d */
[----:B------:R-:W4:Y:S04]  /*55790*/  LDL.LU.64 R28, [R1+0x990] ;  /* 0x00099000011c7983 */ /* 0x000f280000300a00 */
[----:B------:R-:W4:Y:S04]  /*557a0*/  LDL.LU.64 R30, [R1+0x998] ;  /* 0x00099800011e7983 */ /* 0x000f280000300a00 */
[----:B---3--:R-:W-:Y:S04]  /*557b0*/  STL.64 [R1+0x3a10], R22 ;  /* 0x003a101601007387 */ /* 0x008fe80000100a00 */
[----:B--2---:R-:W-:Y:S04]  /*557c0*/  STL.64 [R1+0x3a08], R20 ;  /* 0x003a081401007387 */ /* 0x004fe80000100a00 */
[----:B------:R-:W2:Y:S04]  /*557d0*/  LDL.LU.64 R36, [R1+0x3b90] ;  /* 0x003b900001247983 */ /* 0x000ea80000300a00 */
[----:B------:R0:W-:Y:S04]  /*557e0*/  STL.64 [R1+0xa00], R24 ;  /* 0x000a001801007387 */ /* 0x0001e80000100a00 */
[----:B------:R1:W-:Y:S04]  /*557f0*/  STL.64 [R1+0xa08], R26 ;  /* 0x000a081a01007387 */ /* 0x0003e80000100a00 */
[----:B0-----:R-:W1:Y:S02]  /*55800*/  LDL.LU.64 R24, [R1+0x3b88] ;  /* 0x003b880001187983 */ /* 0x001e640000300a00 */
[----:B-1----:R-:W-:Y:S02]  /*55810*/  HMMA.16816.F32 R24, R44, R24, R56 ;  /* 0x000000182c18723c */ /* 0x002fe40000001838 */
[----:B------:R-:W4:-:S15]  /*55820*/  LDL.LU.64 R56, [R1+0x3b80] ;  /* 0x003b800001387983 */ /* 0x000f1e0000300a00 */
[----:B------:R-:W-:-:S06]  /*55830*/  NOP ;  /* 0x0000000000007918 */ /* 0x000fcc0000000000 */
[----:B------:R0:W-:Y:S04]  /*55840*/  STL.64 [R1+0x9f0], R24 ;  /* 0x0009f01801007387 */ /* 0x0001e80000100a00 */
[----:B------:R1:W-:Y:S04]  /*55850*/  STL.64 [R1+0x9f8], R26 ;  /* 0x0009f81a01007387 */ /* 0x0003e80000100a00 */
[----:B0-----:R-:W1:Y:S01]  /*55860*/  LDL.LU.64 R24, [R1+0x3b78] ;  /* 0x003b780001187983 */ /* 0x001e620000300a00 */
[----:B------:R-:W-:Y:S02]  /*55870*/  IMAD.MOV.U32 R20, RZ, RZ, R61 ;  /* 0x000000ffff147224 */ /* 0x000fe400078e003d */
[----:B------:R-:W-:-:S07]  /*55880*/  IMAD.MOV.U32 R21, RZ, RZ, R60 ;  /* 0x000000ffff157224 */ /* 0x000fce00078e003c */
[C---:B------:R-:W-:Y:S06]  /*55890*/  HMMA.16816.F32 R20, R44.reuse, R20, R48 ;  /* 0x000000142c14723c */ /* 0x040fec0000001830 */
[----:B-1----:R-:W-:Y:S01]  /*558a0*/  HMMA.16816.F32 R24, R44, R24, R40 ;  /* 0x000000182c18723c */ /* 0x002fe20000001828 */
[----:B------:R-:W3:-:S15]  /*558b0*/  LDL.LU.64 R40, [R1+0x3b70] ;  /* 0x003b700001287983 */ /* 0x000ede0000300a00 */
[----:B------:R-:W-:-:S07]  /*558c0*/  NOP ;  /* 0x0000000000007918 */ /* 0x000fce0000000000 */
[----:B------:R0:W-:Y:S04]  /*558d0*/  STL.64 [R1+0x9e0], R24 ;  /* 0x0009e01801007387 */ /* 0x0001e80000100a00 */
[----:B------:R-:W-:Y:S04]  /*558e0*/  STL.64 [R1+0x9e8], R26 ;  /* 0x0009e81a01007387 */ /* 0x000fe80000100a00 */
[----:B0-----:R-:W2:Y:S04]  /*558f0*/  LDL.LU.64 R24, [R1+0x3b68] ;  /* 0x003b680001187983 */ /* 0x001ea80000300a00 */
[----:B------:R-:W4:Y:S04]  /*55900*/  LDL.LU.64 R48, [R1+0x3b60] ;  /* 0x003b600001307983 */ /* 0x000f280000300a00 */
[----:B------:R-:W-:Y:S04]  /*55910*/  STL.64 [R1+0x9d0], R20 ;  /* 0x0009d01401007387 */ /* 0x000fe80000100a00 */
[----:B------:R2:W-:Y:S01]  /*55920*/  STL.64 [R1+0x9d8], R22 ;  /* 0x0009d81601007387 */ /* 0x0005e20000100a00 */
[C---:B---3--:R-:W-:Y:S06]  /*55930*/  HMMA.16816.F32 R32, R44.reuse, R40, R32 ;  /* 0x000000282c20723c */ /* 0x048fec0000001820 */
[----:B--2---:R-:W-:Y:S01]  /*55940*/  HMMA.16816.F32 R20, R44, R24, R52 ;  /* 0x000000182c14723c */ /* 0x004fe20000001834 */
[----:B------:R-:W2:Y:S04]  /*55950*/  LDL.LU.64 R24, [R1+0x980] ;  /* 0x0009800001187983 */ /* 0x000ea80000300a00 */
[----:B------:R-:W2:-:S15]  /*55960*/  LDL.LU.64 R26, [R1+0x988] ;  /* 0x00098800011a7983 */ /* 0x000e9e0000300a00 */
[----:B------:R-:W-:-:S03]  /*55970*/  NOP ;  /* 0x0000000000007918 */ /* 0x000fc60000000000 */
[----:B------:R0:W-:Y:S04]  /*55980*/  STL.64 [R1+0x9c0], R20 ;  /* 0x0009c01401007387 */ /* 0x0001e80000100a00 */
[----:B------:R1:W-:Y:S04]  /*55990*/  STL.64 [R1+0x9c8], R22 ;  /* 0x0009c81601007387 */ /* 0x0003e80000100a00 */
[----:B0-----:R-:W3:Y:S04]  /*559a0*/  LDL.LU.64 R20, [R1+0x970] ;  /* 0x0009700001147983 */ /* 0x001ee80000300a00 */
[----:B-1----:R-:W3:Y:S04]  /*559b0*/  LDL.LU.64 R22, [R1+0x978] ;  /* 0x0009780001167983 */ /* 0x002ee80000300a00 */
[----:B------:R-:W-:Y:S04]  /*559c0*/  STL.64 [R1+0x9b0], R32 ;  /* 0x0009b02001007387 */ /* 0x000fe80000100a00 */
[----:B------:R4:W-:Y:S02]  /*559d0*/  STL.64 [R1+0x9b8], R34 ;  /* 0x0009b82201007387 */ /* 0x0009e40000100a00 */
[C---:B----4-:R-:W-:Y:S02]  /*559e0*/  HMMA.16816.F32 R32, R44.reuse, R48, R8 ;  /* 0x000000302c20723c */ /* 0x050fe40000001808 */
[----:B------:R-:W4:Y:S04]  /*559f0*/  LDL.64 R8, [R1+0x190] ;  /* 0x0001900001087983 */ /* 0x000f280000100a00 */
[----:B------:R-:W-:Y:S01]  /*55a00*/  HMMA.16816.F32 R28, R44, R56, R28 ;  /* 0x000000382c1c723c */ /* 0x000fe2000000181c */
[----:B----4-:R0:W-:-:S15]  /*55a10*/  STL.64 [R1+0x3b50], R8 ;  /* 0x003b500801007387 */ /* 0x0101de0000100a00 */
[----:B------:R-:W-:-:S01]  /*55a20*/  NOP ;  /* 0x0000000000007918 */ /* 0x000fc20000000000 */
[----:B------:R-:W-:Y:S04]  /*55a30*/  STL.64 [R1+0x9a0], R32 ;  /* 0x0009a02001007387 */ /* 0x000fe80000100a00 */
[----:B------:R-:W-:Y:S04]  /*55a40*/  STL.64 [R1+0x9a8], R34 ;  /* 0x0009a82201007387 */ /* 0x000fe80000100a00 */
[----:B0-----:R-:W4:Y:S04]  /*55a50*/  LDL.64 R8, [R1+0x1a0] ;  /* 0x0001a00001087983 */ /* 0x001f280000100a00 */
[----:B------:R0:W-:Y:S04]  /*55a60*/  STL.64 [R1+0x990], R28 ;  /* 0x0009901c01007387 */ /* 0x0001e80000100a00 */
[----:B------:R-:W-:Y:S04]  /*55a70*/  STL.64 [R1+0x998], R30 ;  /* 0x0009981e01007387 */ /* 0x000fe80000100a00 */
[----:B0-----:R-:W4:Y:S01]  /*55a80*/  LDL.64 R28, [R1+0x180] ;  /* 0x00018000011c7983 */ /* 0x001f220000100a00 */
[C---:B--2---:R-:W-:Y:S06]  /*55a90*/  HMMA.16816.F32 R24, R44.reuse, R36, R24 ;  /* 0x000000242c18723c */ /* 0x044fec0000001818 */
[----:B---3--:R-:W-:Y:S01]  /*55aa0*/  HMMA.16816.F32 R20, R44, R4, R20 ;  /* 0x000000042c14723c */ /* 0x008fe20000001814 */
[----:B------:R-:W-:Y:S01]  /*55ab0*/  IMAD.MOV.U32 R19, RZ, RZ, R57 ;  /* 0x000000ffff137224 */ /* 0x000fe200078e0039 */
[----:B----4-:R-:W-:Y:S04]  /*55ac0*/  STL.64 [R1+0x3b48], R28 ;  /* 0x003b481c01007387 */ /* 0x010fe80000100a00 */
[----:B------:R-:W2:Y:S01]  /*55ad0*/  LDL.64 R40, [R1+0x170] ;  /* 0x0001700001287983 */ /* 0x000ea20000100a00 */
[----:B------:R-:W-:-:S02]  /*55ae0*/  IMAD.MOV.U32 R60, RZ, RZ, R56 ;  /* 0x000000ffff3c7224 */ /* 0x000fc400078e0038 */
[----:B------:R-:W-:Y:S01]  /*55af0*/  IMAD.MOV.U32 R61, RZ, RZ, R37 ;  /* 0x000000ffff3d7224 */ /* 0x000fe200078e0025 */
[----:B--2---:R0:W-:Y:S04]  /*55b00*/  STL.64 [R1+0x3b58], R40 ;  /* 0x003b582801007387 */ /* 0x0041e80000100a00 */
[----:B------:R-:W-:Y:S04]  /*55b10*/  STL [R1+0x3984], R19 ;  /* 0x0039841301007387 */ /* 0x000fe80000100800 */
[----:B------:R-:W-:Y:S04]  /*55b20*/  STL [R1+0x3980], R60 ;  /* 0x0039803c01007387 */ /* 0x000fe80000100800 */
[----:B------:R-:W-:Y:S04]  /*55b30*/  STL [R1+0x3988], R61 ;  /* 0x0039883d01007387 */ /* 0x000fe80000100800 */
[----:B------:R1:W-:Y:S04]  /*55b40*/  STL.64 [R1+0x980], R24 ;  /* 0x0009801801007387 */ /* 0x0003e80000100a00 */
[----:B------:R-:W-:Y:S04]  /*55b50*/  STL.64 [R1+0x988], R26 ;  /* 0x0009881a01007387 */ /* 0x000fe80000100a00 */
[----:B------:R2:W-:Y:S04]  /*55b60*/  STL.64 [R1+0x970], R20 ;  /* 0x0009701401007387 */ /* 0x0005e80000100a00 */
[----:B------:R3:W-:Y:S04]  /*55b70*/  STL.64 [R1+0x978], R22 ;  /* 0x0009781601007387 */ /* 0x0007e80000100a00 */
[----:B0-----:R-:W4:Y:S04]  /*55b80*/  LDL.LU.64 R40, [R1+0x960] ;  /* 0x0009600001287983 */ /* 0x001f280000300a00 */
[----:B------:R-:W4:Y:S04]  /*55b90*/  LDL.LU.64 R42, [R1+0x968] ;  /* 0x00096800012a7983 */ /* 0x000f280000300a00 */
[----:B------:R-:W4:Y:S01]  /*55ba0*/  LDL.LU.64 R28, [R1+0x950] ;  /* 0x00095000011c7983 */ /* 0x000f220000300a00 */
[----:B------:R-:W-:-:S02]  /*55bb0*/  IMAD.MOV.U32 R15, RZ, RZ, R4 ;  /* 0x000000ffff0f7224 */ /* 0x000fc400078e0004 */
[----:B------:R-:W-:Y:S01]  /*55bc0*/  IMAD.MOV.U32 R14, RZ, RZ, R5 ;  /* 0x000000ffff0e7224 */ /* 0x000fe200078e0005 */
[----:B------:R-:W4:Y:S04]  /*55bd0*/  LDL.LU.64 R30, [R1+0x958] ;  /* 0x00095800011e7983 */ /* 0x000f280000300a00 */
[----:B-1----:R-:W4:Y:S04]  /*55be0*/  LDL R24, [R1+0x120] ;  /* 0x0001200001187983 */ /* 0x002f280000100800 */
[----:B------:R-:W4:Y:S04]  /*55bf0*/  LDL R25, [R1+0x124] ;  /* 0x0001240001197983 */ /* 0x000f280000100800 */
[----:B------:R-:W4:Y:S04]  /*55c00*/  LDL.64 R4, [R1+0x160] ;  /* 0x0001600001047983 */ /* 0x000f280000100a00 */
[----:B------:R-:W4:Y:S04]  /*55c10*/  LDL R48, [R1+0x140] ;  /* 0x0001400001307983 */ /* 0x000f280000100800 */
[----:B------:R-:W4:Y:S04]  /*55c20*/  LDL R49, [R1+0x144] ;  /* 0x0001440001317983 */ /* 0x000f280000100800 */
[----:B------:R-:W4:Y:S04]  /*55c30*/  LDL.LU.64 R32, [R1+0x940] ;  /* 0x0009400001207983 */ /* 0x000f280000300a00 */
[----:B------:R-:W4:Y:S04]  /*55c40*/  LDL.LU.64 R34, [R1+0x948] ;  /* 0x0009480001227983 */ /* 0x000f280000300a00 */
[----:B--2---:R-:W2:Y:S04]  /*55c50*/  LDL.LU.64 R20, [R1+0x1120] ;  /* 0x0011200001147983 */ /* 0x004ea80000300a00 */
[----:B---3--:R-:W2:Y:S04]  /*55c60*/  LDL.LU.64 R22, [R1+0x1128] ;  /* 0x0011280001167983 */ /* 0x008ea80000300a00 */
[----:B------:R-:W3:Y:S04]  /*55c70*/  LDL.64 R52, [R1+0x150] ;  /* 0x0001500001347983 */ /* 0x000ee80000100a00 */
[----:B------:R-:W3:Y:S04]  /*55c80*/  LDL.64 R56, [R1+0x130] ;  /* 0x0001300001387983 */ /* 0x000ee80000100a00 */
[----:B------:R-:W3:Y:S04]  /*55c90*/  LDL.64 R36, [R1+0x110] ;  /* 0x0001100001247983 */ /* 0x000ee80000100a00 */
[----:B------:R-:W-:Y:S04]  /*55ca0*/  STL [R1+0x3990], R14 ;  /* 0x0039900e01007387 */ /* 0x000fe80000100800 */
[----:B------:R-:W-:Y:S01]  /*55cb0*/  STL [R1+0x398c], R15 ;  /* 0x00398c0f01007387 */ /* 0x000fe20000100800 */
[----:B------:R-:W-:Y:S01]  /*55cc0*/  IMAD.MOV.U32 R61, RZ, RZ, R9 ;  /* 0x000000ffff3d7224 */ /* 0x000fe200078e0009 */
[----:B----4-:R-:W-:-:S15]  /*55cd0*/  HMMA.16816.F32 R40, R44, R8, R40 ;  /* 0x000000082c28723c */ /* 0x010fde0000001828 */
[----:B------:R-:W-:-:S08]  /*55ce0*/  NOP ;  /* 0x0000000000007918 */ /* 0x000fd00000000000 */
[----:B------:R0:W-:Y:S04]  /*55cf0*/  STL.64 [R1+0x960], R40 ;  /* 0x0009602801007387 */ /* 0x0001e80000100a00 */
[----:B------:R-:W-:Y:S04]  /*55d00*/  STL.64 [R1+0x968], R42 ;  /* 0x0009682a01007387 */ /* 0x000fe80000100a00 */
[----:B0-----:R-:W2:Y:S04]  /*55d10*/  LDL.LU.64 R40, [R1+0x3b58] ;  /* 0x003b580001287983 */ /* 0x001ea80000300a00 */
[----:B------:R-:W4:Y:S04]  /*55d20*/  LDL.LU.64 R8, [R1+0x3b50] ;  /* 0x003b500001087983 */ /* 0x000f280000300a00 */
[----:B------:R-:W-:Y:S01]  /*55d30*/  STL [R1+0x3994], R61 ;  /* 0x0039943d01007387 */ /* 0x000fe20000100800 */
[----:B----4-:R-:W-:Y:S06]  /*55d40*/  HMMA.16816.F32 R28, R44, R8, R28 ;  /* 0x000000082c1c723c */ /* 0x010fec000000181c */
[----:B------:R-:W-:-:S02]  /*55d50*/  IMAD.MOV.U32 R14, RZ, RZ, R8 ;  /* 0x000000ffff0e7224 */ /* 0x000fc400078e0008 */
[----:B------:R-:W-:-:S15]  /*55d60*/  IMAD.MOV.U32 R15, RZ, RZ, R9 ;  /* 0x000000ffff0f7224 */ /* 0x000fde00078e0009 */
[----:B------:R0:W-:Y:S04]  /*55d70*/  STL.64 [R1+0x950], R28 ;  /* 0x0009501c01007387 */ /* 0x0001e80000100a00 */
[----:B------:R-:W-:Y:S04]  /*55d80*/  STL.64 [R1+0x958], R30 ;  /* 0x0009581e01007387 */ /* 0x000fe80000100a00 */
[----:B0-----:R-:W4:Y:S04]  /*55d90*/  LDL.LU.64 R28, [R1+0x3b48] ;  /* 0x003b4800011c7983 */ /* 0x001f280000300a00 */
[----:B------:R-:W3:Y:S04]  /*55da0*/  LDL.LU.64 R8, [R1+0x1110] ;  /* 0x0011100001087983 */ /* 0x000ee80000300a00 */
[----:B------:R-:W3:Y:S01]  /*55db0*/  LDL.LU.64 R10, [R1+0x1118] ;  /* 0x00111800010a7983 */ /* 0x000ee20000300a00 */
[----:B--2---:R-:W-:Y:S03]  /*55dc0*/  HMMA.16816.F32 R20, R44, R40, R20 ;  /* 0x000000282c14723c */ /* 0x004fe60000001814 */
[----:B------:R0:W-:Y:S04]  /*55dd0*/  STL [R1+0x399c], R15 ;  /* 0x00399c0f01007387 */ /* 0x0001e80000100800 */
[----:B------:R1:W-:Y:S01]  /*55de0*/  STL [R1+0x3998], R14 ;  /* 0x0039980e01007387 */ /* 0x0003e20000100800 */
[----:B------:R-:W-:-:S02]  /*55df0*/  IMAD.MOV.U32 R19, RZ, RZ, R40 ;  /* 0x000000ffff137224 */ /* 0x000fc400078e0028 */
[----:B------:R-:W-:Y:S02]  /*55e00*/  IMAD.MOV.U32 R60, RZ, RZ, R41 ;  /* 0x000000ffff3c7224 */ /* 0x000fe400078e0029 */
[----:B0-----:R-:W-:Y:S02]  /*55e10*/  IMAD.MOV.U32 R15, RZ, RZ, R4 ;  /* 0x000000ffff0f7224 */ /* 0x001fe400078e0004 */
[----:B-1----:R-:W-:Y:S01]  /*55e20*/  IMAD.MOV.U32 R14, RZ, RZ, R5 ;  /* 0x000000ffff0e7224 */ /* 0x002fe200078e0005 */
[C---:B----4-:R-:W-:Y:S06]  /*55e30*/  HMMA.16816.F32 R32, R44.reuse, R28, R32 ;  /* 0x0000001c2c20723c */ /* 0x050fec0000001820 */
[----:B---3--:R-:W-:Y:S01]  /*55e40*/  HMMA.16816.F32 R8, R44, R4, R8 ;  /* 0x000000042c08723c */ /* 0x008fe20000001808 */
[----:B------:R-:W-:-:S05]  /*55e50*/  IMAD.MOV.U32 R61, RZ, RZ, R29 ;  /* 0x000000ffff3d7224 */ /* 0x000fca00078e001d */
[----:B------:R-:W-:Y:S11]  /*55e60*/  STL [R1+0x39a0], R61 ;  /* 0x0039a03d01007387 */ /* 0x000ff60000100800 */
[----:B------:R0:W-:Y:S04]  /*55e70*/  STL.64 [R1+0x940], R32 ;  /* 0x0009402001007387 */ /* 0x0001e80000100a00 */
[----:B------:R1:W-:Y:S04]  /*55e80*/  STL.64 [R1+0x948], R34 ;  /* 0x0009482201007387 */ /* 0x0003e80000100a00 */
[----:B------:R2:W-:Y:S04]  /*55e90*/  STL.64 [R1+0x1120], R20 ;  /* 0x0011201401007387 */ /* 0x0005e80000100a00 */
[----:B------:R3:W-:Y:S04]  /*55ea0*/  STL.64 [R1+0x1128], R22 ;  /* 0x0011281601007387 */ /* 0x0007e80000100a00 */
[----:B------:R-:W4:Y:S04]  /*55eb0*/  LDL.LU.64 R40, [R1+0x10f0] ;  /* 0x0010f00001287983 */ /* 0x000f280000300a00 */
[----:B------:R-:W4:Y:S04]  /*55ec0*/  LDL.LU.64 R42, [R1+0x10f8] ;  /* 0x0010f800012a7983 */ /* 0x000f280000300a00 */
[----:B0-----:R-:W4:Y:S04]  /*55ed0*/  LDL.LU.64 R32, [R1+0x10e0] ;  /* 0x0010e00001207983 */ /* 0x001f280000300a00 */
[----:B-1----:R-:W4:Y:S04]  /*55ee0*/  LDL.LU.64 R34, [R1+0x10e8] ;  /* 0x0010e80001227983 */ /* 0x002f280000300a00 */
[----:B------:R-:W4:Y:S04]  /*55ef0*/  LDL.LU.64 R28, [R1+0x10d0] ;  /* 0x0010d000011c7983 */ /* 0x000f280000300a00 */
[----:B------:R-:W4:Y:S04]  /*55f00*/  LDL.LU.64 R30, [R1+0x10d8] ;  /* 0x0010d800011e7983 */ /* 0x000f280000300a00 */
[----:B--2---:R-:W2:Y:S04]  /*55f10*/  LDL.LU.64 R20, [R1+0x10c0] ;  /* 0x0010c00001147983 */ /* 0x004ea80000300a00 */
[----:B---3--:R-:W2:Y:S04]  /*55f20*/  LDL.LU.64 R22, [R1+0x10c8] ;  /* 0x0010c80001167983 */ /* 0x008ea80000300a00 */
[----:B------:R-:W-:Y:S04]  /*55f30*/  STL [R1+0x39a4], R19 ;  /* 0x0039a41301007387 */ /* 0x000fe80000100800 */
[----:B------:R0:W-:Y:S04]  /*55f40*/  STL.64 [R1+0x1110], R8 ;  /* 0x0011100801007387 */ /* 0x0001e80000100a00 */
[----:B------:R-:W-:Y:S04]  /*55f50*/  STL.64 [R1+0x1118], R10 ;  /* 0x0011180a01007387 */ /* 0x000fe80000100a00 */
[----:B0-----:R-:W3:Y:S04]  /*55f60*/  LDL.LU.64 R8, [R1+0x3b40] ;  /* 0x003b400001087983 */ /* 0x001ee80000300a00 */
[----:B------:R-:W3:Y:S04]  /*55f70*/  LDL.LU R6, [R1+0x3b38] ;  /* 0x003b380001067983 */ /* 0x000ee80000300800 */
[----:B------:R-:W3:Y:S04]  /*55f80*/  LDL.LU.64 R4, [R1+0x3b30] ;  /* 0x003b300001047983 */ /* 0x000ee80000300a00 */
[----:B------:R-:W-:Y:S04]  /*55f90*/  STL.64 [R1+0x3aa0], R14 ;  /* 0x003aa00e01007387 */ /* 0x000fe80000100a00 */
[----:B------:R0:W-:Y:S04]  /*55fa0*/  STL.64 [R1+0x3a98], R12 ;  /* 0x003a980c01007387 */ /* 0x0001e80000100a00 */
[----:B0-----:R-:W2:Y:S04]  /*55fb0*/  LDL.LU.64 R12, [R1+0x1100] ;  /* 0x00110000010c7983 */ /* 0x001ea80000300a00 */
[----:B------:R-:W2:Y:S01]  /*55fc0*/  LDL.LU.64 R14, [R1+0x1108] ;  /* 0x00110800010e7983 */ /* 0x000ea20000300a00 */
[----:B------:R-:W-:-:S02]  /*55fd0*/  IMAD.MOV.U32 R19, RZ, RZ, R52 ;  /* 0x000000ffff137224 */ /* 0x000fc400078e0034 */
[----:B------:R-:W-:Y:S02]  /*55fe0*/  IMAD.MOV.U32 R18, RZ, RZ, R56 ;  /* 0x000000ffff127224 */ /* 0x000fe400078e0038 */
[----:B------:R-:W-:Y:S02]  /*55ff0*/  IMAD.MOV.U32 R7, RZ, RZ, R37 ;  /* 0x000000ffff077224 */ /* 0x000fe400078e0025 */
[----:B------:R-:W-:Y:S02]  /*56000*/  IMAD.MOV.U32 R11, RZ, RZ, R57 ;  /* 0x000000ffff0b7224 */ /* 0x000fe400078e0039 */
[----:B------:R-:W-:Y:S01]  /*56010*/  IMAD.MOV.U32 R10, RZ, RZ, R36 ;  /* 0x000000ffff0a7224 */ /* 0x000fe200078e0024 */
[C---:B----4-:R-:W-:Y:S06]  /*56020*/  HMMA.16816.F32 R40, R44.reuse, R48, R40 ;  /* 0x000000302c28723c */ /* 0x050fec0000001828 */
[----:B--2---:R-:W-:-:S15]  /*56030*/  HMMA.16816.F32 R12, R44, R52, R12 ;  /* 0x000000342c0c723c */ /* 0x004fde000000180c */
[----:B------:R-:W-:-:S08]  /*56040*/  NOP ;  /* 0x0000000000007918 */ /* 0x000fd00000000000 */
[----:B------:R-:W-:Y:S04]  /*56050*/  STL.64 [R1+0x1100], R12 ;  /* 0x0011000c01007387 */ /* 0x000fe80000100a00 */
[----:B------:R0:W-:Y:S02]  /*56060*/  STL.64 [R1+0x1108], R14 ;  /* 0x0011080e01007387 */ /* 0x0001e40000100a00 */
[----:B0-----:R-:W-:Y:S02]  /*56070*/  HMMA.16816.F32 R12, R44, R56, R32 ;  /* 0x000000382c0c723c */ /* 0x001fe40000001820 */
[----:B------:R-:W-:Y:S04]  /*56080*/  STL.64 [R1+0x10f0], R40 ;  /* 0x0010f02801007387 */ /* 0x000fe80000100a00 */
[----:B------:R-:W-:-:S15]  /*56090*/  STL.64 [R1+0x10f8], R42 ;  /* 0x0010f82a01007387 */ /* 0x000fde0000100a00 */
[----:B------:R-:W-:-:S02]  /*560a0*/  NOP ;  /* 0x0000000000007918 */ /* 0x000fc40000000000 */
[----:B------:R-:W-:Y:S04]  /*560b0*/  STL.64 [R1+0x10e0], R12 ;  /* 0x0010e00c01007387 */ /* 0x000fe80000100a00 */
[----:B------:R0:W-:Y:S04]  /*560c0*/  STL.64 [R1+0x10e8], R14 ;  /* 0x0010e80e01007387 */ /* 0x0001e80000100a00 */
[----:B------:R-:W-:Y:S04]  /*560d0*/  STL.64 [R1+0x3ab0], R18 ;  /* 0x003ab01201007387 */ /* 0x000fe80000100a00 */
[----:B------:R1:W-:Y:S01]  /*560e0*/  STL.64 [R1+0x3aa8], R16 ;  /* 0x003aa81001007387 */ /* 0x0003e20000100a00 */
[C---:B0-----:R-:W-:Y:S06]  /*560f0*/  HMMA.16816.F32 R12, R44.reuse, R36, R20 ;  /* 0x000000242c0c723c */ /* 0x041fec0000001814 */
[----:B-1----:R-:W-:-:S15]  /*56100*/  HMMA.16816.F32 R16, R44, R24, R28 ;  /* 0x000000182c10723c */ /* 0x002fde000000181c */
[----:B------:R-:W-:-:S08]  /*56110*/  NOP ;  /* 0x0000000000007918 */ /* 0x000fd00000000000 */
[----:B------:R-:W-:Y:S04]  /*56120*/  STL.64 [R1+0x10d0], R16 ;  /* 0x0010d01001007387 */ /* 0x000fe80000100a00 */
[----:B------:R-:W-:Y:S04]  /*56130*/  STL.64 [R1+0x10d8], R18 ;  /* 0x0010d81201007387 */ /* 0x000fe80000100a00 */
[----:B------:R-:W-:Y:S04]  /*56140*/  STL.64 [R1+0x10c0], R12 ;  /* 0x0010c00c01007387 */ /* 0x000fe80000100a00 */
[----:B------:R-:W-:Y:S04]  /*56150*/  STL.64 [R1+0x10c8], R14 ;  /* 0x0010c80e01007387 */ /* 0x000fe80000100a00 */
[----:B------:R-:W-:Y:S04]  /*56160*/  STL [R1+0x3b00], R7 ;  /* 0x003b000701007387 */ /* 0x000fe80000100800 */
[----:B---3--:R-:W-:Y:S04]  /*56170*/  STL.64 [R1+0x3af8], R4 ;  /* 0x003af80401007387 */ /* 0x008fe80000100a00 */
[----:B------:R-:W-:Y:S04]  /*56180*/  STL.64 [R1+0x3ac0], R10 ;  /* 0x003ac00a01007387 */ /* 0x000fe80000100a00 */
[----:B------:R-:W-:Y:S04]  /*56190*/  STL.64 [R1+0x3ab8], R8 ;  /* 0x003ab80801007387 */ /* 0x000fe80000100a00 */
[----:B------:R-:W2:Y:S04]  /*561a0*/  LDL R56, [R1+0xa0] ;  /* 0x0000a00001387983 */ /* 0x000ea80000100800 */
[----:B------:R-:W2:Y:S01]  /*561b0*/  LDL R57, [R1+0xa4] ;  /* 0x0000a40001397983 */ /* 0x000ea20000100800 */
[----:B------:R-:W-:-:S03]  /*561c0*/  IMAD.MOV.U32 R61, RZ, RZ, R53 ;  /* 0x000000ffff3d7224 */ /* 0x000fc600078e0035 */
[----:B------:R-:W3:Y:S04]  /*561d0*/  LDL R52, [R1+0x40] ;  /* 0x0000400001347983 */ /* 0x000ee80000100800 */
[----:B------:R-:W3:Y:S04]  /*561e0*/  LDL R53, [R1+0x44] ;  /* 0x0000440001357983 */ /* 0x000ee80000100800 */
[----:B--2---:R0:W-:Y:S04]  /*561f0*/  STL.64 [R1+0x3b08], R56 ;  /* 0x003b083801007387 */ /* 0x0041e80000100a00 */
[----:B------:R-:W2:Y:S04]  /*56200*/  LDL R28, [R1+0xb0] ;  /* 0x0000b000011c7983 */ /* 0x000ea80000100800 */
[----:B------:R-:W2:Y:S01]  /*56210*/  LDL R29, [R1+0xb4] ;  /* 0x0000b400011d7983 */ /* 0x000ea20000100800 */
[----:B------:R-:W-:-:S02]  /*56220*/  IMAD.MOV.U32 R36, RZ, RZ, R0 ;  /* 0x000000ffff247224 */ /* 0x000fc400078e0000 */
[----:B------:R-:W-:Y:S01]  /*56230*/  IMAD.MOV.U32 R37, RZ, RZ, R2 ;  /* 0x000000ffff257224 */ /* 0x000fe200078e0002 */
[----:B--2---:R-:W-:Y:S04]  /*56240*/  STL.64 [R1+0x3b10], R28 ;  /* 0x003b101c01007387 */ /* 0x004fe80000100a00 */
[----:B------:R-:W2:Y:S04]  /*56250*/  LDL R32, [R1+0xc0] ;  /* 0x0000c00001207983 */ /* 0x000ea80000100800 */
[----:B------:R-:W2:Y:S04]  /*56260*/  LDL R33, [R1+0xc4] ;  /* 0x0000c40001217983 */ /* 0x000ea80000100800 */
[----:B---3--:R-:W-:Y:S04]  /*56270*/  STL.64 [R1+0x3ac8], R52 ;  /* 0x003ac83401007387 */ /* 0x008fe80000100a00 */
[----:B------:R-:W3:Y:S04]  /*56280*/  LDL.LU R0, [R1+0x3b28] ;  /* 0x003b280001007983 */ /* 0x000ee80000300800 */
[----:B------:R-:W4:Y:S04]  /*56290*/  LDL.LU R2, [R1+0x3b24] ;  /* 0x003b240001027983 */ /* 0x000f280000300800 */
[----:B0-----:R-:W2:Y:S04]  /*562a0*/  LDL R56, [R1+0xf0] ;  /* 0x0000f00001387983 */ /* 0x001ea80000100800 */
[----:B------:R-:W2:Y:S04]  /*562b0*/  LDL R57, [R1+0xf4] ;  /* 0x0000f40001397983 */ /* 0x000ea80000100800 */
[----:B------:R-:W2:Y:S04]  /*562c0*/  LDL R40, [R1+0x100] ;  /* 0x0001000001287983 */ /* 0x000ea80000100800 */
[----:B------:R-:W2:Y:S04]  /*562d0*/  LDL R41, [R1+0x104] ;  /* 0x0001040001297983 */ /* 0x000ea80000100800 */
[----:B------:R0:W-:Y:S04]  /*562e0*/  STL.64 [R1+0x3ad0], R36 ;  /* 0x003ad02401007387 */ /* 0x0001e80000100a00 */
[----:B------:R-:W4:Y:S04]  /*562f0*/  LDL R16, [R1+0x50] ;  /* 0x0000500001107983 */ /* 0x000f280000100800 */
[----:B0-----:R-:W2:Y:S01]  /*56300*/  LDL.64 R36, [R1+0xd0] ;  /* 0x0000d00001247983 */ /* 0x001ea20000100a00 */
[----:B---3--:R-:W-:-:S03]  /*56310*/  IMAD.MOV.U32 R17, RZ, RZ, R0 ;  /* 0x000000ffff117224 */ /* 0x008fc600078e0000 */
[----:B------:R-:W3:Y:S04]  /*56320*/  LDL.LU R0, [R1+0x3b20] ;  /* 0x003b200001007983 */ /* 0x000ee80000300800 */
[----:B----4-:R-:W-:Y:S04]  /*56330*/  STL.64 [R1+0x3ad8], R16 ;  /* 0x003ad81001007387 */ /* 0x010fe80000100a00 */
[----:B------:R-:W4:Y:S01]  /*56340*/  LDL R52, [R1+0x60] ;  /* 0x0000600001347983 */ /* 0x000f220000100800 */
[----:B------:R-:W-:Y:S02]  /*56350*/  IMAD.MOV.U32 R53, RZ, RZ, R2 ;  /* 0x000000ffff357224 */ /* 0x000fe400078e0002 */
[----:B------:R-:W-:Y:S01]  /*56360*/  IMAD.MOV.U32 R48, RZ, RZ, R3 ;  /* 0x000000ffff307224 */ /* 0x000fe200078e0003 */
[----:B------:R-:W2:Y:S01]  /*56370*/  LDL.LU R2, [R1+0x3b1c] ;  /* 0x003b1c0001027983 */ /* 0x000ea20000300800 */
[----:B------:R-:W-:-:S03]  /*56380*/  IMAD.MOV.U32 R49, RZ, RZ, R6 ;  /* 0x000000ffff317224 */ /* 0x000fc600078e0006 */
[----:B----4-:R0:W-:Y:S04]  /*56390*/  STL.64 [R1+0x3ae0], R52 ;  /* 0x003ae03401007387 */ /* 0x0101e80000100a00 */
[----:B------:R-:W4:Y:S04]  /*563a0*/  LDL.LU R3, [R1+0x3b18] ;  /* 0x003b180001037983 */ /* 0x000f280000300800 */
[----:B------:R-:W4:Y:S04]  /*563b0*/  LDL.LU.64 R28, [R1+0x10a0] ;  /* 0x0010a000011c7983 */ /* 0x000f280000300a00 */
[----:B------:R-:W4:Y:S04]  /*563c0*/  LDL.LU.64 R30, [R1+0x10a8] ;  /* 0x0010a800011e7983 */ /* 0x000f280000300a00 */
[----:B------:R-:W4:Y:S04]  /*563d0*/  LDL.LU.64 R4, [R1+0x1090] ;  /* 0x0010900001047983 */ /* 0x000f280000300a00 */
[----:B------:R-:W4:Y:S04]  /*563e0*/  LDL.LU.64 R6, [R1+0x1098] ;  /* 0x0010980001067983 */ /* 0x000f280000300a00 */
[----:B0-----:R-:W4:Y:S04]  /*563f0*/  LDL.LU.64 R52, [R1+0x1080] ;  /* 0x0010800001347983 */ /* 0x001f280000300a00 */
[----:B------:R-:W4:Y:S04]  /*56400*/  LDL.LU.64 R54, [R1+0x1088] ;  /* 0x0010880001367983 */ /* 0x000f280000300a00 */
[----:B------:R-:W4:Y:S04]  /*56410*/  LDL.LU.64 R20, [R1+0x1070] ;  /* 0x0010700001147983 */ /* 0x000f280000300a00 */
[----:B------:R-:W4:Y:S04]  /*56420*/  LDL.LU.64 R22, [R1+0x1078] ;  /* 0x0010780001167983 */ /* 0x000f280000300a00 */
[----:B------:R-:W4:Y:S04]  /*56430*/  LDL.LU.64 R12, [R1+0x1060] ;  /* 0x00106000010c7983 */ /* 0x000f280000300a00 */
[----:B------:R-:W4:Y:S04]  /*56440*/  LDL.LU.64 R14, [R1+0x1068] ;  /* 0x00106800010e7983 */ /* 0x000f280000300a00 */
[----:B------:R-:W4:Y:S04]  /*56450*/  LDL.LU.64 R8, [R1+0x1050] ;  /* 0x0010500001087983 */ /* 0x000f280000300a00 */
[----:B------:R-:W4:Y:S04]  /*56460*/  LDL.LU.64 R10, [R1+0x1058] ;  /* 0x00105800010a7983 */ /* 0x000f280000300a00 */
[----:B------:R-:W4:Y:S04]  /*56470*/  LDL.64 R24, [R1+0x90] ;  /* 0x0000900001187983 */ /* 0x000f280000100a00 */
[----:B------:R0:W-:Y:S04]  /*56480*/  STL.64 [R1+0x3ae8], R48 ;  /* 0x003ae83001007387 */ /* 0x0001e80000100a00 */
[----:B0-----:R-:W2:Y:S04]  /*56490*/  LDL.LU.64 R48, [R1+0x10b0] ;  /* 0x0010b00001307983 */ /* 0x001ea80000300a00 */
[----:B------:R-:W2:Y:S04]  /*564a0*/  LDL.LU.64 R50, [R1+0x10b8] ;  /* 0x0010b80001327983 */ /* 0x000ea80000300a00 */
[----:B------:R-:W4:Y:S01]  /*564b0*/  LDL R16, [R1+0x70] ;  /* 0x0000700001107983 */ /* 0x000f220000100800 */
[----:B---3--:R-:W-:-:S05]  /*564c0*/  IMAD.MOV.U32 R17, RZ, RZ, R0 ;  /* 0x000000ffff117224 */ /* 0x008fca00078e0000 */
[----:B----4-:R0:W-:Y:S04]  /*564d0*/  STL.64 [R1+0x3af0], R16 ;  /* 0x003af01001007387 */ /* 0x0101e80000100a00 */
[----:B0-----:R-:W3:Y:S04]  /*564e0*/  LDL R16, [R1+0xe0] ;  /* 0x0000e00001107983 */ /* 0x001ee80000100800 */
[----:B------:R-:W3:Y:S01]  /*564f0*/  LDL R17, [R1+0xe4] ;  /* 0x0000e40001117983 */ /* 0x000ee20000100800 */
[C---:B--2---:R-:W-:Y:S06]  /*56500*/  HMMA.16816.F32 R40, R44.reuse, R40, R48 ;  /* 0x000000282c28723c */ /* 0x044fec0000001830 */
[----:B------:R-:W-:-:S15]  /*56510*/  HMMA.16816.F32 R56, R44, R56, R28 ;  /* 0x000000382c38723c */ /* 0x000fde000000181c */
[----:B------:R-:W-:-:S02]  /*56520*/  NOP ;  /* 0x0000000000007918 */ /* 0x000fc40000000000 */
[----:B------:R-:W-:Y:S04]  /*56530*/  STL.64 [R1+0x10b0], R40 ;  /* 0x0010b02801007387 */ /* 0x000fe80000100a00 */
[----:B------:R-:W-:Y:S04]  /*56540*/  STL.64 [R1+0x10b8], R42 ;  /* 0x0010b82a01007387 */ /* 0x000fe80000100a00 */
[----:B------:R-:W2:Y:S04]  /*56550*/  LDL.LU.64 R28, [R1+0x3b10] ;  /* 0x003b1000011c7983 */ /* 0x000ea80000300a00 */
[----:B------:R0:W-:Y:S04]  /*56560*/  STL.64 [R1+0x10a0], R56 ;  /* 0x0010a03801007387 */ /* 0x0001e80000100a00 */
[----:B------:R-:W-:Y:S04]  /*56570*/  STL.64 [R1+0x10a8], R58 ;  /* 0x0010a83a01007387 */ /* 0x000fe80000100a00 */
[----:B0-----:R-:W4:Y:S01]  /*56580*/  LDL.LU.64 R56, [R1+0x3b08] ;  /* 0x003b080001387983 */ /* 0x001f220000300a00 */
[----:B---3--:R-:W-:Y:S03]  /*56590*/  HMMA.16816.F32 R16, R44, R16, R4 ;  /* 0x000000102c10723c */ /* 0x008fe60000001804 */
[----:B------:R-:W3:Y:S04]  /*565a0*/  LDL.LU R7, [R1+0x3b00] ;  /* 0x003b000001077983 */ /* 0x000ee80000300800 */
[----:B------:R-:W3:-:S15]  /*565b0*/  LDL.LU.64 R4, [R1+0x3af8] ;  /* 0x003af80001047983 */ /* 0x000ede0000300a00 */
[----:B------:R-:W-:-:S01]  /*565c0*/  NOP ;  /* 0x0000000000007918 */ /* 0x000fc20000000000 */
[----:B------:R-:W-:Y:S04]  /*565d0*/  STL.64 [R1+0x1090], R16 ;  /* 0x0010901001007387 */ /* 0x000fe80000100a00 */
[----:B------:R0:W-:Y:S02]  /*565e0*/  STL.64 [R1+0x1098], R18 ;  /* 0x0010981201007387 */ /* 0x0001e40000100a00 */
[C---:B0-----:R-:W-:Y:S06]  /*565f0*/  HMMA.16816.F32 R16, R44.reuse, R36, R52 ;  /* 0x000000242c10723c */ /* 0x041fec0000001834 */
[----:B--2---:R-:W-:-:S15]  /*56600*/  HMMA.16816.F32 R12, R44, R28, R12 ;  /* 0x0000001c2c0c723c */ /* 0x004fde000000180c */
[----:B------:R-:W-:-:S02]  /*56610*/  NOP ;  /* 0x0000000000007918 */ /* 0x000fc40000000000 */
[----:B------:R-:W-:Y:S04]  /*56620*/  STL.64 [R1+0x1080], R16 ;  /* 0x0010801001007387 */ /* 0x000fe80000100a00 */
[----:B------:R0:W-:Y:S02]  /*56630*/  STL.64 [R1+0x1088], R18 ;  /* 0x0010881201007387 */ /* 0x0001e40000100a00 */
[----:B0-----:R-:W-:Y:S02]  /*56640*/  HMMA.16816.F32 R16, R44, R32, R20 ;  /* 0x000000202c10723c */ /* 0x001fe40000001814 */
[----:B------:R-:W2:Y:S04]  /*56650*/  LDL.LU.64 R32, [R1+0x1040] ;  /* 0x0010400001207983 */ /* 0x000ea80000300a00 */
[----:B------:R-:W2:-:S15]  /*56660*/  LDL.LU.64 R34, [R1+0x1048] ;  /* 0x0010480001227983 */ /* 0x000e9e0000300a00 */
[----:B------:R-:W-:-:S02]  /*56670*/  NOP ;  /* 0x0000000000007918 */ /* 0x000fc40000000000 */
[----:B------:R0:W-:Y:S04]  /*56680*/  STL.64 [R1+0x1070], R16 ;  /* 0x0010701001007387 */ /* 0x0001e80000100a00 */
[----:B------:R1:W-:Y:S04]  /*56690*/  STL.64 [R1+0x1078], R18 ;  /* 0x0010781201007387 */ /* 0x0003e80000100a00 */
[----:B0-----:R-:W3:Y:S04]  /*566a0*/  LDL.LU.64 R16, [R1+0x1030] ;  /* 0x0010300001107983 */ /* 0x001ee80000300a00 */
[----:B------:R-:W-:Y:S04]  /*566b0*/  STL.64 [R1+0x1060], R12 ;  /* 0x0010600c01007387 */ /* 0x000fe80000100a00 */
[----:B------:R-:W-:Y:S04]  /*566c0*/  STL.64 [R1+0x1068], R14 ;  /* 0x0010680e01007387 */ /* 0x000fe80000100a00 */
[----:B-1----:R-:W3:Y:S01]  /*566d0*/  LDL.LU.64 R18, [R1+0x1038] ;  /* 0x0010380001127983 */ /* 0x002ee20000300a00 */
[----:B------:R-:W0:Y:S01]  /*566e0*/  S2R R39, SR_TID.X ;  /* 0x0000000000277919 */ /* 0x000e220000002100 */
[----:B----4-:R-:W-:Y:S01]  /*566f0*/  HMMA.16816.F32 R8, R44, R56, R8 ;  /* 0x000000382c08723c */ /* 0x010fe20000001808 */
[----:B------:R-:W-:-:S02]  /*56700*/  IMAD.MOV.U32 R48, RZ, RZ, R3 ;  /* 0x000000ffff307224 */ /* 0x000fc400078e0003 */
[----:B------:R-:W-:Y:S02]  /*56710*/  IMAD.MOV.U32 R6, RZ, RZ, R36 ;  /* 0x000000ffff067224 */ /* 0x000fe400078e0024 */
[----:B------:R-:W-:Y:S02]  /*56720*/  IMAD.MOV.U32 R3, RZ, RZ, R37 ;  /* 0x000000ffff037224 */ /* 0x000fe400078e0025 */
[----:B------:R-:W-:Y:S01]  /*56730*/  IMAD.MOV.U32 R49, RZ, RZ, R2 ;  /* 0x000000ffff317224 */ /* 0x000fe200078e0002 */
[C---:B0-----:R-:W-:Y:S01]  /*56740*/  LOP3.LUT R0, R39.reuse, 0x7, RZ, 0xc0, !PT ;  /* 0x0000000727007812 */ /* 0x041fe200078ec0ff */
[----:B------:R-:W-:-:S04]  /*56750*/  IMAD.SHL.U32 R38, R39, 0x2, RZ ;  /* 0x0000000227267824 */ /* 0x000fc800078e00ff */
[----:B------:R-:W-:Y:S02]  /*56760*/  IMAD R0, R0, 0x90, RZ ;  /* 0x0000009000007824 */ /* 0x000fe400078e02ff */
[----:B------:R-:W-:-:S08]  /*56770*/  IMAD.SHL.U32 R39, R39, 0x40, RZ ;  /* 0x0000004027277824 */ /* 0x000fd000078e00ff */
[----:B------:R0:W-:Y:S04]  /*56780*/  STL.64 [R1+0x1050], R8 ;  /* 0x0010500801007387 */ /* 0x0001e80000100a00 */
[----:B------:R1:W-:Y:S04]  /*56790*/  STL.64 [R1+0x1058], R10 ;  /* 0x0010580a01007387 */ /* 0x0003e80000100a00 */
[----:B------:R-:W4:Y:S01]  /*567a0*/  LDL.LU.64 R52, [R1+0x1020] ;  /* 0x0010200001347983 */ /* 0x000f220000300a00 */
[----:B------:R-:W-:-:S03]  /*567b0*/  LOP3.LUT R0, R0, 0x10, R38, 0x78, !PT ;  /* 0x0000001000007812 */ /* 0x000fc600078e7826 */
[----:B------:R-:W4:Y:S04]  /*567c0*/  LDL.LU.64 R54, [R1+0x1028] ;  /* 0x0010280001367983 */ /* 0x000f280000300a00 */
[----:B------:R-:W4:Y:S01]  /*567d0*/  LDL.LU.64 R36, [R1+0x1010] ;  /* 0x0010100001247983 */ /* 0x000f220000300a00 */
[----:B------:R-:W-:-:S03]  /*567e0*/  LOP3.LUT R0, R0, 0x400, R39, 0xf8, !PT ;  /* 0x0000040000007812 */ /* 0x000fc600078ef827 */
[----:B------:R-:W4:Y:S04]  /*567f0*/  LDL.LU.64 R38, [R1+0x1018] ;  /* 0x0010180001267983 */ /* 0x000f280000300a00 */
[----:B0-----:R-:W4:Y:S04]  /*56800*/  LDL.LU.64 R8, [R1+0x1000] ;  /* 0x0010000001087983 */ /* 0x001f280000300a00 */
[----:B-1----:R-:W4:Y:S04]  /*56810*/  LDL.LU.64 R10, [R1+0x1008] ;  /* 0x00100800010a7983 */ /* 0x002f280000300a00 */
[----:B------:R-:W4:Y:S04]  /*56820*/  LDL.LU.64 R12, [R1+0xff0] ;  /* 0x000ff000010c7983 */ /* 0x000f280000300a00 */
[----:B------:R-:W4:Y:S04]  /*56830*/  LDL.LU.64 R14, [R1+0xff8] ;  /* 0x000ff800010e7983 */ /* 0x000f280000300a00 */
[----:B------:R-:W4:Y:S04]  /*56840*/  LDL.LU.64 R28, [R1+0xfe0] ;  /* 0x000fe000011c7983 */ /* 0x000f280000300a00 */
[----:B------:R-:W4:Y:S04]  /*56850*/  LDL.LU.64 R30, [R1+0xfe8] ;  /* 0x000fe800011e7983 */ /* 0x000f280000300a00 */
[----:B------:R-:W4:Y:S01]  /*56860*/  LDL.LU.64 R20, [R1+0xfa0] ;  /* 0x000fa00001147983 */ /* 0x000f220000300a00 */
[----:B------:R-:W-:-:S03]  /*56870*/  LOP3.LUT R0, R0, 0x40, RZ, 0x3c, !PT ;  /* 0x0000004000007812 */ /* 0x000fc600078e3cff */
[----:B------:R-:W4:Y:S01]  /*56880*/  LDL.LU.64 R22, [R1+0xfa8] ;  /* 0x000fa80001167983 */ /* 0x000f220000300a00 */
[----:B------:R-:W-:-:S03]  /*56890*/  IMAD.MOV.U32 R2, RZ, RZ, R24 ;  /* 0x000000ffff027224 */ /* 0x000fc600078e0018 */
[----:B------:R0:W1:Y:S02]  /*568a0*/  LDSM.16.MT88.4 R40, [R0+UR4+0x8000] ;  /* 0x008000040028783b */ /* 0x0000640008004200 */
[----:B0-----:R-:W-:Y:S01]  /*568b0*/  IMAD.MOV.U32 R0, RZ, RZ, R25 ;  /* 0x000000ffff007224 */ /* 0x001fe200078e0019 */
[----:B--2---:R-:W-:-:S15]  /*568c0*/  HMMA.16816.F32 R32, R44, R24, R32 ;  /* 0x000000182c20723c */ /* 0x004fde0000001820 */
[----:B------:R-:W-:-:S08]  /*568d0*/  NOP ;  /* 0x0000000000007918 */ /* 0x000fd00000000000 */
[----:B------:R0:W-:Y:S04]  /*568e0*/  STL.64 [R1+0x1040], R32 ;  /* 0x0010402001007387 */ /* 0x0001e80000100a00 */
[----:B------:R2:W-:Y:S04]  /*568f0*/  STL.64 [R1+0x1048], R34 ;  /* 0x0010482201007387 */ /* 0x0005e80000100a00 */
[----:B0-----:R-:W4:Y:S04]  /*56900*/  LDL.LU.64 R32, [R1+0xfd0] ;  /* 0x000fd00001207983 */ /* 0x001f280000300a00 */
[----:B--2---:R-:W2:Y:S04]  /*56910*/  LDL.LU.64 R34, [R1+0xfd8] ;  /* 0x000fd80001227983 */ /* 0x004ea80000300a00 */
[----:B------:R-:W2:Y:S04]  /*56920*/  LDL.LU.64 R56, [R1+0xfc0] ;  /* 0x000fc00001387983 */ /* 0x000ea80000300a00 */
[----:B------:R-:W2:Y:S04]  /*56930*/  LDL.LU.64 R58, [R1+0xfc8] ;  /* 0x000fc800013a7983 */ /* 0x000ea80000300a00 */
[----:B------:R-:W2:Y:S04]  /*56940*/  LDL.LU.64 R24, [R1+0xfb0] ;  /* 0x000fb00001187983 */ /* 0x000ea80000300a00 */
[----:B------:R-:W2:Y:S01]  /*56950*/  LDL.LU.64 R26, [R1+0xfb8] ;  /* 0x000fb800011a7983 */ /* 0x000ea20000300a00 */
[----:B---3--:R-:W-:Y:S03]  /*56960*/  HMMA.16816.F32 R48, R44, R48, R16 ;  /* 0x000000302c30723c */ /* 0x008fe60000001810 */
[----:B------:R-:W4:-:S15]  /*56970*/  LDL.LU.64 R16, [R1+0x3af0] ;  /* 0x003af00001107983 */ /* 0x000f1e0000300a00 */
[----:B------:R-:W-:-:S05]  /*56980*/  NOP ;  /* 0x0000000000007918 */ /* 0x000fca0000000000 */
[----:B------:R0:W-:Y:S04]  /*56990*/  STL.64 [R1+0x1030], R48 ;  /* 0x0010303001007387 */ /* 0x0001e80000100a00 */
[----:B------:R-:W-:Y:S04]  /*569a0*/  STL.64 [R1+0x1038], R50 ;  /* 0x0010383201007387 */ /* 0x000fe80000100a00 */
[----:B0-----:R-:W2:Y:S01]  /*569b0*/  LDL.LU.64 R48, [R1+0x3ae8] ;  /* 0x003ae80001307983 */ /* 0x001ea20000300a00 */
[----:B----4-:R-:W-:Y:S03]  /*569c0*/  HMMA.16816.F32 R16, R44, R16, R52 ;  /* 0x000000102c10723c */ /* 0x010fe60000001834 */
[----:B------:R-:W3:-:S15]  /*569d0*/  LDL.LU.64 R52, [R1+0x3ae0] ;  /* 0x003ae00001347983 */ /* 0x000ede0000300a00 */
[----:B------:R-:W-:-:S05]  /*569e0*/  NOP ;  /* 0x0000000000007918 */ /* 0x000fca0000000000 */
[----:B------:R0:W-:Y:S04]  /*569f0*/  STL.64 [R1+0x1020], R16 ;  /* 0x0010201001007387 */ /* 0x0001e80000100a00 */
[----:B------:R-:W-:Y:S04]  /*56a00*/  STL.64 [R1+0x1028], R18 ;  /* 0x0010281201007387 */ /* 0x000fe80000100a00 */
[----:B0-----:R-:W4:Y:S01]  /*56a10*/  LDL.LU.64 R16, [R1+0x3ad8] ;  /* 0x003ad80001107983 */ /* 0x001f220000300a00 */
[----:B---3--:R-:W-:Y:S03]  /*56a20*/  HMMA.16816.F32 R52, R44, R52, R36 ;  /* 0x000000342c34723c */ /* 0x008fe60000001824 */
[----:B------:R-:W3:-:S15]  /*56a30*/  LDL.LU.64 R36, [R1+0x3ad0] ;  /* 0x003ad00001247983 */ /* 0x000ede0000300a00 */
[----:B------:R-:W-:-:S05]  /*56a40*/  NOP ;  /* 0x0000000000007918 */ /* 0x000fca0000000000 */
[----:B------:R0:W-:Y:S04]  /*56a50*/  STL.64 [R1+0x1010], R52 ;  /* 0x0010103401007387 */ /* 0x0001e80000100a00 */
[----:B------:R-:W-:Y:S04]  /*56a60*/  STL.64 [R1+0x1018], R54 ;  /* 0x0010183601007387 */ /* 0x000fe80000100a00 */
[----:B0-----:R-:W3:Y:S01]  /*56a70*/  LDL.LU.64 R52, [R1+0x3ac8] ;  /* 0x003ac80001347983 */ /* 0x001ee20000300a00 */
[C---:B----4-:R-:W-:Y:S06]  /*56a80*/  HMMA.16816.F32 R16, R44.reuse, R16, R8 ;  /* 0x000000102c10723c */ /* 0x050fec0000001808 */
[----:B------:R-:W-:Y:S01]  /*56a90*/  HMMA.16816.F32 R28, R44, R4, R28 ;  /* 0x000000042c1c723c */ /* 0x000fe2000000181c */
[----:B------:R-:W4:Y:S04]  /*56aa0*/  LDL.LU.64 R10, [R1+0x3ac0] ;  /* 0x003ac000010a7983 */ /* 0x000f280000300a00 */
[----:B------:R-:W4:-:S12]  /*56ab0*/  LDL.LU.64 R8, [R1+0x3ab8] ;  /* 0x003ab80001087983 */ /* 0x000f180000300a00 */
[----:B------:R-:W-:Y:S04]  /*56ac0*/  STL.64 [R1+0x1000], R16 ;  /* 0x0010001001007387 */ /* 0x000fe80000100a00 */
[----:B------:R0:W-:Y:S04]  /*56ad0*/  STL.64 [R1+0x1008], R18 ;  /* 0x0010081201007387 */ /* 0x0001e80000100a00 */
[----:B0-----:R-:W4:Y:S04]  /*56ae0*/  LDL.LU.64 R18, [R1+0x3ab0] ;  /* 0x003ab00001127983 */ /* 0x001f280000300a00 */
[----:B------:R-:W4:Y:S01]  /*56af0*/  LDL.LU.64 R16, [R1+0x3aa8] ;  /* 0x003aa80001107983 */ /* 0x000f220000300a00 */
[C---:B--2---:R-:W-:Y:S06]  /*56b00*/  HMMA.16816.F32 R48, R44.reuse, R48, R56 ;  /* 0x000000302c30723c */ /* 0x044fec0000001838 */
[C---:B---3--:R-:W-:Y:S06]  /*56b10*/  HMMA.16816.F32 R36, R44.reuse, R36, R32 ;  /* 0x000000242c24723c */ /* 0x048fec0000001820 */
[----:B------:R-:W-:Y:S01]  /*56b20*/  HMMA.16816.F32 R52, R44, R52, R12 ;  /* 0x000000342c34723c */ /* 0x000fe2000000180c */
[----:B------:R-:W2:Y:S04]  /*56b30*/  LDL.LU.64 R14, [R1+0x3aa0] ;  /* 0x003aa000010e7983 */ /* 0x000ea80000300a00 */
[----:B------:R-:W3:-:S15]  /*56b40*/  LDL.LU.64 R12, [R1+0x3a98] ;  /* 0x003a9800010c7983 */ /* 0x000ede0000300a00 */
[----:B------:R-:W-:-:S03]  /*56b50*/  NOP ;  /* 0x0000000000007918 */ /* 0x000fc60000000000 */
[----:B------:R-:W-:Y:S04]  /*56b60*/  STL.64 [R1+0xff0], R52 ;  /* 0x000ff03401007387 */ /* 0x000fe80000100a00 */
[----:B------:R0:W-:Y:S04]  /*56b70*/  STL.64 [R1+0xff8], R54 ;  /* 0x000ff83601007387 */ /* 0x0001e80000100a00 */
[----:B0-----:R-:W4:Y:S04]  /*56b80*/  LDL.LU.64 R54, [R1+0x3a90] ;  /* 0x003a900001367983 */ /* 0x001f280000300a00 */
[----:B------:R-:W2:Y:S04]  /*56b90*/  LDL.LU.64 R52, [R1+0x3a88] ;  /* 0x003a880001347983 */ /* 0x000ea80000300a00 */
[----:B------:R-:W-:Y:S04]  /*56ba0*/  STL.64 [R1+0xfe0], R28 ;  /* 0x000fe01c01007387 */ /* 0x000fe80000100a00 */
[----:B------:R0:W-:Y:S04]  /*56bb0*/  STL.64 [R1+0xfe8], R30 ;  /* 0x000fe81e01007387 */ /* 0x0001e80000100a00 */
[----:B0-----:R-:W3:Y:S04]  /*56bc0*/  LDL.LU.64 R30, [R1+0x3a80] ;  /* 0x003a8000011e7983 */ /* 0x001ee80000300a00 */
[----:B------:R-:W3:Y:S04]  /*56bd0*/  LDL.LU.64 R28, [R1+0x3a78] ;  /* 0x003a7800011c7983 */ /* 0x000ee80000300a00 */
[----:B------:R0:W-:Y:S04]  /*56be0*/  STL.64 [R1+0x38d8], R4 ;  /* 0x0038d80401007387 */ /* 0x0001e80000100a00 */
[----:B------:R-:W-:Y:S04]  /*56bf0*/  STL.64 [R1+0x3970], R6 ;  /* 0x0039700601007387 */ /* 0x000fe80000100a00 */
[----:B0-----:R-:W4:Y:S04]  /*56c00*/  LDL R4, [R1] ;  /* 0x0000000001047983 */ /* 0x001f280000100800 */
[----:B------:R-:W4:Y:S04]  /*56c10*/  LDL R5, [R1+0x4] ;  /* 0x0000040001057983 */ /* 0x000f280000100800 */
[----:B------:R-:W3:Y:S04]  /*56c20*/  LDL.LU.64 R34, [R1+0x3a70] ;  /* 0x003a700001227983 */ /* 0x000ee80000300a00 */
[----:B------:R-:W3:Y:S04]  /*56c30*/  LDL.LU.64 R32, [R1+0x3a68] ;  /* 0x003a680001207983 */ /* 0x000ee80000300a00 */
[----:B------:R0:W-:Y:S04]  /*56c40*/  STL.64 [R1+0xfd0], R36 ;  /* 0x000fd02401007387 */ /* 0x0001e80000100a00 */
[----:B------:R1:W-:Y:S04]  /*56c50*/  STL.64 [R1+0xfd8], R38 ;  /* 0x000fd82601007387 */ /* 0x0003e80000100a00 */
[----:B0-----:R-:W2:Y:S04]  /*56c60*/  LDL.LU.64 R36, [R1+0xf80] ;  /* 0x000f800001247983 */ /* 0x001ea80000300a00 */
[----:B-1----:R-:W2:Y:S04]  /*56c70*/  LDL.LU.64 R38, [R1+0xf88] ;  /* 0x000f880001267983 */ /* 0x002ea80000300a00 */
[----:B------:R-:W3:Y:S04]  /*56c80*/  LDL.LU.64 R58, [R1+0x3a60] ;  /* 0x003a6000013a7983 */ /* 0x000ee80000300a00 */
[----:B------:R-:W2:Y:S04]  /*56c90*/  LDL.LU.64 R56, [R1+0x3a58] ;  /* 0x003a580001387983 */ /* 0x000ea80000300a00 */
[----:B------:R-:W-:Y:S04]  /*56ca0*/  STL.64 [R1+0xfc0], R48 ;  /* 0x000fc03001007387 */ /* 0x000fe80000100a00 */
[----:B------:R0:W-:Y:S04]  /*56cb0*/  STL.64 [R1+0xfc8], R50 ;  /* 0x000fc83201007387 */ /* 0x0001e80000100a00 */
[----:B0-----:R-:W3:Y:S04]  /*56cc0*/  LDL.LU.64 R50, [R1+0x3a50] ;  /* 0x003a500001327983 */ /* 0x001ee80000300a00 */
[----:B------:R-:W3:Y:S01]  /*56cd0*/  LDL.LU.64 R48, [R1+0x3a48] ;  /* 0x003a480001307983 */ /* 0x000ee20000300a00 */
[----:B----4-:R-:W-:Y:S03]  /*56ce0*/  HMMA.16816.F32 R4, R44, R4, R24 ;  /* 0x000000042c04723c */ /* 0x010fe60000001818 */
[----:B------:R-:W4:Y:S04]  /*56cf0*/  LDL.LU.64 R26, [R1+0x3a40] ;  /* 0x003a4000011a7983 */ /* 0x000f280000300a00 */
[----:B------:R-:W4:-:S15]  /*56d00*/  LDL.LU.64 R24, [R1+0x3a38] ;  /* 0x003a380001187983 */ /* 0x000f1e0000300a00 */
[----:B------:R-:W-:-:S01]  /*56d10*/  NOP ;  /* 0x0000000000007918 */ /* 0x000fc20000000000 */
[----:B------:R-:W-:Y:S04]  /*56d20*/  STL.64 [R1+0xfb0], R4 ;  /* 0x000fb00401007387 */ /* 0x000fe80000100a00 */
[----:B------:R2:W-:Y:S02]  /*56d30*/  STL.64 [R1+0xfb8], R6 ;  /* 0x000fb80601007387 */ /* 0x0005e40000100a00 */
[----:B--2---:R-:W-:Y:S02]  /*56d40*/  HMMA.16816.F32 R4, R44, R56, R20 ;  /* 0x000000382c04723c */ /* 0x004fe40000001814 */
[----:B------:R-:W2:Y:S04]  /*56d50*/  LDL.LU.64 R20, [R1+0xf70] ;  /* 0x000f700001147983 */ /* 0x000ea80000300a00 */
[----:B------:R-:W2:-:S15]  /*56d60*/  LDL.LU.64 R22, [R1+0xf78] ;  /* 0x000f780001167983 */ /* 0x000e9e0000300a00 */
[----:B------:R-:W-:-:S02]  /*56d70*/  NOP ;  /* 0x0000000000007918 */ /* 0x000fc40000000000 */
[----:B------:R0:W-:Y:S04]  /*56d80*/  STL.64 [R1+0xfa0], R4 ;  /* 0x000fa00401007387 */ /* 0x0001e80000100a00 */
[----:B------:R-:W-:Y:S01]  /*56d90*/  STL.64 [R1+0xfa8], R6 ;  /* 0x000fa80601007387 */ /* 0x000fe20000100a00 */
[----:B0-----:R-:W-:Y:S02]  /*56da0*/  IMAD.MOV.U32 R4, RZ, RZ, R54 ;  /* 0x000000ffff047224 */ /* 0x001fe400078e0036 */
[----:B------:R-:W-:Y:S01]  /*56db0*/  IMAD.MOV.U32 R5, RZ, RZ, R55 ;  /* 0x000000ffff057224 */ /* 0x000fe200078e0037 */
[----:B------:R-:W4:Y:S04]  /*56dc0*/  LDL.LU R54, [R1+0x3a34] ;  /* 0x003a340001367983 */ /* 0x000f280000300800 */
[----:B------:R-:W4:Y:S04]  /*56dd0*/  LDL.LU R55, [R1+0x3a30] ;  /* 0x003a300001377983 */ /* 0x000f280000300800 */
[----:B---3--:R-:W-:Y:S04]  /*56de0*/  STL.64 [R1+0x3868], R58 ;  /* 0x0038683a01007387 */ /* 0x008fe80000100a00 */
[----:B------:R0:W-:Y:S04]  /*56df0*/  STL.64 [R1+0x3860], R56 ;  /* 0x0038603801007387 */ /* 0x0001e80000100a00 */
[----:B0-----:R-:W3:Y:S04]  /*56e00*/  LDL.LU.64 R56, [R1+0xf90] ;  /* 0x000f900001387983 */ /* 0x001ee80000300a00 */
[----:B------:R-:W3:Y:S01]  /*56e10*/  LDL.LU.64 R58, [R1+0xf98] ;  /* 0x000f9800013a7983 */ /* 0x000ee20000300a00 */
[C---:B------:R-:W-:Y:S06]  /*56e20*/  HMMA.16816.F32 R36, R44.reuse, R48, R36 ;  /* 0x000000302c24723c */ /* 0x040fec0000001824 */
[----:B---3--:R-:W-:-:S15]  /*56e30*/  HMMA.16816.F32 R56, R44, R52, R56 ;  /* 0x000000342c38723c */ /* 0x008fde0000001838 */
[----:B------:R-:W-:-:S08]  /*56e40*/  NOP ;  /* 0x0000000000007918 */ /* 0x000fd00000000000 */
[----:B------:R0:W-:Y:S04]  /*56e50*/  STL.64 [R1+0xf90], R56 ;  /* 0x000f903801007387 */ /* 0x0001e80000100a00 */
[----:B------:R-:W-:Y:S01]  /*56e60*/  STL.64 [R1+0xf98], R58 ;  /* 0x000f983a01007387 */ /* 0x000fe20000100a00 */
[----:B0-----:R-:W-:Y:S02]  /*56e70*/  IMAD.MOV.U32 R56, RZ, RZ, R33 ;  /* 0x000000ffff387224 */ /* 0x001fe400078e0021 */
[----:B------:R-:W-:Y:S01]  /*56e80*/  IMAD.MOV.U32 R57, RZ, RZ, R30 ;  /* 0x000000ffff397224 */ /* 0x000fe200078e001e */
[----:B------:R-:W3:Y:S04]  /*56e90*/  LDL.LU R33, [R1+0x3a2c] ;  /* 0x003a2c0001217983 */ /* 0x000ee80000300800 */
[----:B------:R-:W3:Y:S04]  /*56ea0*/  LDL.LU R30, [R1+0x3a28] ;  /* 0x003a2800011e7983 */ /* 0x000ee80000300800 */
[----:B----4-:R-:W-:Y:S04]  /*56eb0*/  STL.64 [R1+0x3878], R54 ;  /* 0x0038783601007387 */ /* 0x010fe80000100a00 */
[----:B------:R0:W-:Y:S04]  /*56ec0*/  STL.64 [R1+0x3870], R52 ;  /* 0x0038703401007387 */ /* 0x0001e80000100a00 */
[----:B0-----:R-:W3:Y:S04]  /*56ed0*/  LDL.LU.64 R52, [R1+0xf60] ;  /* 0x000f600001347983 */ /* 0x001ee80000300a00 */
[----:B------:R-:W3:Y:S04]  /*56ee0*/  LDL.LU.64 R54, [R1+0xf68] ;  /* 0x000f680001367983 */ /* 0x000ee80000300a00 */
[----:B------:R-:W-:Y:S04]  /*56ef0*/  STL.64 [R1+0xf80], R36 ;  /* 0x000f802401007387 */ /* 0x000fe80000100a00 */
[----:B------:R0:W-:Y:S04]  /*56f00*/  STL.64 [R1+0xf88], R38 ;  /* 0x000f882601007387 */ /* 0x0001e80000100a00 */
[----:B0-----:R-:W4:Y:S04]  /*56f10*/  LDL.LU.64 R38, [R1+0x3a20] ;  /* 0x003a200001267983 */ /* 0x001f280000300a00 */
[----:B------:R-:W2:Y:S04]  /*56f20*/  LDL.LU.64 R36, [R1+0x3a18] ;  /* 0x003a180001247983 */ /* 0x000ea80000300a00 */
[----:B------:R-:W-:Y:S04]  /*56f30*/  STL.64 [R1+0x3888], R50 ;  /* 0x0038883201007387 */ /* 0x000fe80000100a00 */
[----:B------:R0:W-:Y:S04]  /*56f40*/  STL.64 [R1+0x3880], R48 ;  /* 0x0038803001007387 */ /* 0x0001e80000100a00 */
[----:B0-----:R-:W3:Y:S04]  /*56f50*/  LDL.LU.64 R48, [R1+0xf50] ;  /* 0x000f500001307983 */ /* 0x001ee80000300a00 */
[----:B------:R-:W3:Y:S01]  /*56f60*/  LDL.LU.64 R50, [R1+0xf58] ;  /* 0x000f580001327983 */ /* 0x000ee20000300a00 */
[----:B--2---:R-:W-:-:S15]  /*56f70*/  HMMA.16816.F32 R20, R44, R36, R20 ;  /* 0x000000242c14723c */ /* 0x004fde0000001814 */
[----:B------:R-:W-:-:S08]  /*56f80*/  NOP ;  /* 0x0000000000007918 */ /* 0x000fd00000000000 */
[----:B------:R0:W-:Y:S04]  /*56f90*/  STL.64 [R1+0xf70], R20 ;  /* 0x000f701401007387 */ /* 0x0001e80000100a00 */
[----:B------:R1:W-:Y:S04]  /*56fa0*/  STL.64 [R1+0xf78], R22 ;  /* 0x000f781601007387 */ /* 0x0003e80000100a00 */
[----:B0-----:R-:W2:Y:S04]  /*56fb0*/  LDL.LU.64 R20, [R1+0xf40] ;  /* 0x000f400001147983 */ /* 0x001ea80000300a00 */
[----:B-1----:R-:W2:Y:S04]  /*56fc0*/  LDL.LU.64 R22, [R1+0xf48] ;  /* 0x000f480001167983 */ /* 0x002ea80000300a00 */
[----:B----4-:R-:W-:Y:S04]  /*56fd0*/  STL.64 [R1+0x3858], R38 ;  /* 0x0038582601007387 */ /* 0x010fe80000100a00 */
[----:B------:R3:W-:Y:S02]  /*56fe0*/  STL.64 [R1+0x3850], R36 ;  /* 0x0038502401007387 */ /* 0x0007e40000100a00 */
[----:B---3--:R-:W-:Y:S02]  /*56ff0*/  HMMA.16816.F32 R36, R44, R32, R52 ;  /* 0x000000202c24723c */ /* 0x008fe40000001834 */
[----:B------:R-:W3:Y:S04]  /*57000*/  LDL.LU.64 R52, [R1+0xf10] ;  /* 0x000f100001347983 */ /* 0x000ee80000300a00 */
[----:B------:R-:W3:-:S15]  /*57010*/  LDL.LU.64 R54, [R1+0xf18] ;  /* 0x000f180001367983 */ /* 0x000ede0000300a00 */
[----:B------:R-:W-:-:S02]  /*57020*/  NOP ;  /* 0x0000000000007918 */ /* 0x000fc40000000000 */
[----:B------:R-:W-:Y:S04]  /*57030*/  STL.64 [R1+0xf60], R36 ;  /* 0x000f602401007387 */ /* 0x000fe80000100a00 */
[----:B------:R-:W-:Y:S04]  /*57040*/  STL.64 [R1+0xf68], R38 ;  /* 0x000f682601007387 */ /* 0x000fe80000100a00 */
[----:B------:R-:W-:Y:S04]  /*57050*/  STL.64 [R1+0x3848], R34 ;  /* 0x0038482201007387 */ /* 0x000fe80000100a00 */
[----:B------:R0:W-:Y:S02]  /*57060*/  STL.64 [R1+0x3840], R32 ;  /* 0x0038402001007387 */ /* 0x0001e40000100a00 */
[----:B0-----:R-:W-:Y:S02]  /*57070*/  HMMA.16816.F32 R32, R44, R28, R48 ;  /* 0x0000001c2c20723c */ /* 0x001fe40000001830 */
[----:B------:R-:W4:Y:S04]  /*57080*/  LDL.LU.64 R48, [R1+0x930] ;  /* 0x0009300001307983 */ /* 0x000f280000300a00 */
[----:B------:R-:W4:-:S15]  /*57090*/  LDL.LU.64 R50, [R1+0x938] ;  /* 0x0009380001327983 */ /* 0x000f1e0000300a00 */
[----:B------:R-:W-:-:S02]  /*570a0*/  NOP ;  /* 0x0000000000007918 */ /* 0x000fc40000000000 */
[----:B------:R0:W-:Y:S04]  /*570b0*/  STL.64 [R1+0xf50], R32 ;  /* 0x000f502001007387 */ /* 0x0001e80000100a00 */
[----:B------:R1:W-:Y:S04]  /*570c0*/  STL.64 [R1+0xf58], R34 ;  /* 0x000f582201007387 */ /* 0x0003e80000100a00 */
[----:B------:R-:W4:Y:S04]  /*570d0*/  LDL.LU.64 R36, [R1+0x920] ;  /* 0x0009200001247983 */ /* 0x000f280000300a00 */
[----:B------:R-:W4:Y:S04]  /*570e0*/  LDL.LU.64 R38, [R1+0x928] ;  /* 0x0009280001267983 */ /* 0x000f280000300a00 */
[----:B0-----:R-:W3:Y:S04]  /*570f0*/  LDL.LU.64 R32, [R1+0x910] ;  /* 0x0009100001207983 */ /* 0x001ee80000300a00 */
[----:B-1----:R-:W3:Y:S04]  /*57100*/  LDL.LU.64 R34, [R1+0x918] ;  /* 0x0009180001227983 */ /* 0x002ee80000300a00 */
[----:B------:R-:W-:Y:S04]  /*57110*/  STL.64 [R1+0x3898], R30 ;  /* 0x0038981e01007387 */ /* 0x000fe80000100a00 */
[----:B------:R0:W-:Y:S04]  /*57120*/  STL.64 [R1+0x3890], R28 ;  /* 0x0038901c01007387 */ /* 0x0001e80000100a00 */
[----:B0-----:R-:W4:Y:S04]  /*57130*/  LDL.LU.64 R28, [R1+0xf20] ;  /* 0x000f2000011c7983 */ /* 0x001f280000300a00 */
[----:B------:R-:W4:Y:S01]  /*57140*/  LDL.LU.64 R30, [R1+0xf28] ;  /* 0x000f2800011e7983 */ /* 0x000f220000300a00 */
[----:B--2---:R-:W-:-:S15]  /*57150*/  HMMA.16816.F32 R20, R44, R24, R20 ;  /* 0x000000182c14723c */ /* 0x004fde0000001814 */
[----:B------:R-:W-:-:S08]  /*57160*/  NOP ;  /* 0x0000000000007918 */ /* 0x000fd00000000000 */
[----:B------:R-:W-:Y:S04]  /*57170*/  STL.64 [R1+0xf40], R20 ;  /* 0x000f401401007387 */ /* 0x000fe80000100a00 */
[----:B------:R0:W-:Y:S04]  /*57180*/  STL.64 [R1+0xf48], R22 ;  /* 0x000f481601007387 */ /* 0x0001e80000100a00 */
[----:B0-----:R-:W2:Y:S04]  /*57190*/  LDL.LU.64 R22, [R1+0x3a10] ;  /* 0x003a100001167983 */ /* 0x001ea80000300a00 */
[----:B------:R-:W4:Y:S04]  /*571a0*/  LDL.LU.64 R20, [R1+0x3a08] ;  /* 0x003a080001147983 */ /* 0x000f280000300a00 */
[----:B------:R-:W-:Y:S04]  /*571b0*/  STL.64 [R1+0x38a8], R26 ;  /* 0x0038a81a01007387 */ /* 0x000fe80000100a00 */
[----:B------:R0:W-:Y:S04]  /*571c0*/  STL.64 [R1+0x38a0], R24 ;  /* 0x0038a01801007387 */ /* 0x0001e80000100a00 */
[----:B0-----:R-:W4:Y:S04]  /*571d0*/  LDL.LU.64 R24, [R1+0xf30] ;  /* 0x000f300001187983 */ /* 0x001f280000300a00 */
[----:B------:R-:W4:Y:S01]  /*571e0*/  LDL.LU.64 R26, [R1+0xf38] ;  /* 0x000f3800011a7983 */ /* 0x000f220000300a00 */
[----:B---3--:R-:W-:Y:S06]  /*571f0*/  HMMA.16816.F32 R4, R40, R4, R32 ;  /* 0x000000042804723c */ /* 0x008fec0000001820 */
[----:B----4-:R-:W-:-:S15]  /*57200*/  HMMA.16816.F32 R24, R44, R20, R24 ;  /* 0x000000142c18723c */ /* 0x010fde0000001818 */
[----:B------:R-:W-:-:S08]  /*57210*/  NOP ;  /* 0x0000000000007918 */ /* 0x000fd00000000000 */
[----:B------:R-:W-:Y:S04]  /*57220*/  STL.64 [R1+0xf30], R24 ;  /* 0x000f301801007387 */ /* 0x000fe80000100a00 */
[----:B------:R0:W-:Y:S02]  /*57230*/  STL.64 [R1+0xf38], R26 ;  /* 0x000f381a01007387 */ /* 0x0001e40000100a00 */
[----:B0-----:R-:W-:Y:S06]  /*57240*/  HMMA.16816.F32 R24, R44, R16, R28 ;  /* 0x000000102c18723c */ /* 0x001fec000000181c */
[----:B------:R-:W-:Y:S04]  /*57250*/  STL [R1+0x383c], R16 ;  /* 0x00383c1001007387 */ /* 0x000fe80000100800 */
[----:B------:R-:W-:-:S13]  /*57260*/  STL [R1+0x3830], R17 ;  /* 0x0038301101007387 */ /* 0x000fda0000100800 */
[----:B------:R-:W-:Y:S04]  /*57270*/  STL.64 [R1+0xf20], R24 ;  /* 0x000f201801007387 */ /* 0x000fe80000100a00 */
[----:B------:R0:W-:Y:S02]  /*57280*/  STL.64 [R1+0xf28], R26 ;  /* 0x000f281a01007387 */ /* 0x0001e40000100a00 */
[----:B0-----:R-:W-:Y:S06]  /*57290*/  HMMA.16816.F32 R24, R44, R12, R52 ;  /* 0x0000000c2c18723c */ /* 0x001fec0000001834 */
[----:B------:R-:W-:Y:S04]  /*572a0*/  STL [R1+0x382c], R12 ;  /* 0x00382c0c01007387 */ /* 0x000fe80000100800 */
[----:B------:R-:W-:-:S13]  /*572b0*/  STL [R1+0x3828], R13 ;  /* 0x0038280d01007387 */ /* 0x000fda0000100800 */
[----:B------:R-:W-:Y:S04]  /*572c0*/  STL.64 [R1+0xf10], R24 ;  /* 0x000f101801007387 */ /* 0x000fe80000100a00 */
[----:B------:R0:W-:Y:S02]  /*572d0*/  STL.64 [R1+0xf18], R26 ;  /* 0x000f181a01007387 */ /* 0x0001e40000100a00 */
[----:B0-----:R-:W-:Y:S02]  /*572e0*/  HMMA.16816.F32 R24, R44, R8, R48 ;  /* 0x000000082c18723c */ /* 0x001fe40000001830 */
[----:B------:R-:W3:Y:S04]  /*572f0*/  LDL.LU.64 R48, [R1+0x320] ;  /* 0x0003200001307983 */ /* 0x000ee80000300a00 */
[----:B------:R-:W-:-:S15]  /*57300*/  STL.64 [R1+0x38f0], R8 ;  /* 0x0038f00801007387 */ /* 0x000fde0000100a00 */
[----:B------:R-:W-:-:S02]  /*57310*/  NOP ;  /* 0x0000000000007918 */ /* 0x000fc40000000000 */
[----:B------:R-:W-:Y:S04]  /*57320*/  STL.64 [R1+0x930], R24 ;  /* 0x0009301801007387 */ /* 0x000fe80000100a00 */
[----:B------:R0:W-:Y:S02]  /*57330*/  STL.64 [R1+0x938], R26 ;  /* 0x0009381a01007387 */ /* 0x0001e40000100a00 */
[----:B0-----:R-:W-:Y:S02]  /*57340*/  HMMA.16816.F32 R24, R40, R56, R36 ;  /* 0x000000382818723c */ /* 0x001fe40000001824 */
[----:B------:R0:W-:Y:S04]  /*57350*/  STL.64 [R1+0x3978], R10 ;  /* 0x0039780a01007387 */ /* 0x0001e80000100a00 */
[----:B------:R-:W4:-:S15]  /*57360*/  LDL.LU.64 R8, [R1+0x900] ;  /* 0x0009000001087983 */ /* 0x000f1e0000300a00 */
[----:B------:R-:W-:-:S02]  /*57370*/  NOP ;  /* 0x0000000000007918 */ /* 0x000fc40000000000 */
[----:B------:R1:W-:Y:S04]  /*57380*/  STL.64 [R1+0x920], R24 ;  /* 0x0009201801007387 */ /* 0x0003e80000100a00 */
[----:B------:R-:W-:Y:S04]  /*57390*/  STL.64 [R1+0x928], R26 ;  /* 0x0009281a01007387 */ /* 0x000fe80000100a00 */
[----:B0-----:R-:W4:Y:S04]  /*573a0*/  LDL.LU.64 R10, [R1+0x908] ;  /* 0x00090800010a7983 */ /* 0x001f280000300a00 */
[----:B------:R0:W-:Y:S04]  /*573b0*/  STL.64 [R1+0x910], R4 ;  /* 0x0009100401007387 */ /* 0x0001e80000100a00 */
[----:B------:R-:W-:Y:S04]  /*573c0*/  STL.64 [R1+0x918], R6 ;  /* 0x0009180601007387 */ /* 0x000fe80000100a00 */
[----:B------:R-:W2:Y:S04]  /*573d0*/  LDL R56, [R1+0x270] ;  /* 0x0002700001387983 */ /* 0x000ea80000100800 */
[----:B------:R-:W2:Y:S04]  /*573e0*/  LDL R57, [R1+0x274] ;  /* 0x0002740001397983 */ /* 0x000ea80000100800 */
[----:B--2---:R2:W-:Y:S04]  /*573f0*/  STL.64 [R1+0x39a8], R56 ;  /* 0x0039a83801007387 */ /* 0x0045e80000100a00 */
[----:B------:R-:W3:Y:S04]  /*57400*/  LDL R52, [R1+0x260] ;  /* 0x0002600001347983 */ /* 0x000ee80000100800 */
[----:B------:R-:W3:Y:S01]  /*57410*/  LDL R53, [R1+0x264] ;  /* 0x0002640001357983 */ /* 0x000ee20000100800 */
[----:B------:R-:W-:-:S03]  /*57420*/  IMAD.MOV.U32 R37, RZ, RZ, R23 ;  /* 0x000000ffff257224 */ /* 0x000fc600078e0017 */
[----:B---3--:R-:W-:Y:S04]  /*57430*/  STL.64 [R1+0x39b0], R52 ;  /* 0x0039b03401007387 */ /* 0x008fe80000100a00 */
[----:B------:R-:W3:Y:S04]  /*57440*/  LDL R36, [R1+0x280] ;  /* 0x0002800001247983 */ /* 0x000ee80000100800 */
[----:B------:R-:W2:Y:S04]  /*57450*/  LDL.LU R23, [R1+0x3a04] ;  /* 0x003a040001177983 */ /* 0x000ea80000300800 */
[----:B-1----:R-:W4:Y:S04]  /*57460*/  LDL.LU.64 R24, [R1+0x310] ;  /* 0x0003100001187983 */ /* 0x002f280000300a00 */
[----:B---3--:R-:W-:Y:S04]  /*57470*/  STL.64 [R1+0x39b8], R36 ;  /* 0x0039b82401007387 */ /* 0x008fe80000100a00 */
[----:B------:R-:W3:Y:S04]  /*57480*/  LDL R32, [R1+0x290] ;  /* 0x0002900001207983 */ /* 0x000ee80000100800 */
[----:B------:R-:W3:Y:S04]  /*57490*/  LDL R33, [R1+0x294] ;  /* 0x0002940001217983 */ /* 0x000ee80000100800 */
[----:B------:R-:W4:Y:S01]  /*574a0*/  LDL.LU.64 R28, [R1+0x300] ;  /* 0x00030000011c7983 */ /* 0x000f220000300a00 */
[----:B0-----:R-:W-:-:S03]  /*574b0*/  IMAD.MOV.U32 R5, RZ, RZ, R22 ;  /* 0x000000ffff057224 */ /* 0x001fc600078e0016 */
[----:B---3--:R0:W-:Y:S04]  /*574c0*/  STL.64 [R1+0x39c0], R32 ;  /* 0x0039c02001007387 */ /* 0x0081e80000100a00 */
[----:B------:R-:W3:Y:S04]  /*574d0*/  LDL R4, [R1+0x250] ;  /* 0x0002500001047983 */ /* 0x000ee80000100800 */
[----:B------:R-:W4:Y:S01]  /*574e0*/  LDL.LU R22, [R1+0x3a00] ;  /* 0x003a000001167983 */ /* 0x000f220000300800 */
[----:B--2---:R-:W-:-:S03]  /*574f0*/  IMAD.MOV.U32 R57, RZ, RZ, R23 ;  /* 0x000000ffff397224 */ /* 0x004fc600078e0017 */
[----:B---3--:R1:W-:Y:S04]  /*57500*/  STL.64 [R1+0x39c8], R4 ;  /* 0x0039c80401007387 */ /* 0x0083e80000100a00 */
[----:B------:R-:W2:Y:S04]  /*57510*/  LDL R56, [R1+0x2a0] ;  /* 0x0002a00001387983 */ /* 0x000ea80000100800 */
[----:B------:R-:W1:Y:S04]  /*57520*/  LDL.LU R23, [R1+0x39fc] ;  /* 0x0039fc0001177983 */ /* 0x000e680000300800 */
[----:B0-----:R-:W3:Y:S04]  /*57530*/  LDL.LU.64 R32, [R1+0x8f0] ;  /* 0x0008f00001207983 */ /* 0x001ee80000300a00 */
[----:B------:R-:W3:Y:S01]  /*57540*/  LDL.LU.64 R34, [R1+0x8f8] ;  /* 0x0008f80001227983 */ /* 0x000ee20000300a00 */
[----:B----4-:R-:W-:-:S03]  /*57550*/  IMAD.MOV.U32 R37, RZ, RZ, R22 ;  /* 0x000000ffff257224 */ /* 0x010fc600078e0016 */
[----:B--2---:R-:W-:Y:S04]  /*57560*/  STL.64 [R1+0x39d0], R56 ;  /* 0x0039d03801007387 */ /* 0x004fe80000100a00 */
[----:B------:R-:W2:Y:S04]  /*57570*/  LDL R36, [R1+0x2b0] ;  /* 0x0002b00001247983 */ /* 0x000ea80000100800 */
[----:B------:R-:W4:Y:S01]  /*57580*/  LDL.LU R22, [R1+0x39f8] ;  /* 0x0039f80001167983 */ /* 0x000f220000300800 */
[----:B-1----:R-:W-:-:S03]  /*57590*/  IMAD.MOV.U32 R5, RZ, RZ, R23 ;  /* 0x000000ffff057224 */ /* 0x002fc600078e0017 */
[----:B--2---:R-:W-:Y:S04]  /*575a0*/  STL.64 [R1+0x39d8], R36 ;  /* 0x0039d82401007387 */ /* 0x004fe80000100a00 */
[----:B------:R-:W2:Y:S01]  /*575b0*/  LDL R4, [R1+0x2c0] ;  /* 0x0002c00001047983 */ /* 0x000ea20000100800 */
[----:B------:R-:W-:Y:S02]  /*575c0*/  IMAD.MOV.U32 R23, RZ, RZ, R48 ;  /* 0x000000ffff177224 */ /* 0x000fe400078e0030 */
[----:B------:R-:W-:Y:S01]  /*575d0*/  IMAD.MOV.U32 R17, RZ, RZ, R49 ;  /* 0x000000ffff117224 */ /* 0x000fe200078e0031 */
[----:B--2---:R0:W-:Y:S02]  /*575e0*/  STL.64 [R1+0x39e0], R4 ;  /* 0x0039e00401007387 */ /* 0x0041e40000100a00 */
[----:B0-----:R-:W-:-:S15]  /*575f0*/  HMMA.16816.F32 R4, R40, R48, R8 ;  /* 0x000000302804723c */ /* 0x001fde0000001808 */
[----:B------:R-:W-:-:S08]  /*57600*/  NOP ;  /* 0x0000000000007918 */ /* 0x000fd00000000000 */
[----:B------:R0:W-:Y:S04]  /*57610*/  STL.64 [R1+0x900], R4 ;  /* 0x0009000401007387 */ /* 0x0001e80000100a00 */
[----:B------:R1:W-:Y:S04]  /*57620*/  STL.64 [R1+0x908], R6 ;  /* 0x0009080601007387 */ /* 0x0003e80000100a00 */
[----:B0-----:R-:W2:Y:S04]  /*57630*/  LDL.LU.64 R4, [R1+0x8e0] ;  /* 0x0008e00001047983 */ /* 0x001ea80000300a00 */
[----:B-1----:R-:W2:Y:S04]  /*57640*/  LDL.LU.64 R6, [R1+0x8e8] ;  /* 0x0008e80001067983 */ /* 0x002ea80000300a00 */
[----:B------:R-:W2:Y:S04]  /*57650*/  LDL R48, [R1+0x2e0] ;  /* 0x0002e00001307983 */ /* 0x000ea80000100800 */
[----:B------:R-:W2:Y:S01]  /*57660*/  LDL R49, [R1+0x2e4] ;  /* 0x0002e40001317983 */ /* 0x000ea20000100800 */
[----:B---3--:R-:W-:Y:S01]  /*57670*/  HMMA.16816.F32 R32, R40, R24, R32 ;  /* 0x000000182820723c */ /* 0x008fe20000001820 */
[----:B----4-:R-:W-:-:S02]  /*57680*/  IMAD.MOV.U32 R37, RZ, RZ, R22 ;  /* 0x000000ffff257224 */ /* 0x010fc400078e0016 */
[----:B--2---:R0:W-:Y:S04]  /*57690*/  STL.64 [R1+0x39f0], R48 ;  /* 0x0039f03001007387 */ /* 0x0041e80000100a00 */
[----:B------:R-:W2:Y:S01]  /*576a0*/  LDL R36, [R1+0x2d0] ;  /* 0x0002d00001247983 */ /* 0x000ea20000100800 */
[----:B------:R-:W-:Y:S01]  /*576b0*/  HMMA.16816.F32 R4, R40, R28, R4 ;  /* 0x0000001c2804723c */ /* 0x000fe20000001804 */
[----:B------:R-:W-:Y:S02]  /*576c0*/  IMAD.MOV.U32 R16, RZ, RZ, R24 ;  /* 0x000000ffff107224 */ /* 0x000fe400078e0018 */
[----:B------:R-:W3:Y:S04]  /*576d0*/  LDL R8, [R1+0x2f0] ;  /* 0x0002f00001087983 */ /* 0x000ee80000100800 */
[----:B------:R-:W3:Y:S01]  /*576e0*/  LDL R9, [R1+0x2f4] ;  /* 0x0002f40001097983 */ /* 0x000ee20000100800 */
[----:B------:R-:W-:-:S03]  /*576f0*/  IMAD.MOV.U32 R22, RZ, RZ, R25 ;  /* 0x000000ffff167224 */ /* 0x000fc600078e0019 */
[----:B--2---:R1:W-:Y:S04]  /*57700*/  STL.64 [R1+0x39e8], R36 ;  /* 0x0039e82401007387 */ /* 0x0043e80000100a00 */
[----:B------:R-:W-:Y:S04]  /*57710*/  STL.64 [R1+0x8f0], R32 ;  /* 0x0008f02001007387 */ /* 0x000fe80000100a00 */
[----:B------:R-:W-:Y:S04]  /*57720*/  STL.64 [R1+0x8f8], R34 ;  /* 0x0008f82201007387 */ /* 0x000fe80000100a00 */
[----:B------:R-:W-:Y:S04]  /*57730*/  STL.64 [R1+0x38f8], R16 ;  /* 0x0038f81001007387 */ /* 0x000fe80000100a00 */
[----:B------:R-:W-:Y:S04]  /*57740*/  STL.64 [R1+0x38b8], R22 ;  /* 0x0038b81601007387 */ /* 0x000fe80000100a00 */
[----:B------:R-:W-:Y:S04]  /*57750*/  STL.64 [R1+0x38b0], R20 ;  /* 0x0038b01401007387 */ /* 0x000fe80000100a00 */
[----:B------:R2:W-:Y:S04]  /*57760*/  STL.64 [R1+0x8e0], R4 ;  /* 0x0008e00401007387 */ /* 0x0005e80000100a00 */
[----:B------:R4:W-:Y:S04]  /*57770*/  STL.64 [R1+0x8e8], R6 ;  /* 0x0008e80601007387 */ /* 0x0009e80000100a00 */
[----:B0-----:R-:W3:Y:S04]  /*57780*/  LDL.LU.64 R48, [R1+0x8d0] ;  /* 0x0008d00001307983 */ /* 0x001ee80000300a00 */
[----:B------:R-:W3:Y:S04]  /*57790*/  LDL.LU.64 R50, [R1+0x8d8] ;  /* 0x0008d80001327983 */ /* 0x000ee80000300a00 */
[----:B-1----:R-:W3:Y:S04]  /*577a0*/  LDL.LU.64 R36, [R1+0x8c0] ;  /* 0x0008c00001247983 */ /* 0x002ee80000300a00 */
[----:B------:R-:W3:Y:S04]  /*577b0*/  LDL.LU.64 R38, [R1+0x8c8] ;  /* 0x0008c80001267983 */ /* 0x000ee80000300a00 */
[----:B--2---:R-:W2:Y:S04]  /*577c0*/  LDL.LU.64 R4, [R1+0x8b0] ;  /* 0x0008b00001047983 */ /* 0x004ea80000300a00 */
[----:B----4-:R-:W2:Y:S04]  /*577d0*/  LDL.LU.64 R6, [R1+0x8b8] ;  /* 0x0008b80001067983 */ /* 0x010ea80000300a00 */
[----:B------:R-:W4:Y:S04]  /*577e0*/  LDL.LU.64 R56, [R1+0x8a0] ;  /* 0x0008a00001387983 */ /* 0x000f280000300a00 */
[----:B------:R-:W4:Y:S04]  /*577f0*/  LDL.LU.64 R58, [R1+0x8a8] ;  /* 0x0008a800013a7983 */ /* 0x000f280000300a00 */
[----:B------:R-:W4:Y:S04]  /*57800*/  LDL.LU.64 R32, [R1+0x890] ;  /* 0x0008900001207983 */ /* 0x000f280000300a00 */
[----:B------:R-:W4:Y:S04]  /*57810*/  LDL.LU.64 R34, [R1+0x898] ;  /* 0x0008980001227983 */ /* 0x000f280000300a00 */
[----:B------:R-:W4:Y:S04]  /*57820*/  LDL.LU.64 R52, [R1+0x880] ;  /* 0x0008800001347983 */ /* 0x000f280000300a00 */
[----:B------:R-:W4:Y:S04]  /*57830*/  LDL.LU.64 R54, [R1+0x888] ;  /* 0x0008880001367983 */ /* 0x000f280000300a00 */
[----:B------:R-:W4:Y:S01]  /*57840*/  LDL.LU.64 R44, [R1+0x870] ;  /* 0x00087000012c7983 */ /* 0x000f220000300a00 */
[----:B------:R-:W-:-:S02]  /*57850*/  IMAD.MOV.U32 R12, RZ, RZ, R28 ;  /* 0x000000ffff0c7224 */ /* 0x000fc400078e001c */
[----:B------:R-:W-:Y:S01]  /*57860*/  IMAD.MOV.U32 R13, RZ, RZ, R29 ;  /* 0x000000ffff0d7224 */ /* 0x000fe200078e001d */
[----:B------:R-:W4:Y:S04]  /*57870*/  LDL.LU.64 R46, [R1+0x878] ;  /* 0x00087800012e7983 */ /* 0x000f280000300a00 */
[----:B------:R-:W4:Y:S04]  /*57880*/  LDL.LU.64 R28, [R1+0x860] ;  /* 0x00086000011c7983 */ /* 0x000f280000300a00 */
[----:B------:R-:W4:Y:S04]  /*57890*/  LDL.LU.64 R30, [R1+0x868] ;  /* 0x00086800011e7983 */ /* 0x000f280000300a00 */
[----:B------:R-:W4:Y:S04]  /*578a0*/  LDL.LU.64 R24, [R1+0x850] ;  /* 0x0008500001187983 */ /* 0x000f280000300a00 */
[----:B------:R-:W4:Y:S04]  /*578b0*/  LDL.LU.64 R26, [R1+0x858] ;  /* 0x00085800011a7983 */ /* 0x000f280000300a00 */
[----:B------:R-:W4:Y:S04]  /*578c0*/  LDL.LU.64 R20, [R1+0x840] ;  /* 0x0008400001147983 */ /* 0x000f280000300a00 */
[----:B------:R-:W4:Y:S04]  /*578d0*/  LDL.LU.64 R22, [R1+0x848] ;  /* 0x0008480001167983 */ /* 0x000f280000300a00 */
[----:B------:R-:W-:Y:S01]  /*578e0*/  STL.64 [R1+0x3900], R12 ;  /* 0x0039000c01007387 */ /* 0x000fe20000100a00 */
[----:B---3--:R-:W-:Y:S03]  /*578f0*/  HMMA.16816.F32 R8, R40, R8, R48 ;  /* 0x000000082808723c */ /* 0x008fe60000001830 */
[----:B------:R-:W3:-:S15]  /*57900*/  LDL.LU.64 R48, [R1+0x39f0] ;  /* 0x0039f00001307983 */ /* 0x000ede0000300a00 */
[----:B------:R-:W-:-:S05]  /*57910*/  NOP ;  /* 0x0000000000007918 */ /* 0x000fca0000000000 */
[----:B------:R0:W-:Y:S04]  /*57920*/  STL.64 [R1+0x8d0], R8 ;  /* 0x0008d00801007387 */ /* 0x0001e80000100a00 */
[----:B------:R1:W-:Y:S04]  /*57930*/  STL.64 [R1+0x8d8], R10 ;  /* 0x0008d80a01007387 */ /* 0x0003e80000100a00 */
[----:B0-----:R-:W4:Y:S04]  /*57940*/  LDL.LU.64 R8, [R1+0x830] ;  /* 0x0008300001087983 */ /* 0x001f280000300a00 */
[----:B-1----:R-:W4:Y:S01]  /*57950*/  LDL.LU.64 R10, [R1+0x838] ;  /* 0x00083800010a7983 */ /* 0x002f220000300a00 */
[----:B---3--:R-:W-:Y:S03]  /*57960*/  HMMA.16816.F32 R48, R40, R48, R36 ;  /* 0x000000302830723c */ /* 0x008fe60000001824 */
[----:B------:R-:W2:-:S15]  /*57970*/  LDL.LU.64 R36, [R1+0x39e8] ;  /* 0x0039e80001247983 */ /* 0x000e9e0000300a00 */
[----:B------:R-:W-:-:S05]  /*57980*/  NOP ;  /* 0x0000000000007918 */ /* 0x000fca0000000000 */
[----:B------:R0:W-:Y:S04]  /*57990*/  STL.64 [R1+0x8c0], R48 ;  /* 0x0008c03001007387 */ /* 0x0001e80000100a00 */
[----:B------:R-:W-:Y:S04]  /*579a0*/  STL.64 [R1+0x8c8], R50 ;  /* 0x0008c83201007387 */ /* 0x000fe80000100a00 */
[----:B0-----:R-:W3:Y:S04]  /*579b0*/  LDL R48, [R1+0x240] ;  /* 0x0002400001307983 */ /* 0x001ee80000100800 */
[----:B------:R-:W3:Y:S01]  /*579c0*/  LDL R49, [R1+0x244] ;  /* 0x0002440001317983 */ /* 0x000ee20000100800 */
[----:B--2---:R-:W-:Y:S03]  /*579d0*/  HMMA.16816.F32 R36, R40, R36, R4 ;  /* 0x000000242824723c */ /* 0x004fe60000001804 */
[----:B------:R-:W4:-:S15]  /*579e0*/  LDL.LU.64 R4, [R1+0x39e0] ;  /* 0x0039e00001047983 */ /* 0x000f1e0000300a00 */
[----:B------:R-:W-:-:S05]  /*579f0*/  NOP ;  /* 0x0000000000007918 */ /* 0x000fca0000000000 */
[----:B------:R0:W-:Y:S04]  /*57a00*/  STL.64 [R1+0x8b0], R36 ;  /* 0x0008b02401007387 */ /* 0x0001e80000100a00 */
[----:B------:R1:W-:Y:S04]  /*57a10*/  STL.64 [R1+0x8b8], R38 ;  /* 0x0008b82601007387 */ /* 0x0003e80000100a00 */
[----:B0-----:R-:W1:Y:S01]  /*57a20*/  LDL.LU.64 R36, [R1+0x39d8] ;  /* 0x0039d80001247983 */ /* 0x001e620000300a00 */
[----:B----4-:R-:W-:Y:S03]  /*57a30*/  HMMA.16816.F32 R4, R40, R4, R56 ;  /* 0x000000042804723c */ /* 0x010fe60000001838 */
[----:B------:R-:W2:-:S15]  /*57a40*/  LDL.LU.64 R56, [R1+0x39d0] ;  /* 0x0039d00001387983 */ /* 0x000e9e0000300a00 */
[----:B------:R-:W-:-:S05]  /*57a50*/  NOP ;  /* 0x0000000000007918 */ /* 0x000fca0000000000 */
[----:B------:R0:W-:Y:S04]  /*57a60*/  STL.64 [R1+0x8a0], R4 ;  /* 0x0008a00401007387 */ /* 0x0001e80000100a00 */
[----:B------:R-:W-:Y:S01]  /*57a70*/  STL.64 [R1+0x8a8], R6 ;  /* 0x0008a80601007387 */ /* 0x000fe20000100a00 */
[----:B-1----:R-:W-:Y:S03]  /*57a80*/  HMMA.16816.F32 R36, R40, R36, R32 ;  /* 0x000000242824723c */ /* 0x002fe60000001820 */
[----:B0-----:R-:W4:Y:S04]  /*57a90*/  LDL.LU.64 R4, [R1+0x39c8] ;  /* 0x0039c80001047983 */ /* 0x001f280000300a00 */
[----:B------:R-:W3:-:S15]  /*57aa0*/  LDL.LU.64 R32, [R1+0x39c0] ;  /* 0x0039c00001207983 */ /* 0x000ede0000300a00 */
[----:B------:R-:W-:-:S01]  /*57ab0*/  NOP ;  /* 0x0000000000007918 */ /* 0x000fc20000000000 */
[----:B------:R0:W-:Y:S04]  /*57ac0*/  STL.64 [R1+0x890], R36 ;  /* 0x0008902401007387 */ /* 0x0001e80000100a00 */
[----:B------:R-:W-:Y:S04]  /*57ad0*/  STL.64 [R1+0x898], R38 ;  /* 0x0008982601007387 */ /* 0x000fe80000100a00 */
[----:B0-----:R-:W4:Y:S01]  /*57ae0*/  LDL.LU.64 R36, [R1+0x39b8] ;  /* 0x0039b80001247983 */ /* 0x001f220000300a00 */
[----:B--2---:R-:W-:Y:S03]  /*57af0*/  HMMA.16816.F32 R56, R40, R56, R52 ;  /* 0x000000382838723c */ /* 0x004fe60000001834 */
[----:B------:R-:W2:-:S15]  /*57b00*/  LDL.LU.64 R52, [R1+0x39b0] ;  /* 0x0039b00001347983 */ /* 0x000e9e0000300a00 */
[----:B------:R-:W-:-:S05]  /*57b10*/  NOP ;  /* 0x0000000000007918 */ /* 0x000fca0000000000 */
[----:B------:R0:W-:Y:S04]  /*57b20*/  STL.64 [R1+0x880], R56 ;  /* 0x0008803801007387 */ /* 0x0001e80000100a00 */
[----:B------:R-:W-:Y:S04]  /*57b30*/  STL.64 [R1+0x888], R58 ;  /* 0x0008883a01007387 */ /* 0x000fe80000100a00 */
[----:B0-----:R-:W4:Y:S01]  /*57b40*/  LDL.LU.64 R56, [R1+0x39a8] ;  /* 0x0039a80001387983 */ /* 0x001f220000300a00 */
[----:B---3--:R-:W-:-:S15]  /*57b50*/  HMMA.16816.F32 R32, R40, R32, R44 ;  /* 0x000000202820723c */ /* 0x008fde000000182c */
[----:B------:R-:W-:-:S08]  /*57b60*/  NOP ;  /* 0x0000000000007918 */ /* 0x000fd00000000000 */
[----:B------:R-:W-:Y:S04]  /*57b70*/  STL.64 [R1+0x870], R32 ;  /* 0x0008702001007387 */ /* 0x000fe80000100a00 */
[----:B------:R-:W-:Y:S01]  /*57b80*/  STL.64 [R1+0x878], R34 ;  /* 0x0008782201007387 */ /* 0x000fe20000100a00 */
[C---:B----4-:R-:W-:Y:S03]  /*57b90*/  HMMA.16816.F32 R24, R40.reuse, R56, R24 ;  /* 0x000000382818723c */ /* 0x050fe60000001818 */
[----:B------:R-:W3:Y:S03]  /*57ba0*/  LDL.64 R56, [R1+0x140] ;  /* 0x0001400001387983 */ /* 0x000ee60000100a00 */
[C---:B------:R-:W-:Y:S06]  /*57bb0*/  HMMA.16816.F32 R28, R40.reuse, R36, R28 ;  /* 0x00000024281c723c */ /* 0x040fec000000181c */
[C---:B--2---:R-:W-:Y:S06]  /*57bc0*/  HMMA.16816.F32 R20, R40.reuse, R52, R20 ;  /* 0x000000342814723c */ /* 0x044fec0000001814 */
[----:B------:R-:W-:Y:S01]  /*57bd0*/  HMMA.16816.F32 R4, R40, R4, R8 ;  /* 0x000000042804723c */ /* 0x000fe20000001808 */
[----:B------:R-:W-:-:S02]  /*57be0*/  IMAD.MOV.U32 R52, RZ, RZ, R19 ;  /* 0x000000ffff347224 */ /* 0x000fc400078e0013 */
[----:B------:R-:W-:-:S08]  /*57bf0*/  IMAD.MOV.U32 R53, RZ, RZ, R61 ;  /* 0x000000ffff357224 */ /* 0x000fd000078e003d */
[----:B------:R0:W-:Y:S04]  /*57c00*/  STL.64 [R1+0x860], R28 ;  /* 0x0008601c01007387 */ /* 0x0001e80000100a00 */
[----:B------:R-:W-:Y:S01]  /*57c10*/  STL.64 [R1+0x868], R30 ;  /* 0x0008681e01007387 */ /* 0x000fe20000100a00 */
[----:B0-----:R-:W-:Y:S02]  /*57c20*/  IMAD.MOV.U32 R28, RZ, RZ, R15 ;  /* 0x000000ffff1c7224 */ /* 0x001fe400078e000f */
[----:B------:R-:W-:Y:S01]  /*57c30*/  IMAD.MOV.U32 R29, RZ, RZ, R14 ;  /* 0x000000ffff1d7224 */ /* 0x000fe200078e000e */
[----:B---3--:R-:W-:Y:S04]  /*57c40*/  STL.64 [R1+0x3908], R56 ;  /* 0x0039083801007387 */ /* 0x008fe80000100a00 */
[----:B------:R-:W-:Y:S04]  /*57c50*/  STL.64 [R1+0x850], R24 ;  /* 0x0008501801007387 */ /* 0x000fe80000100a00 */
[----:B------:R-:W-:Y:S04]  /*57c60*/  STL.64 [R1+0x858], R26 ;  /* 0x0008581a01007387 */ /* 0x000fe80000100a00 */
[----:B------:R-:W2:Y:S04]  /*57c70*/  LDL.LU R19, [R1+0x39a4] ;  /* 0x0039a40001137983 */ /* 0x000ea80000300800 */
[----:B------:R0:W-:Y:S04]  /*57c80*/  STL.64 [R1+0x840], R20 ;  /* 0x0008401401007387 */ /* 0x0001e80000100a00 */
[----:B------:R-:W-:Y:S04]  /*57c90*/  STL.64 [R1+0x848], R22 ;  /* 0x0008481601007387 */ /* 0x000fe80000100a00 */
[----:B------:R-:W3:Y:S04]  /*57ca0*/  LDL.LU R61, [R1+0x39a0] ;  /* 0x0039a000013d7983 */ /* 0x000ee80000300800 */
[----:B------:R-:W-:Y:S04]  /*57cb0*/  STL.64 [R1+0x3910], R52 ;  /* 0x0039103401007387 */ /* 0x000fe80000100a00 */
[----:B------:R-:W4:Y:S04]  /*57cc0*/  LDL.LU.64 R8, [R1+0x820] ;  /* 0x0008200001087983 */ /* 0x000f280000300a00 */
[----:B------:R-:W4:Y:S04]  /*57cd0*/  LDL.LU.64 R10, [R1+0x828] ;  /* 0x00082800010a7983 */ /* 0x000f280000300a00 */
[----:B------:R1:W-:Y:S04]  /*57ce0*/  STL.64 [R1+0x830], R4 ;  /* 0x0008300401007387 */ /* 0x0003e80000100a00 */
[----:B------:R-:W-:Y:S04]  /*57cf0*/  STL.64 [R1+0x838], R6 ;  /* 0x0008380601007387 */ /* 0x000fe80000100a00 */
[----:B------:R-:W2:Y:S04]  /*57d00*/  LDL.LU R15, [R1+0x399c] ;  /* 0x00399c00010f7983 */ /* 0x000ea80000300800 */
[----:B------:R-:W2:Y:S04]  /*57d10*/  LDL.LU R14, [R1+0x3998] ;  /* 0x00399800010e7983 */ /* 0x000ea80000300800 */
[----:B0-----:R-:W4:Y:S01]  /*57d20*/  LDL R20, [R1+0x180] ;  /* 0x0001800001147983 */ /* 0x001f220000100800 */
[----:B---3--:R-:W-:-:S03]  /*57d30*/  IMAD.MOV.U32 R21, RZ, RZ, R61 ;  /* 0x000000ffff157224 */ /* 0x008fc600078e003d */
[----:B------:R-:W3:Y:S04]  /*57d40*/  LDL.LU R61, [R1+0x3994] ;  /* 0x00399400013d7983 */ /* 0x000ee80000300800 */
[----:B------:R-:W3:Y:S04]  /*57d50*/  LDL R36, [R1+0x1e0] ;  /* 0x0001e00001247983 */ /* 0x000ee80000100800 */
[----:B------:R-:W3:Y:S04]  /*57d60*/  LDL R37, [R1+0x1e4] ;  /* 0x0001e40001257983 */ /* 0x000ee80000100800 */
[----:B------:R-:W3:Y:S04]  /*57d70*/  LDL R44, [R1+0x210] ;  /* 0x00021000012c7983 */ /* 0x000ee80000100800 */
[----:B------:R-:W3:Y:S04]  /*57d80*/  LDL R45, [R1+0x214] ;  /* 0x00021400012d7983 */ /* 0x000ee80000100800 */
[----:B-1----:R-:W3:Y:S04]  /*57d90*/  LDL R4, [R1+0x230] ;  /* 0x0002300001047983 */ /* 0x002ee80000100800 */
[----:B------:R-:W3:Y:S04]  /*57da0*/  LDL R5, [R1+0x234] ;  /* 0x0002340001057983 */ /* 0x000ee80000100800 */
[----:B------:R-:W3:Y:S04]  /*57db0*/  LDL R32, [R1+0x1f0] ;  /* 0x0001f00001207983 */ /* 0x000ee80000100800 */
[----:B------:R-:W3:Y:S04]  /*57dc0*/  LDL R33, [R1+0x1f4] ;  /* 0x0001f40001217983 */ /* 0x000ee80000100800 */
[----:B------:R-:W3:Y:S04]  /*57dd0*/  LDL R24, [R1+0x200] ;  /* 0x0002000001187983 */ /* 0x000ee80000100800 */
[----:B------:R-:W3:Y:S04]  /*57de0*/  LDL R25, [R1+0x204] ;  /* 0x0002040001197983 */ /* 0x000ee80000100800 */
[----:B----4-:R0:W-:Y:S02]  /*57df0*/  STL.64 [R1+0x3920], R20 ;  /* 0x0039201401007387 */ /* 0x0101e40000100a00 */
[----:B0-----:R-:W-:Y:S02]  /*57e00*/  HMMA.16816.F32 R20, R40, R48, R8 ;  /* 0x000000302814723c */ /* 0x001fe40000001808 */
[----:B------:R-:W-:Y:S04]  /*57e10*/  STL.64 [R1+0x3918], R28 ;  /* 0x0039181c01007387 */ /* 0x000fe80000100a00 */
[----:B------:R-:W4:Y:S04]  /*57e20*/  LDL.LU.64 R8, [R1+0x810] ;  /* 0x0008100001087983 */ /* 0x000f280000300a00 */
[----:B------:R-:W4:-:S13]  /*57e30*/  LDL.LU.64 R10, [R1+0x818] ;  /* 0x00081800010a7983 */ /* 0x000f1a0000300a00 */
[----:B------:R2:W-:Y:S04]  /*57e40*/  STL.64 [R1+0x820], R20 ;  /* 0x0008201401007387 */ /* 0x0005e80000100a00 */
[----:B------:R-:W-:Y:S01]  /*57e50*/  STL.64 [R1+0x828], R22 ;  /* 0x0008281601007387 */ /* 0x000fe20000100a00 */
[----:B--2---:R-:W-:Y:S02]  /*57e60*/  IMAD.MOV.U32 R20, RZ, RZ, R14 ;  /* 0x000000ffff147224 */ /* 0x004fe400078e000e */
[----:B------:R-:W-:Y:S01]  /*57e70*/  IMAD.MOV.U32 R21, RZ, RZ, R15 ;  /* 0x000000ffff157224 */ /* 0x000fe200078e000f */
[----:B------:R-:W2:Y:S04]  /*57e80*/  LDL.LU R14, [R1+0x3990] ;  /* 0x00399000010e7983 */ /* 0x000ea80000300800 */
[----:B------:R-:W4:Y:S04]  /*57e90*/  LDL.LU R15, [R1+0x398c] ;  /* 0x00398c00010f7983 */ /* 0x000f280000300800 */
[----:B------:R0:W-:Y:S04]  /*57ea0*/  STL.64 [R1+0x3930], R20 ;  /* 0x0039301401007387 */ /* 0x0001e80000100a00 */
[----:B------:R-:W2:Y:S01]  /*57eb0*/  LDL R48, [R1+0x1a0] ;  /* 0x0001a00001307983 */ /* 0x000ea20000100800 */
[----:B------:R-:W-:-:S02]  /*57ec0*/  IMAD.MOV.U32 R52, RZ, RZ, R19 ;  /* 0x000000ffff347224 */ /* 0x000fc400078e0013 */
[----:B------:R-:W-:Y:S02]  /*57ed0*/  IMAD.MOV.U32 R53, RZ, RZ, R60 ;  /* 0x000000ffff357224 */ /* 0x000fe400078e003c */
[----:B---3--:R-:W-:Y:S02]  /*57ee0*/  IMAD.MOV.U32 R49, RZ, RZ, R61 ;  /* 0x000000ffff317224 */ /* 0x008fe400078e003d */
[----:B------:R-:W3:Y:S04]  /*57ef0*/  LDL.LU R61, [R1+0x3988] ;  /* 0x00398800013d7983 */ /* 0x000ee80000300800 */
[----:B------:R-:W3:Y:S04]  /*57f00*/  LDL.LU.64 R56, [R1+0x7f0] ;  /* 0x0007f00001387983 */ /* 0x000ee80000300a00 */
[----:B------:R-:W3:Y:S04]  /*57f10*/  LDL.LU.64 R58, [R1+0x7f8] ;  /* 0x0007f800013a7983 */ /* 0x000ee80000300a00 */
[----:B--2---:R4:W-:Y:S04]  /*57f20*/  STL.64 [R1+0x3938], R48 ;  /* 0x0039383001007387 */ /* 0x0049e80000100a00 */
[----:B------:R-:W2:Y:S04]  /*57f30*/  LDL.LU R19, [R1+0x3984] ;  /* 0x0039840001137983 */ /* 0x000ea80000300800 */
[----:B------:R-:W2:Y:S04]  /*57f40*/  LDL.LU R60, [R1+0x3980] ;  /* 0x00398000013c7983 */ /* 0x000ea80000300800 */
[----:B------:R-:W2:Y:S04]  /*57f50*/  LDL.LU.64 R28, [R1+0x7e0] ;  /* 0x0007e000011c7983 */ /* 0x000ea80000300a00 */
[----:B------:R-:W2:Y:S04]  /*57f60*/  LDL.LU.64 R30, [R1+0x7e8] ;  /* 0x0007e800011e7983 */ /* 0x000ea80000300a00 */
[----:B0-----:R-:W2:Y:S04]  /*57f70*/  LDL.LU.64 R20, [R1+0x7d0] ;  /* 0x0007d00001147983 */ /* 0x001ea80000300a00 */
[----:B------:R-:W2:Y:S04]  /*57f80*/  LDL.LU.64 R22, [R1+0x7d8] ;  /* 0x0007d80001167983 */ /* 0x000ea80000300a00 */
[----:B------:R-:W2:Y:S01]  /*57f90*/  LDL.LU.64 R12, [R1+0x7c0] ;  /* 0x0007c000010c7983 */ /* 0x000ea20000300a00 */
[----:B----4-:R-:W-:-:S02]  /*57fa0*/  IMAD.MOV.U32 R48, RZ, RZ, R15 ;  /* 0x000000ffff307224 */ /* 0x010fc400078e000f */
[----:B------:R-:W-:Y:S02]  /*57fb0*/  IMAD.MOV.U32 R49, RZ, RZ, R14 ;  /* 0x000000ffff317224 */ /* 0x000fe400078e000e */
[----:B------:R-:W4:Y:S04]  /*57fc0*/  LDL.LU.64 R14, [R1+0x7c8] ;  /* 0x0007c800010e7983 */ /* 0x000f280000300a00 */
[----:B------:R0:W-:Y:S04]  /*57fd0*/  STL.64 [R1+0x3950], R48 ;  /* 0x0039503001007387 */ /* 0x0001e80000100a00 */
[----:B0-----:R-:W3:Y:S04]  /*57fe0*/  LDL R48, [R1+0x220] ;  /* 0x0002200001307983 */ /* 0x001ee80000100800 */
[----:B------:R-:W3:Y:S04]  /*57ff0*/  LDL R49, [R1+0x224] ;  /* 0x0002240001317983 */ /* 0x000ee80000100800 */
[----:B------:R0:W-:Y:S04]  /*58000*/  STL.64 [R1+0x3928], R52 ;  /* 0x0039283401007387 */ /* 0x0001e80000100a00 */
[----:B0-----:R-:W3:Y:S04]  /*58010*/  LDL.LU.64 R52, [R1+0x800] ;  /* 0x0008000001347983 */ /* 0x001ee80000300a00 */
[----:B------:R-:W3:Y:S01]  /*58020*/  LDL.LU.64 R54, [R1+0x808] ;  /* 0x0008080001367983 */ /* 0x000ee20000300a00 */
[----:B------:R-:W-:Y:S03]  /*58030*/  HMMA.16816.F32 R4, R40, R4, R8 ;  /* 0x000000042804723c */ /* 0x000fe60000001808 */
[----:B------:R-:W4:-:S15]  /*58040*/  LDL.LU.64 R10, [R1+0x3978] ;  /* 0x00397800010a7983 */ /* 0x000f1e0000300a00 */
[----:B------:R-:W-:-:S05]  /*58050*/  NOP ;  /* 0x0000000000007918 */ /* 0x000fca0000000000 */
[----:B------:R-:W-:Y:S04]  /*58060*/  STL.64 [R1+0x810], R4 ;  /* 0x0008100401007387 */ /* 0x000fe80000100a00 */
[----:B------:R0:W-:Y:S04]  /*58070*/  STL.64 [R1+0x818], R6 ;  /* 0x0008180601007387 */ /* 0x0001e80000100a00 */
[----:B0-----:R-:W4:Y:S01]  /*58080*/  LDL.LU.64 R6, [R1+0x3970] ;  /* 0x0039700001067983 */ /* 0x001f220000300a00 */
[C---:B---3--:R-:W-:Y:S03]  /*58090*/  HMMA.16816.F32 R52, R40.reuse, R48, R52 ;  /* 0x000000302834723c */ /* 0x048fe60000001834 */
[----:B------:R-:W3:Y:S03]  /*580a0*/  LDL R48, [R1+0x1c0] ;  /* 0x0001c00001307983 */ /* 0x000ee60000100800 */
[----:B------:R-:W-:Y:S01]  /*580b0*/  HMMA.16816.F32 R44, R40, R44, R56 ;  /* 0x0000002c282c723c */ /* 0x000fe20000001838 */
[----:B------:R-:W-:-:S15]  /*580c0*/  IMAD.MOV.U32 R49, RZ, RZ, R61 ;  /* 0x000000ffff317224 */ /* 0x000fde00078e003d */
[----:B------:R-:W-:-:S01]  /*580d0*/  NOP ;  /* 0x0000000000007918 */ /* 0x000fc20000000000 */
[----:B------:R-:W-:Y:S04]  /*580e0*/  STL.64 [R1+0x800], R52 ;  /* 0x0008003401007387 */ /* 0x000fe80000100a00 */
[----:B------:R-:W-:Y:S04]  /*580f0*/  STL.64 [R1+0x808], R54 ;  /* 0x0008083601007387 */ /* 0x000fe80000100a00 */
[----:B---3--:R0:W-:Y:S04]  /*58100*/  STL.64 [R1+0x3960], R48 ;  /* 0x0039603001007387 */ /* 0x0081e80000100a00 */
[----:B------:R1:W-:Y:S04]  /*58110*/  STL.64 [R1+0x7f0], R44 ;  /* 0x0007f02c01007387 */ /* 0x0003e80000100a00 */
[----:B------:R-:W-:Y:S04]  /*58120*/  STL.64 [R1+0x7f8], R46 ;  /* 0x0007f82e01007387 */ /* 0x000fe80000100a00 */
[----:B------:R-:W3:Y:S01]  /*58130*/  LDL.64 R4, [R1+0x120] ;  /* 0x0001200001047983 */ /* 0x000ee20000100a00 */
[----:B--2---:R-:W-:Y:S01]  /*58140*/  HMMA.16816.F32 R24, R40, R24, R28 ;  /* 0x000000182818723c */ /* 0x004fe2000000181c */
[----:B------:R-:W-:-:S02]  /*58150*/  IMAD.MOV.U32 R16, RZ, RZ, R18 ;  /* 0x000000ffff107224 */ /* 0x000fc400078e0012 */
[----:B----4-:R-:W-:Y:S01]  /*58160*/  IMAD.MOV.U32 R17, RZ, RZ, R11 ;  /* 0x000000ffff117224 */ /* 0x010fe200078e000b */
[----:B------:R-:W-:Y:S02]  /*58170*/  STL [R1+0x3948], R6 ;  /* 0x0039480601007387 */ /* 0x000fe40000100800 */
[C---:B------:R-:W-:Y:S01]  /*58180*/  HMMA.16816.F32 R12, R40.reuse, R36, R12 ;  /* 0x00000024280c723c */ /* 0x040fe2000000180c */
[----:B0-----:R-:W-:Y:S02]  /*58190*/  IMAD.MOV.U32 R49, RZ, RZ, R19 ;  /* 0x000000ffff317224 */ /* 0x001fe400078e0013 */
[----:B-1----:R-:W-:Y:S02]  /*581a0*/  IMAD.MOV.U32 R44, RZ, RZ, R10 ;  /* 0x000000ffff2c7224 */ /* 0x002fe400078e000a */
[----:B------:R-:W-:Y:S01]  /*581b0*/  IMAD.MOV.U32 R45, RZ, RZ, R7 ;  /* 0x000000ffff2d7224 */ /* 0x000fe200078e0007 */
[----:B---3--:R-:W-:Y:S11]  /*581c0*/  STL.64 [R1+0x3940], R4 ;  /* 0x0039400401007387 */ /* 0x008ff60000100a00 */
[----:B------:R-:W-:Y:S04]  /*581d0*/  STL.64 [R1+0x7e0], R24 ;  /* 0x0007e01801007387 */ /* 0x000fe80000100a00 */
[----:B------:R-:W-:Y:S04]  /*581e0*/  STL.64 [R1+0x7e8], R26 ;  /* 0x0007e81a01007387 */ /* 0x000fe80000100a00 */
[----:B------:R0:W-:Y:S02]  /*581f0*/  STL.64 [R1+0x3958], R16 ;  /* 0x0039581001007387 */ /* 0x0001e40000100a00 */
[----:B0-----:R-:W-:-:S15]  /*58200*/  HMMA.16816.F32 R16, R40, R32, R20 ;  /* 0x000000202810723c */ /* 0x001fde0000001814 */
[----:B------:R-:W-:-:S08]  /*58210*/  NOP ;  /* 0x0000000000007918 */ /* 0x000fd00000000000 */
[----:B------:R-:W-:Y:S04]  /*58220*/  STL.64 [R1+0x7d0], R16 ;  /* 0x0007d01001007387 */ /* 0x000fe80000100a00 */
[----:B------:R-:W-:Y:S04]  /*58230*/  STL.64 [R1+0x7d8], R18 ;  /* 0x0007d81201007387 */ /* 0x000fe80000100a00 */
[----:B------:R-:W-:Y:S04]  /*58240*/  STL.64 [R1+0x7c0], R12 ;  /* 0x0007c00c01007387 */ /* 0x000fe80000100a00 */
[----:B------:R-:W-:Y:S04]  /*58250*/  STL.64 [R1+0x7c8], R14 ;  /* 0x0007c80e01007387 */ /* 0x000fe80000100a00 */
[----:B------:R0:W-:Y:S04]  /*58260*/  STL.64 [R1+0x3968], R44 ;  /* 0x0039682c01007387 */ /* 0x0001e80000100a00 */
[----:B0-----:R-:W2:Y:S04]  /*58270*/  LDL.LU.64 R44, [R1+0x7b0] ;  /* 0x0007b000012c7983 */ /* 0x001ea80000300a00 */
[----:B------:R-:W2:Y:S01]  /*58280*/  LDL.LU.64 R46, [R1+0x7b8] ;  /* 0x0007b800012e7983 */ /* 0x000ea20000300a00 */
[----:B------:R-:W-:-:S03]  /*58290*/  IMAD.MOV.U32 R48, RZ, RZ, R60 ;  /* 0x000000ffff307224 */ /* 0x000fc600078e003c */
[----:B------:R-:W3:Y:S04]  /*582a0*/  LDL.LU.64 R16, [R1+0x7a0] ;  /* 0x0007a00001107983 */ /* 0x000ee80000300a00 */
[----:B------:R-:W3:Y:S04]  /*582b0*/  LDL.LU.64 R18, [R1+0x7a8] ;  /* 0x0007a80001127983 */ /* 0x000ee80000300a00 */
[----:B------:R-:W4:Y:S04]  /*582c0*/  LDL.LU.64 R4, [R1+0x790] ;  /* 0x0007900001047983 */ /* 0x000f280000300a00 */
        /* <DEDUP_REMOVED lines=16> */
[----:B------:R-:W4:Y:S01]  /*583d0*/  LDL.64 R36, [R1+0xf0] ;  /* 0x0000f00001247983 */ /* 0x000f220000100a00 */
[----:B--2---:R-:W-:Y:S03]  /*583e0*/  HMMA.16816.F32 R48, R40, R48, R44 ;  /* 0x000000302830723c */ /* 0x004fe6000000182c */
[----:B------:R-:W2:-:S15]  /*583f0*/  LDL.LU.64 R44, [R1+0x3968] ;  /* 0x00396800012c7983 */ /* 0x000e9e0000300a00 */
[----:B------:R-:W-:-:S05]  /*58400*/  NOP ;  /* 0x0000000000007918 */ /* 0x000fca0000000000 */
[----:B------:R0:W-:Y:S04]  /*58410*/  STL.64 [R1+0x7b0], R48 ;  /* 0x0007b03001007387 */ /* 0x0001e80000100a00 */
[----:B------:R3:W-:Y:S04]  /*58420*/  STL.64 [R1+0x7b8], R50 ;  /* 0x0007b83201007387 */ /* 0x0007e80000100a00 */
[----:B0-----:R-:W3:Y:S02]  /*58430*/  LDL.LU.64 R48, [R1+0x3960] ;  /* 0x0039600001307983 */ /* 0x001ee40000300a00 */
[----:B---3--:R-:W-:Y:S02]  /*58440*/  HMMA.16816.F32 R48, R40, R48, R16 ;  /* 0x000000302830723c */ /* 0x008fe40000001810 */
[----:B------:R-:W3:-:S15]  /*58450*/  LDL.LU.64 R16, [R1+0x3958] ;  /* 0x0039580001107983 */ /* 0x000ede0000300a00 */
[----:B------:R-:W-:-:S06]  /*58460*/  NOP ;  /* 0x0000000000007918 */ /* 0x000fcc0000000000 */
[----:B------:R0:W-:Y:S04]  /*58470*/  STL.64 [R1+0x7a0], R48 ;  /* 0x0007a03001007387 */ /* 0x0001e80000100a00 */
[----:B------:R4:W-:Y:S04]  /*58480*/  STL.64 [R1+0x7a8], R50 ;  /* 0x0007a83201007387 */ /* 0x0009e80000100a00 */
[----:B0-----:R-:W4:Y:S02]  /*58490*/  LDL.LU.64 R48, [R1+0x3950] ;  /* 0x0039500001307983 */ /* 0x001f240000300a00 */
[----:B----4-:R-:W-:Y:S02]  /*584a0*/  HMMA.16816.F32 R48, R40, R48, R4 ;  /* 0x000000302830723c */ /* 0x010fe40000001804 */
[----:B------:R-:W4:Y:S04]  /*584b0*/  LDL.LU R6, [R1+0x3948] ;  /* 0x0039480001067983 */ /* 0x000f280000300800 */
[----:B------:R-:W2:-:S15]  /*584c0*/  LDL.LU.64 R4, [R1+0x3940] ;  /* 0x0039400001047983 */ /* 0x000e9e0000300a00 */
[----:B------:R-:W-:-:S02]  /*584d0*/  NOP ;  /* 0x0000000000007918 */ /* 0x000fc40000000000 */
        /* <DEDUP_REMOVED lines=9> */
[----:B---3--:R-:W-:Y:S03]  /*58570*/  HMMA.16816.F32 R20, R40, R20, R52 ;  /* 0x000000142814723c */ /* 0x008fe60000001834 */
[----:B------:R-:W3:-:S15]  /*58580*/  LDL.LU.64 R52, [R1+0x3928] ;  /* 0x0039280001347983 */ /* 0x000ede0000300a00 */
[----:B------:R-:W-:-:S05]  /*58590*/  NOP ;  /* 0x0000000000007918 */ /* 0x000fca0000000000 */
[----:B------:R0:W-:Y:S04]  /*585a0*/  STL.64 [R1+0x770], R20 ;  /* 0x0007701401007387 */ /* 0x0001e80000100a00 */
[----:B------:R1:W-:Y:S04]  /*585b0*/  STL.64 [R1+0x778], R22 ;  /* 0x0007781601007387 */ /* 0x0003e80000100a00 */
[----:B0-----:R-:W1:Y:S01]  /*585c0*/  LDL.LU.64 R20, [R1+0x3920] ;  /* 0x0039200001147983 */ /* 0x001e620000300a00 */
[C---:B---3--:R-:W-:Y:S06]  /*585d0*/  HMMA.16816.F32 R52, R40.reuse, R52, R28 ;  /* 0x000000342834723c */ /* 0x048fec000000181c */
[----:B-1----:R-:W-:Y:S01]  /*585e0*/  HMMA.16816.F32 R20, R40, R20, R12 ;  /* 0x000000142814723c */ /* 0x002fe2000000180c */
[----:B------:R-:W3:Y:S04]  /*585f0*/  LDL.LU.64 R12, [R1+0xec0] ;  /* 0x000ec000010c7983 */ /* 0x000ee80000300a00 */
[----:B------:R-:W3:-:S15]  /*58600*/  LDL.LU.64 R14, [R1+0xec8] ;  /* 0x000ec800010e7983 */ /* 0x000ede0000300a00 */
[----:B------:R-:W-:-:S03]  /*58610*/  NOP ;  /* 0x0000000000007918 */ /* 0x000fc60000000000 */
[----:B------:R0:W-:Y:S04]  /*58620*/  STL.64 [R1+0x760], R20 ;  /* 0x0007601401007387 */ /* 0x0001e80000100a00 */
[----:B------:R1:W-:Y:S04]  /*58630*/  STL.64 [R1+0x768], R22 ;  /* 0x0007681601007387 */ /* 0x0003e80000100a00 */
[----:B0-----:R-:W2:Y:S04]  /*58640*/  LDL.LU.64 R20, [R1+0xeb0] ;  /* 0x000eb00001147983 */ /* 0x001ea80000300a00 */
[----:B-1----:R-:W2:Y:S04]  /*58650*/  LDL.LU.64 R22, [R1+0xeb8] ;  /* 0x000eb80001167983 */ /* 0x002ea80000300a00 */
[----:B------:R-:W4:Y:S04]  /*58660*/  LDL.LU.64 R28, [R1+0x3918] ;  /* 0x00391800011c7983 */ /* 0x000f280000300a00 */
[----:B------:R0:W-:Y:S04]  /*58670*/  STL.64 [R1+0xf00], R52 ;  /* 0x000f003401007387 */ /* 0x0001e80000100a00 */
[----:B------:R-:W-:Y:S04]  /*58680*/  STL.64 [R1+0xf08], R54 ;  /* 0x000f083601007387 */ /* 0x000fe80000100a00 */
[----:B0-----:R-:W3:Y:S01]  /*58690*/  LDL.LU.64 R52, [R1+0x3910] ;  /* 0x0039100001347983 */ /* 0x001ee20000300a00 */
[----:B----4-:R-:W-:Y:S03]  /*586a0*/  HMMA.16816.F32 R28, R40, R28, R56 ;  /* 0x0000001c281c723c */ /* 0x010fe60000001838 */
[----:B------:R-:W4:-:S15]  /*586b0*/  LDL.LU.64 R56, [R1+0x3908] ;  /* 0x0039080001387983 */ /* 0x000f1e0000300a00 */
[----:B------:R-:W-:-:S05]  /*586c0*/  NOP ;  /* 0x0000000000007918 */ /* 0x000fca0000000000 */
[----:B------:R-:W-:Y:S04]  /*586d0*/  STL.64 [R1+0xef0], R28 ;  /* 0x000ef01c01007387 */ /* 0x000fe80000100a00 */
[----:B------:R3:W-:Y:S02]  /*586e0*/  STL.64 [R1+0xef8], R30 ;  /* 0x000ef81e01007387 */ /* 0x0007e40000100a00 */
[----:B---3--:R-:W-:-:S15]  /*586f0*/  HMMA.16816.F32 R28, R40, R52, R24 ;  /* 0x00000034281c723c */ /* 0x008fde0000001818 */
[----:B------:R-:W-:-:S08]  /*58700*/  NOP ;  /* 0x0000000000007918 */ /* 0x000fd00000000000 */
[----:B------:R0:W-:Y:S04]  /*58710*/  STL.64 [R1+0xee0], R28 ;  /* 0x000ee01c01007387 */ /* 0x0001e80000100a00 */
[----:B------:R1:W-:Y:S01]  /*58720*/  STL.64 [R1+0xee8], R30 ;  /* 0x000ee81e01007387 */ /* 0x0003e20000100a00 */
[C---:B------:R-:W-:Y:S06]  /*58730*/  HMMA.16816.F32 R16, R40.reuse, R16, R12 ;  /* 0x000000102810723c */ /* 0x040fec000000180c */
[C---:B--2---:R-:W-:Y:S06]  /*58740*/  HMMA.16816.F32 R20, R40.reuse, R4, R20 ;  /* 0x000000042814723c */ /* 0x044fec0000001814 */
[----:B----4-:R-:W-:Y:S01]  /*58750*/  HMMA.16816.F32 R24, R40, R56, R8 ;  /* 0x000000382818723c */ /* 0x010fe20000001808 */
[----:B------:R-:W2:-:S15]  /*58760*/  LDL.LU.64 R8, [R1+0xea0] ;  /* 0x000ea00001087983 */ /* 0x000e9e0000300a00 */
[----:B------:R-:W-:-:S07]  /*58770*/  NOP ;  /* 0x0000000000007918 */ /* 0x000fce0000000000 */
[----:B------:R3:W-:Y:S04]  /*58780*/  STL.64 [R1+0xed0], R24 ;  /* 0x000ed01801007387 */ /* 0x0007e80000100a00 */
[----:B------:R4:W-:Y:S04]  /*58790*/  STL.64 [R1+0xed8], R26 ;  /* 0x000ed81a01007387 */ /* 0x0009e80000100a00 */
[----:B------:R-:W2:Y:S01]  /*587a0*/  LDL.LU.64 R10, [R1+0xea8] ;  /* 0x000ea800010a7983 */ /* 0x000ea20000300a00 */
[----:B------:R-:W-:-:S03]  /*587b0*/  IMAD.MOV.U32 R61, RZ, RZ, R57 ;  /* 0x000000ffff3d7224 */ /* 0x000fc600078e0039 */
[----:B0-----:R-:W2:Y:S04]  /*587c0*/  LDL.LU.64 R28, [R1+0xe90] ;  /* 0x000e9000011c7983 */ /* 0x001ea80000300a00 */
[----:B-1----:R-:W2:Y:S04]  /*587d0*/  LDL.LU.64 R30, [R1+0xe98] ;  /* 0x000e9800011e7983 */ /* 0x002ea80000300a00 */
[----:B---3--:R-:W3:Y:S04]  /*587e0*/  LDL.LU.64 R24, [R1+0xe80] ;  /* 0x000e800001187983 */ /* 0x008ee80000300a00 */
[----:B----4-:R-:W3:Y:S04]  /*587f0*/  LDL.LU.64 R26, [R1+0xe88] ;  /* 0x000e8800011a7983 */ /* 0x010ee80000300a00 */
[----:B------:R-:W4:Y:S04]  /*58800*/  LDL.LU.64 R56, [R1+0xc0] ;  /* 0x0000c00001387983 */ /* 0x000f280000300a00 */
[----:B------:R-:W-:Y:S04]  /*58810*/  STL [R1+0x3730], R61 ;  /* 0x0037303d01007387 */ /* 0x000fe80000100800 */
[----:B------:R-:W4:Y:S04]  /*58820*/  LDL.LU.64 R12, [R1+0x3900] ;  /* 0x00390000010c7983 */ /* 0x000f280000300a00 */
[----:B------:R0:W-:Y:S04]  /*58830*/  STL.64 [R1+0xec0], R16 ;  /* 0x000ec01001007387 */ /* 0x0001e80000100a00 */
[----:B------:R-:W-:Y:S04]  /*58840*/  STL.64 [R1+0xec8], R18 ;  /* 0x000ec81201007387 */ /* 0x000fe80000100a00 */
[----:B0-----:R-:W4:Y:S04]  /*58850*/  LDL.LU.64 R16, [R1+0x38f8] ;  /* 0x0038f80001107983 */ /* 0x001f280000300a00 */
[----:B------:R0:W-:Y:S04]  /*58860*/  STL.64 [R1+0xeb0], R20 ;  /* 0x000eb01401007387 */ /* 0x0001e80000100a00 */
[----:B------:R1:W-:Y:S04]  /*58870*/  STL.64 [R1+0xeb8], R22 ;  /* 0x000eb81601007387 */ /* 0x0003e80000100a00 */
[----:B0-----:R-:W4:Y:S04]  /*58880*/  LDL.LU.64 R20, [R1+0xe70] ;  /* 0x000e700001147983 */ /* 0x001f280000300a00 */
[----:B-1----:R-:W4:Y:S01]  /*58890*/  LDL.LU.64 R22, [R1+0xe78] ;  /* 0x000e780001167983 */ /* 0x002f220000300a00 */
[----:B------:R-:W0:Y:S01]  /*588a0*/  S2R R60, SR_TID.X ;  /* 0x00000000003c7919 */ /* 0x000e220000002100 */
[----:B------:R-:W-:-:S02]  /*588b0*/  IMAD.MOV.U32 R53, RZ, RZ, R3 ;  /* 0x000000ffff357224 */ /* 0x000fc400078e0003 */
[----:B------:R-:W-:-:S05]  /*588c0*/  IMAD.MOV.U32 R61, RZ, RZ, R5 ;  /* 0x000000ffff3d7224 */ /* 0x000fca00078e0005 */
[----:B------:R1:W-:Y:S01]  /*588d0*/  STL [R1+0x3734], R61 ;  /* 0x0037343d01007387 */ /* 0x0003e20000100800 */
[C---:B0-----:R-:W-:Y:S01]  /*588e0*/  LOP3.LUT R3, R60.reuse, 0x7, RZ, 0xc0, !PT ;  /* 0x000000073c037812 */ /* 0x041fe200078ec0ff */
[----:B------:R-:W-:-:S04]  /*588f0*/  IMAD.SHL.U32 R7, R60, 0x2, RZ ;  /* 0x000000023c077824 */ /* 0x000fc800078e00ff */
[----:B------:R-:W-:Y:S02]  /*58900*/  IMAD R3, R3, 0x90, RZ ;  /* 0x0000009003037824 */ /* 0x000fe400078e02ff */
[----:B------:R-:W-:-:S03]  /*58910*/  IMAD.SHL.U32 R60, R60, 0x40, RZ ;  /* 0x000000403c3c7824 */ /* 0x000fc600078e00ff */
[----:B------:R-:W-:-:S04]  /*58920*/  LOP3.LUT R3, R3, 0x10, R7, 0x78, !PT ;  /* 0x0000001003037812 */ /* 0x000fc800078e7807 */
[----:B------:R-:W-:-:S04]  /*58930*/  LOP3.LUT R3, R3, 0x400, R60, 0xf8, !PT ;  /* 0x0000040003037812 */ /* 0x000fc800078ef83c */
[----:B------:R-:W-:Y:S01]  /*58940*/  LOP3.LUT R3, R3, 0x60, RZ, 0x3c, !PT ;  /* 0x0000006003037812 */ /* 0x000fe200078e3cff */
[----:B-1----:R-:W-:Y:S01]  /*58950*/  IMAD.MOV.U32 R61, RZ, RZ, R32 ;  /* 0x000000ffff3d7224 */ /* 0x002fe200078e0020 */
[C---:B--2---:R-:W-:Y:S01]  /*58960*/  HMMA.16816.F32 R44, R40.reuse, R44, R8 ;  /* 0x0000002c282c723c */ /* 0x044fe20000001808 */
[----:B------:R-:W2:Y:S04]  /*58970*/  LDL.LU.64 R8, [R1+0x38f0] ;  /* 0x0038f00001087983 */ /* 0x000ea80000300a00 */
[----:B------:R-:W2:Y:S01]  /*58980*/  LDL.LU.64 R4, [R1+0xb0] ;  /* 0x0000b00001047983 */ /* 0x000ea20000300a00 */
[----:B------:R-:W-:-:S15]  /*58990*/  HMMA.16816.F32 R28, R40, R32, R28 ;  /* 0x00000020281c723c */ /* 0x000fde000000181c */
[----:B------:R-:W-:-:S02]  /*589a0*/  NOP ;  /* 0x0000000000007918 */ /* 0x000fc40000000000 */
[----:B------:R-:W-:Y:S04]  /*589b0*/  STL.64 [R1+0xea0], R44 ;  /* 0x000ea02c01007387 */ /* 0x000fe80000100a00 */
[----:B------:R-:W-:Y:S04]  /*589c0*/  STL.64 [R1+0xea8], R46 ;  /* 0x000ea82e01007387 */ /* 0x000fe80000100a00 */
[----:B------:R-:W0:Y:S01]  /*589d0*/  LDSM.16.MT88.4 R44, [R3+UR4+0x8000] ;  /* 0x00800004032c783b */ /* 0x000e220008004200 */
[C---:B---3--:R-:W-:Y:S03]  /*589e0*/  HMMA.16816.F32 R24, R40.reuse, R36, R24 ;  /* 0x000000242818723c */ /* 0x048fe60000001818 */
[----:B------:R1:W-:Y:S04]  /*589f0*/  STL [R1+0x3738], R61 ;  /* 0x0037383d01007387 */ /* 0x0003e80000100800 */
[----:B------:R-:W-:Y:S01]  /*58a00*/  STL.64 [R1+0xe90], R28 ;  /* 0x000e901c01007387 */ /* 0x000fe20000100a00 */
[----:B----4-:R-:W-:Y:S03]  /*58a10*/  HMMA.16816.F32 R20, R40, R48, R20 ;  /* 0x000000302814723c */ /* 0x010fe60000001814 */
[----:B------:R-:W-:Y:S01]  /*58a20*/  STL.64 [R1+0xe98], R30 ;  /* 0x000e981e01007387 */ /* 0x000fe20000100a00 */
[----:B-1----:R-:W-:-:S02]  /*58a30*/  IMAD.MOV.U32 R61, RZ, RZ, R36 ;  /* 0x000000ffff3d7224 */ /* 0x002fc400078e0024 */
[----:B------:R-:W-:Y:S02]  /*58a40*/  IMAD.MOV.U32 R36, RZ, RZ, R2 ;  /* 0x000000ffff247224 */ /* 0x000fe400078e0002 */
[----:B------:R-:W-:Y:S01]  /*58a50*/  IMAD.MOV.U32 R37, RZ, RZ, R0 ;  /* 0x000000ffff257224 */ /* 0x000fe200078e0000 */
[----:B0-----:R-:W-:Y:S04]  /*58a60*/  STL.64 [R1+0x38c8], R46 ;  /* 0x0038c82e01007387 */ /* 0x001fe80000100a00 */
[----:B------:R0:W-:Y:S04]  /*58a70*/  STL.64 [R1+0x38c0], R44 ;  /* 0x0038c02c01007387 */ /* 0x0001e80000100a00 */
[----:B------:R-:W3:Y:S04]  /*58a80*/  LDL.LU.64 R32, [R1+0xe60] ;  /* 0x000e600001207983 */ /* 0x000ee80000300a00 */
[----:B------:R1:W-:Y:S04]  /*58a90*/  STL.64 [R1+0xe80], R24 ;  /* 0x000e801801007387 */ /* 0x0003e80000100a00 */
[----:B------:R-:W-:Y:S04]  /*58aa0*/  STL.64 [R1+0xe88], R26 ;  /* 0x000e881a01007387 */ /* 0x000fe80000100a00 */
[----:B------:R-:W3:Y:S04]  /*58ab0*/  LDL.LU.64 R34, [R1+0xe68] ;  /* 0x000e680001227983 */ /* 0x000ee80000300a00 */
[----:B0-----:R-:W4:Y:S04]  /*58ac0*/  LDL.LU.64 R44, [R1+0xe50] ;  /* 0x000e5000012c7983 */ /* 0x001f280000300a00 */
[----:B------:R-:W4:Y:S04]  /*58ad0*/  LDL.LU.64 R46, [R1+0xe58] ;  /* 0x000e5800012e7983 */ /* 0x000f280000300a00 */
[----:B------:R-:W-:Y:S04]  /*58ae0*/  STL [R1+0x3748], R61 ;  /* 0x0037483d01007387 */ /* 0x000fe80000100800 */
[----:B------:R0:W-:Y:S04]  /*58af0*/  STL.64 [R1+0xe70], R20 ;  /* 0x000e701401007387 */ /* 0x0001e80000100a00 */
[----:B------:R-:W-:Y:S04]  /*58b00*/  STL.64 [R1+0xe78], R22 ;  /* 0x000e781601007387 */ /* 0x000fe80000100a00 */
[----:B------:R-:W4:Y:S04]  /*58b10*/  LDL.LU.64 R28, [R1+0xe40] ;  /* 0x000e4000011c7983 */ /* 0x000f280000300a00 */
[----:B------:R-:W4:Y:S04]  /*58b20*/  LDL.LU.64 R30, [R1+0xe48] ;  /* 0x000e4800011e7983 */ /* 0x000f280000300a00 */
[----:B-1----:R-:W4:Y:S04]  /*58b30*/  LDL.LU.64 R24, [R1+0xa0] ;  /* 0x0000a00001187983 */ /* 0x002f280000300a00 */
[----:B------:R3:W-:Y:S04]  /*58b40*/  STL.64 [R1+0x38e8], R36 ;  /* 0x0038e82401007387 */ /* 0x0007e80000100a00 */
[----:B0-----:R-:W4:Y:S01]  /*58b50*/  LDL.LU.64 R20, [R1+0x80] ;  /* 0x0000800001147983 */ /* 0x001f220000300a00 */
[----:B------:R-:W-:-:S02]  /*58b60*/  IMAD.MOV.U32 R52, RZ, RZ, R6 ;  /* 0x000000ffff347224 */ /* 0x000fc400078e0006 */
[----:B------:R-:W-:Y:S02]  /*58b70*/  IMAD.MOV.U32 R19, RZ, RZ, R49 ;  /* 0x000000ffff137224 */ /* 0x000fe400078e0031 */
[----:B------:R-:W-:Y:S02]  /*58b80*/  IMAD.MOV.U32 R60, RZ, RZ, R48 ;  /* 0x000000ffff3c7224 */ /* 0x000fe400078e0030 */
[----:B--2---:R-:W-:Y:S02]  /*58b90*/  IMAD.MOV.U32 R14, RZ, RZ, R4 ;  /* 0x000000ffff0e7224 */ /* 0x004fe400078e0004 */
[----:B------:R-:W-:Y:S01]  /*58ba0*/  IMAD.MOV.U32 R11, RZ, RZ, R5 ;  /* 0x000000ffff0b7224 */ /* 0x000fe200078e0005 */
[C---:B---3--:R-:W-:Y:S01]  /*58bb0*/  HMMA.16816.F32 R36, R40.reuse, R52, R32 ;  /* 0x000000342824723c */ /* 0x048fe20000001820 */
[----:B----4-:R0:W-:Y:S05]  /*58bc0*/  STL.64 [R1+0x38e0], R20 ;  /* 0x0038e01401007387 */ /* 0x0101ea0000100a00 */
[----:B0-----:R-:W-:Y:S01]  /*58bd0*/  HMMA.16816.F32 R20, R40, R56, R44 ;  /* 0x000000382814723c */ /* 0x001fe2000000182c */
[----:B------:R-:W-:Y:S04]  /*58be0*/  STL [R1+0x3740], R19 ;  /* 0x0037401301007387 */ /* 0x000fe80000100800 */
[----:B------:R-:W-:Y:S04]  /*58bf0*/  STL [R1+0x373c], R60 ;  /* 0x00373c3c01007387 */ /* 0x000fe80000100800 */
[----:B------:R-:W2:Y:S08]  /*58c00*/  LDL.LU.64 R32, [R1+0x70] ;  /* 0x0000700001207983 */ /* 0x000eb00000300a00 */
[----:B------:R0:W-:Y:S04]  /*58c10*/  STL.64 [R1+0xe60], R36 ;  /* 0x000e602401007387 */ /* 0x0001e80000100a00 */
[----:B------:R1:W-:Y:S04]  /*58c20*/  STL.64 [R1+0xe68], R38 ;  /* 0x000e682601007387 */ /* 0x0003e80000100a00 */
[----:B------:R-:W-:Y:S04]  /*58c30*/  STL.64 [R1+0xe50], R20 ;  /* 0x000e501401007387 */ /* 0x000fe80000100a00 */
[----:B------:R3:W-:Y:S04]  /*58c40*/  STL.64 [R1+0xe58], R22 ;  /* 0x000e581601007387 */ /* 0x0007e80000100a00 */
[----:B0-----:R-:W4:Y:S04]  /*58c50*/  LDL.LU.64 R36, [R1+0xe30] ;  /* 0x000e300001247983 */ /* 0x001f280000300a00 */
[----:B-1----:R-:W4:Y:S01]  /*58c60*/  LDL.LU.64 R38, [R1+0xe38] ;  /* 0x000e380001267983 */ /* 0x002f220000300a00 */
[----:B------:R-:W-:-:S02]  /*58c70*/  IMAD.MOV.U32 R19, RZ, RZ, R56 ;  /* 0x000000ffff137224 */ /* 0x000fc400078e0038 */
[----:B------:R-:W-:Y:S01]  /*58c80*/  IMAD.MOV.U32 R60, RZ, RZ, R57 ;  /* 0x000000ffff3c7224 */ /* 0x000fe200078e0039 */
[----:B------:R-:W2:Y:S01]  /*58c90*/  LDL.LU.64 R48, [R1+0x60] ;  /* 0x0000600001307983 */ /* 0x000ea20000300a00 */
[----:B---3--:R-:W-:Y:S03]  /*58ca0*/  HMMA.16816.F32 R20, R40, R4, R28 ;  /* 0x000000042814723c */ /* 0x008fe6000000181c */
[----:B------:R-:W-:Y:S04]  /*58cb0*/  STL [R1+0x3750], R19 ;  /* 0x0037501301007387 */ /* 0x000fe80000100800 */
[----:B------:R-:W-:-:S15]  /*58cc0*/  STL [R1+0x374c], R60 ;  /* 0x00374c3c01007387 */ /* 0x000fde0000100800 */
[----:B------:R-:W-:-:S01]  /*58cd0*/  NOP ;  /* 0x0000000000007918 */ /* 0x000fc20000000000 */
[----:B------:R0:W-:Y:S04]  /*58ce0*/  STL.64 [R1+0xe40], R20 ;  /* 0x000e401401007387 */ /* 0x0001e80000100a00 */
[----:B------:R1:W-:Y:S04]  /*58cf0*/  STL.64 [R1+0xe48], R22 ;  /* 0x000e481601007387 */ /* 0x0003e80000100a00 */
[----:B0-----:R-:W3:Y:S04]  /*58d00*/  LDL.LU.64 R20, [R1+0xe20] ;  /* 0x000e200001147983 */ /* 0x001ee80000300a00 */
[----:B-1----:R-:W3:Y:S04]  /*58d10*/  LDL.LU.64 R22, [R1+0xe28] ;  /* 0x000e280001167983 */ /* 0x002ee80000300a00 */
[----:B------:R-:W2:Y:S04]  /*58d20*/  LDL.LU.64 R4, [R1+0xe00] ;  /* 0x000e000001047983 */ /* 0x000ea80000300a00 */
[----:B------:R-:W2:Y:S04]  /*58d30*/  LDL.LU.64 R6, [R1+0xe08] ;  /* 0x000e080001067983 */ /* 0x000ea80000300a00 */
[----:B------:R-:W2:Y:S04]  /*58d40*/  LDL.LU.64 R44, [R1+0x50] ;  /* 0x00005000012c7983 */ /* 0x000ea80000300a00 */
[----:B------:R-:W3:Y:S01]  /*58d50*/  LDL.LU.64 R56, [R1+0x40] ;  /* 0x0000400001387983 */ /* 0x000ee20000300a00 */
[----:B----4-:R-:W-:Y:S03]  /*58d60*/  HMMA.16816.F32 R36, R40, R24, R36 ;  /* 0x000000182824723c */ /* 0x010fe60000001824 */
[----:B---3--:R0:W-:Y:S04]  /*58d70*/  STL.64 [R1+0x38d0], R56 ;  /* 0x0038d03801007387 */ /* 0x0081e80000100a00 */
[----:B0-----:R-:W3:Y:S04]  /*58d80*/  LDL.LU.64 R56, [R1+0xe10] ;  /* 0x000e100001387983 */ /* 0x001ee80000300a00 */
[----:B------:R-:W3:Y:S04]  /*58d90*/  LDL.LU.64 R58, [R1+0xe18] ;  /* 0x000e1800013a7983 */ /* 0x000ee80000300a00 */
[----:B------:R-:W4:Y:S04]  /*58da0*/  LDL.LU.64 R28, [R1+0x20] ;  /* 0x00002000011c7983 */ /* 0x000f280000300a00 */
[----:B------:R-:W4:Y:S04]  /*58db0*/  LDL.LU.64 R52, [R1+0x10] ;  /* 0x0000100001347983 */ /* 0x000f280000300a00 */
[----:B------:R-:W-:Y:S04]  /*58dc0*/  STL [R1+0x372c], R11 ;  /* 0x00372c0b01007387 */ /* 0x000fe80000100800 */
[----:B------:R-:W-:Y:S04]  /*58dd0*/  STL [R1+0x3728], R14 ;  /* 0x0037280e01007387 */ /* 0x000fe80000100800 */
[----:B------:R0:W-:Y:S04]  /*58de0*/  STL.64 [R1+0xe30], R36 ;  /* 0x000e302401007387 */ /* 0x0001e80000100a00 */
[----:B------:R1:W-:Y:S04]  /*58df0*/  STL.64 [R1+0xe38], R38 ;  /* 0x000e382601007387 */ /* 0x0003e80000100a00 */
[----:B0-----:R-:W1:Y:S01]  /*58e00*/  LDL.LU.64 R36, [R1+0x38e8] ;  /* 0x0038e80001247983 */ /* 0x001e620000300a00 */
[----:B------:R-:W-:-:S02]  /*58e10*/  IMAD.MOV.U32 R15, RZ, RZ, R25 ;  /* 0x000000ffff0f7224 */ /* 0x000fc400078e0019 */
[----:B------:R-:W-:Y:S02]  /*58e20*/  IMAD.MOV.U32 R18, RZ, RZ, R24 ;  /* 0x000000ffff127224 */ /* 0x000fe400078e0018 */
[----:B------:R-:W4:Y:S04]  /*58e30*/  LDL.LU.64 R24, [R1+0xdf0] ;  /* 0x000df00001187983 */ /* 0x000f280000300a00 */
[----:B------:R-:W4:Y:S04]  /*58e40*/  LDL.LU.64 R26, [R1+0xdf8] ;  /* 0x000df800011a7983 */ /* 0x000f280000300a00 */
[----:B------:R-:W-:Y:S04]  /*58e50*/  STL [R1+0x3754], R15 ;  /* 0x0037540f01007387 */ /* 0x000fe80000100800 */
[----:B------:R-:W-:Y:S01]  /*58e60*/  STL [R1+0x3744], R18 ;  /* 0x0037441201007387 */ /* 0x000fe20000100800 */
[----:B-1----:R-:W-:Y:S03]  /*58e70*/  HMMA.16816.F32 R36, R40, R36, R20 ;  /* 0x000000242824723c */ /* 0x002fe60000001814 */
[----:B------:R-:W3:-:S15]  /*58e80*/  LDL.LU.64 R20, [R1+0x38e0] ;  /* 0x0038e00001147983 */ /* 0x000ede0000300a00 */
[----:B------:R-:W-:-:S05]  /*58e90*/  NOP ;  /* 0x0000000000007918 */ /* 0x000fca0000000000 */
[----:B------:R0:W-:Y:S04]  /*58ea0*/  STL.64 [R1+0xe20], R36 ;  /* 0x000e202401007387 */ /* 0x0001e80000100a00 */
[----:B------:R-:W-:Y:S04]  /*58eb0*/  STL.64 [R1+0xe28], R38 ;  /* 0x000e282601007387 */ /* 0x000fe80000100a00 */
[----:B0-----:R-:W4:Y:S01]  /*58ec0*/  LDL.LU.64 R36, [R1] ;  /* 0x0000000001247983 */ /* 0x001f220000300a00 */
[----:B---3--:R-:W-:-:S15]  /*58ed0*/  HMMA.16816.F32 R56, R40, R20, R56 ;  /* 0x000000142838723c */ /* 0x008fde0000001838 */
[----:B------:R-:W-:-:S08]  /*58ee0*/  NOP ;  /* 0x0000000000007918 */ /* 0x000fd00000000000 */
[----:B------:R0:W-:Y:S04]  /*58ef0*/  STL.64 [R1+0xe10], R56 ;  /* 0x000e103801007387 */ /* 0x0001e80000100a00 */
[----:B------:R1:W-:Y:S04]  /*58f00*/  STL.64 [R1+0xe18], R58 ;  /* 0x000e183a01007387 */ /* 0x0003e80000100a00 */
[----:B0-----:R-:W3:Y:S04]  /*58f10*/  LDL.LU.64 R56, [R1+0xde0] ;  /* 0x000de00001387983 */ /* 0x001ee80000300a00 */
[----:B-1----:R-:W3:Y:S01]  /*58f20*/  LDL.LU.64 R58, [R1+0xde8] ;  /* 0x000de800013a7983 */ /* 0x002ee20000300a00 */
[C---:B--2---:R-:W-:Y:S06]  /*58f30*/  HMMA.16816.F32 R4, R40.reuse, R32, R4 ;  /* 0x000000202804723c */ /* 0x044fec0000001804 */
[----:B----4-:R-:W-:Y:S01]  /*58f40*/  HMMA.16816.F32 R24, R40, R48, R24 ;  /* 0x000000302818723c */ /* 0x010fe20000001818 */
[----:B------:R-:W-:-:S02]  /*58f50*/  IMAD.MOV.U32 R61, RZ, RZ, R20 ;  /* 0x000000ffff3d7224 */ /* 0x000fc400078e0014 */
[----:B------:R-:W-:Y:S02]  /*58f60*/  IMAD.MOV.U32 R18, RZ, RZ, R21 ;  /* 0x000000ffff127224 */ /* 0x000fe400078e0015 */
[----:B------:R-:W2:Y:S04]  /*58f70*/  LDL.LU.64 R20, [R1+0xdd0] ;  /* 0x000dd00001147983 */ /* 0x000ea80000300a00 */
[----:B------:R-:W2:Y:S01]  /*58f80*/  LDL.LU.64 R22, [R1+0xdd8] ;  /* 0x000dd80001167983 */ /* 0x000ea20000300a00 */
[----:B------:R-:W-:Y:S02]  /*58f90*/  IMAD.MOV.U32 R3, RZ, RZ, R33 ;  /* 0x000000ffff037224 */ /* 0x000fe400078e0021 */
[----:B------:R-:W-:-:S05]  /*58fa0*/  IMAD.MOV.U32 R10, RZ, RZ, R48 ;  /* 0x000000ffff0a7224 */ /* 0x000fca00078e0030 */
[----:B------:R0:W-:Y:S04]  /*58fb0*/  STL.64 [R1+0xe00], R4 ;  /* 0x000e000401007387 */ /* 0x0001e80000100a00 */
[----:B------:R1:W-:Y:S04]  /*58fc0*/  STL.64 [R1+0xe08], R6 ;  /* 0x000e080601007387 */ /* 0x0003e80000100a00 */
[----:B0-----:R-:W4:Y:S01]  /*58fd0*/  LDL.LU.64 R4, [R1+0x38d8] ;  /* 0x0038d80001047983 */ /* 0x001f220000300a00 */
[----:B-1----:R-:W-:-:S03]  /*58fe0*/  IMAD.MOV.U32 R6, RZ, RZ, R32 ;  /* 0x000000ffff067224 */ /* 0x002fc600078e0020 */
[----:B------:R-:W4:Y:S04]  /*58ff0*/  LDL.LU.64 R32, [R1+0xdc0] ;  /* 0x000dc00001207983 */ /* 0x000f280000300a00 */
[----:B------:R-:W4:Y:S04]  /*59000*/  LDL.LU.64 R34, [R1+0xdc8] ;  /* 0x000dc80001227983 */ /* 0x000f280000300a00 */
[----:B------:R-:W-:Y:S04]  /*59010*/  STL [R1+0x3758], R6 ;  /* 0x0037580601007387 */ /* 0x000fe80000100800 */
[----:B------:R0:W-:Y:S04]  /*59020*/  STL.64 [R1+0xdf0], R24 ;  /* 0x000df01801007387 */ /* 0x0001e80000100a00 */
[----:B------:R1:W-:Y:S01]  /*59030*/  STL.64 [R1+0xdf8], R26 ;  /* 0x000df81a01007387 */ /* 0x0003e20000100a00 */
[----:B------:R-:W-:-:S03]  /*59040*/  IMAD.MOV.U32 R7, RZ, RZ, R49 ;  /* 0x000000ffff077224 */ /* 0x000fc600078e0031 */
[----:B0-----:R-:W4:Y:S04]  /*59050*/  LDL.LU.64 R24, [R1+0xdb0] ;  /* 0x000db00001187983 */ /* 0x001f280000300a00 */
[----:B-1----:R-:W4:Y:S04]  /*59060*/  LDL.LU.64 R26, [R1+0xdb8] ;  /* 0x000db800011a7983 */ /* 0x002f280000300a00 */
[----:B------:R-:W4:Y:S04]  /*59070*/  LDL.LU.64 R48, [R1+0xda0] ;  /* 0x000da00001307983 */ /* 0x000f280000300a00 */
[----:B------:R-:W4:Y:S01]  /*59080*/  LDL.LU.64 R50, [R1+0xda8] ;  /* 0x000da80001327983 */ /* 0x000f220000300a00 */
[----:B---3--:R-:W-:-:S15]  /*59090*/  HMMA.16816.F32 R56, R40, R44, R56 ;  /* 0x0000002c2838723c */ /* 0x008fde0000001838 */
[----:B------:R-:W-:-:S08]  /*590a0*/  NOP ;  /* 0x0000000000007918 */ /* 0x000fd00000000000 */
[----:B------:R0:W-:Y:S04]  /*590b0*/  STL.64 [R1+0xde0], R56 ;  /* 0x000de03801007387 */ /* 0x0001e80000100a00 */
[----:B------:R-:W-:Y:S04]  /*590c0*/  STL.64 [R1+0xde8], R58 ;  /* 0x000de83a01007387 */ /* 0x000fe80000100a00 */
[----:B0-----:R-:W2:Y:S01]  /*590d0*/  LDL.LU.64 R56, [R1+0x38d0] ;  /* 0x0038d00001387983 */ /* 0x001ea20000300a00 */
[----:B------:R-:W-:Y:S02]  /*590e0*/  IMAD.MOV.U32 R19, RZ, RZ, R44 ;  /* 0x000000ffff137224 */ /* 0x000fe400078e002c */
[----:B------:R-:W-:Y:S01]  /*590f0*/  IMAD.MOV.U32 R60, RZ, RZ, R45 ;  /* 0x000000ffff3c7224 */ /* 0x000fe200078e002d */
[----:B------:R-:W3:Y:S04]  /*59100*/  LDL.LU.64 R46, [R1+0x38c8] ;  /* 0x0038c800012e7983 */ /* 0x000ee80000300a00 */
[----:B------:R-:W3:Y:S01]  /*59110*/  LDL.LU.64 R44, [R1+0x38c0] ;  /* 0x0038c000012c7983 */ /* 0x000ee20000300a00 */
[----:B--2---:R-:W-:Y:S06]  /*59120*/  HMMA.16816.F32 R20, R40, R56, R20 ;  /* 0x000000382814723c */ /* 0x004fec0000001814 */
[----:B------:R-:W-:-:S02]  /*59130*/  IMAD.MOV.U32 R6, RZ, RZ, R56 ;  /* 0x000000ffff067224 */ /* 0x000fc400078e0038 */
[----:B------:R-:W-:-:S15]  /*59140*/  IMAD.MOV.U32 R15, RZ, RZ, R57 ;  /* 0x000000ffff0f7224 */ /* 0x000fde00078e0039 */
[----:B------:R-:W-:Y:S04]  /*59150*/  STL.64 [R1+0xdd0], R20 ;  /* 0x000dd01401007387 */ /* 0x000fe80000100a00 */
[----:B------:R0:W-:Y:S04]  /*59160*/  STL.64 [R1+0xdd8], R22 ;  /* 0x000dd81601007387 */ /* 0x0001e80000100a00 */
[----:B0-----:R-:W2:Y:S04]  /*59170*/  LDL.LU.64 R22, [R1+0x38b8] ;  /* 0x0038b80001167983 */ /* 0x001ea80000300a00 */
[----:B------:R-:W3:Y:S04]  /*59180*/  LDL.LU.64 R20, [R1+0x38b0] ;  /* 0x0038b00001147983 */ /* 0x000ee80000300a00 */
[----:B------:R-:W2:Y:S04]  /*59190*/  LDL.LU.64 R56, [R1+0xd90] ;  /* 0x000d900001387983 */ /* 0x000ea80000300a00 */
[----:B------:R-:W2:Y:S01]  /*591a0*/  LDL.LU.64 R58, [R1+0xd98] ;  /* 0x000d9800013a7983 */ /* 0x000ea20000300a00 */
[C---:B----4-:R-:W-:Y:S06]  /*591b0*/  HMMA.16816.F32 R32, R40.reuse, R4, R32 ;  /* 0x000000042820723c */ /* 0x050fec0000001820 */
[C---:B------:R-:W-:Y:S06]  /*591c0*/  HMMA.16816.F32 R24, R40.reuse, R28, R24 ;  /* 0x0000001c2818723c */ /* 0x040fec0000001818 */
[----:B------:R-:W-:Y:S01]  /*591d0*/  HMMA.16816.F32 R48, R40, R52, R48 ;  /* 0x000000342830723c */ /* 0x000fe20000001830 */
[----:B------:R-:W-:-:S02]  /*591e0*/  IMAD.MOV.U32 R2, RZ, RZ, R28 ;  /* 0x000000ffff027224 */ /* 0x000fc400078e001c */
[----:B------:R-:W-:-:S08]  /*591f0*/  IMAD.MOV.U32 R0, RZ, RZ, R29 ;  /* 0x000000ffff007224 */ /* 0x000fd000078e001d */
[----:B------:R0:W-:Y:S04]  /*59200*/  STL.64 [R1+0xdc0], R32 ;  /* 0x000dc02001007387 */ /* 0x0001e80000100a00 */
[----:B------:R1:W-:Y:S04]  /*59210*/  STL.64 [R1+0xdc8], R34 ;  /* 0x000dc82201007387 */ /* 0x0003e80000100a00 */
[----:B0-----:R-:W4:Y:S04]  /*59220*/  LDL.LU.64 R32, [R1+0xd80] ;  /* 0x000d800001207983 */ /* 0x001f280000300a00 */
[----:B-1----:R-:W4:Y:S04]  /*59230*/  LDL.LU.64 R34, [R1+0xd88] ;  /* 0x000d880001227983 */ /* 0x002f280000300a00 */
[----:B------:R-:W-:Y:S04]  /*59240*/  STL.64 [R1+0x3680], R4 ;  /* 0x0036800401007387 */ /* 0x000fe80000100a00 */
[----:B------:R-:W-:Y:S04]  /*59250*/  STL.64 [R1+0xdb0], R24 ;  /* 0x000db01801007387 */ /* 0x000fe80000100a00 */
[----:B------:R0:W-:Y:S04]  /*59260*/  STL.64 [R1+0xdb8], R26 ;  /* 0x000db81a01007387 */ /* 0x0001e80000100a00 */
[----:B0-----:R-:W3:Y:S04]  /*59270*/  LDL.LU.64 R26, [R1+0x38a8] ;  /* 0x0038a800011a7983 */ /* 0x001ee80000300a00 */
[----:B------:R-:W3:Y:S04]  /*59280*/  LDL.LU.64 R24, [R1+0x38a0] ;  /* 0x0038a00001187983 */ /* 0x000ee80000300a00 */
[----:B------:R-:W3:Y:S04]  /*59290*/  LDL.LU.64 R30, [R1+0x3898] ;  /* 0x00389800011e7983 */ /* 0x000ee80000300a00 */
[----:B------:R-:W3:Y:S04]  /*592a0*/  LDL.LU.64 R28, [R1+0x3890] ;  /* 0x00389000011c7983 */ /* 0x000ee80000300a00 */
[----:B------:R-:W-:Y:S04]  /*592b0*/  STL.64 [R1+0xda0], R48 ;  /* 0x000da03001007387 */ /* 0x000fe80000100a00 */
[----:B------:R0:W-:Y:S01]  /*592c0*/  STL.64 [R1+0xda8], R50 ;  /* 0x000da83201007387 */ /* 0x0001e20000100a00 */
[----:B------:R-:W-:-:S02]  /*592d0*/  IMAD.MOV.U32 R5, RZ, RZ, R52 ;  /* 0x000000ffff057224 */ /* 0x000fc400078e0034 */
[----:B------:R-:W-:Y:S01]  /*592e0*/  IMAD.MOV.U32 R4, RZ, RZ, R53 ;  /* 0x000000ffff047224 */ /* 0x000fe200078e0035 */
[----:B0-----:R-:W3:Y:S04]  /*592f0*/  LDL.LU.64 R50, [R1+0x3888] ;  /* 0x0038880001327983 */ /* 0x001ee80000300a00 */
[----:B------:R-:W3:Y:S04]  /*59300*/  LDL.LU.64 R48, [R1+0x3880] ;  /* 0x0038800001307983 */ /* 0x000ee80000300a00 */
[----:B------:R-:W3:Y:S04]  /*59310*/  LDL.LU.64 R54, [R1+0x3878] ;  /* 0x0038780001367983 */ /* 0x000ee80000300a00 */
[----:B------:R-:W4:Y:S04]  /*59320*/  LDL.LU.64 R52, [R1+0x3870] ;  /* 0x0038700001347983 */ /* 0x000f280000300a00 */
[----:B------:R-:W-:Y:S04]  /*59330*/  STL.64 [R1+0x3768], R6 ;  /* 0x0037680601007387 */ /* 0x000fe80000100a00 */
[----:B------:R0:W-:Y:S04]  /*59340*/  STL.64 [R1+0x3760], R4 ;  /* 0x0037600401007387 */ /* 0x0001e80000100a00 */
[----:B0-----:R-:W4:Y:S04]  /*59350*/  LDL.LU.64 R4, [R1+0xd70] ;  /* 0x000d700001047983 */ /* 0x001f280000300a00 */
[----:B------:R-:W4:Y:S01]  /*59360*/  LDL.LU.64 R6, [R1+0xd78] ;  /* 0x000d780001067983 */ /* 0x000f220000300a00 */
[----:B------:R-:W-:-:S02]  /*59370*/  IMAD.MOV.U32 R11, RZ, RZ, R36 ;  /* 0x000000ffff0b7224 */ /* 0x000fc400078e0024 */
[----:B------:R-:W-:Y:S01]  /*59380*/  IMAD.MOV.U32 R14, RZ, RZ, R37 ;  /* 0x000000ffff0e7224 */ /* 0x000fe200078e0025 */
[----:B--2---:R-:W-:-:S15]  /*59390*/  HMMA.16816.F32 R56, R40, R36, R56 ;  /* 0x000000242838723c */ /* 0x004fde0000001838 */
[----:B------:R-:W-:-:S08]  /*593a0*/  NOP ;  /* 0x0000000000007918 */ /* 0x000fd00000000000 */
[----:B------:R-:W-:Y:S04]  /*593b0*/  STL.64 [R1+0xd90], R56 ;  /* 0x000d903801007387 */ /* 0x000fe80000100a00 */
[----:B------:R0:W-:Y:S04]  /*593c0*/  STL.64 [R1+0xd98], R58 ;  /* 0x000d983a01007387 */ /* 0x0001e80000100a00 */
[----:B0-----:R-:W2:Y:S04]  /*593d0*/  LDL.LU.64 R58, [R1+0x3868] ;  /* 0x00386800013a7983 */ /* 0x001ea80000300a00 */
[----:B------:R-:W3:Y:S04]  /*593e0*/  LDL.LU.64 R56, [R1+0x3860] ;  /* 0x0038600001387983 */ /* 0x000ee80000300a00 */
[----:B------:R-:W2:Y:S04]  /*593f0*/  LDL.LU.64 R36, [R1+0xd60] ;  /* 0x000d600001247983 */ /* 0x000ea80000300a00 */
[----:B------:R-:W2:Y:S01]  /*59400*/  LDL.LU.64 R38, [R1+0xd68] ;  /* 0x000d680001267983 */ /* 0x000ea20000300a00 */
[C---:B----4-:R-:W-:Y:S06]  /*59410*/  HMMA.16816.F32 R4, R40.reuse, R52, R4 ;  /* 0x000000342804723c */ /* 0x050fec0000001804 */
[C---:B---3--:R-:W-:Y:S06]  /*59420*/  HMMA.16816.F32 R32, R40.reuse, R56, R32 ;  /* 0x000000382820723c */ /* 0x048fec0000001820 */
[----:B--2---:R-:W-:-:S15]  /*59430*/  HMMA.16816.F32 R36, R40, R48, R36 ;  /* 0x000000302824723c */ /* 0x004fde0000001824 */
[----:B------:R-:W-:-:S02]  /*59440*/  NOP ;  /* 0x0000000000007918 */ /* 0x000fc40000000000 */
[----:B------:R0:W-:Y:S04]  /*59450*/  STL.64 [R1+0xd80], R32 ;  /* 0x000d802001007387 */ /* 0x0001e80000100a00 */
[----:B------:R1:W-:Y:S04]  /*59460*/  STL.64 [R1+0xd88], R34 ;  /* 0x000d882201007387 */ /* 0x0003e80000100a00 */
[----:B0-----:R-:W2:Y:S04]  /*59470*/  LDL.LU.64 R32, [R1+0xd50] ;  /* 0x000d500001207983 */ /* 0x001ea80000300a00 */
[----:B-1----:R-:W2:Y:S04]  /*59480*/  LDL.LU.64 R34, [R1+0xd58] ;  /* 0x000d580001227983 */ /* 0x002ea80000300a00 */
[----:B------:R-:W-:Y:S04]  /*59490*/  STL.64 [R1+0x3640], R58 ;  /* 0x0036403a01007387 */ /* 0x000fe80000100a00 */
[----:B------:R0:W-:Y:S04]  /*594a0*/  STL.64 [R1+0x3638], R56 ;  /* 0x0036383801007387 */ /* 0x0001e80000100a00 */
[----:B0-----:R-:W3:Y:S04]  /*594b0*/  LDL.LU.64 R56, [R1+0xd20] ;  /* 0x000d200001387983 */ /* 0x001ee80000300a00 */
[----:B------:R-:W3:Y:S04]  /*594c0*/  LDL.LU.64 R58, [R1+0xd28] ;  /* 0x000d2800013a7983 */ /* 0x000ee80000300a00 */
[----:B------:R0:W-:Y:S04]  /*594d0*/  STL.64 [R1+0xd70], R4 ;  /* 0x000d700401007387 */ /* 0x0001e80000100a00 */
[----:B------:R1:W-:Y:S04]  /*594e0*/  STL.64 [R1+0xd78], R6 ;  /* 0x000d780601007387 */ /* 0x0003e80000100a00 */
[----:B0-----:R-:W4:Y:S04]  /*594f0*/  LDL.LU.64 R4, [R1+0xd10] ;  /* 0x000d100001047983 */ /* 0x001f280000300a00 */
[----:B-1----:R-:W4:Y:S04]  /*59500*/  LDL.LU.64 R6, [R1+0xd18] ;  /* 0x000d180001067983 */ /* 0x002f280000300a00 */
[----:B------:R-:W-:Y:S04]  /*59510*/  STL.64 [R1+0x3650], R54 ;  /* 0x0036503601007387 */ /* 0x000fe80000100a00 */
        /* <DEDUP_REMOVED lines=13> */
[----:B------:R-:W-:Y:S04]  /*595f0*/  STL.64 [R1+0xd50], R32 ;  /* 0x000d502001007387 */ /* 0x000fe80000100a00 */
[----:B------:R0:W-:Y:S04]  /*59600*/  STL.64 [R1+0xd58], R34 ;  /* 0x000d582201007387 */ /* 0x0001e80000100a00 */
[----:B0-----:R-:W2:Y:S04]  /*59610*/  LDL.LU.64 R34, [R1+0x3848] ;  /* 0x0038480001227983 */ /* 0x001ea80000300a00 */
[----:B------:R-:W3:Y:S04]  /*59620*/  LDL.LU.64 R32, [R1+0x3840] ;  /* 0x0038400001207983 */ /* 0x000ee80000300a00 */
[----:B----4-:R-:W-:Y:S04]  /*59630*/  STL.64 [R1+0x3670], R38 ;  /* 0x0036702601007387 */ /* 0x010fe80000100a00 */
[----:B------:R3:W-:Y:S01]  /*59640*/  STL.64 [R1+0x3668], R36 ;  /* 0x0036682401007387 */ /* 0x0007e20000100a00 */
[C---:B------:R-:W-:Y:S06]  /*59650*/  HMMA.16816.F32 R4, R40.reuse, R20, R4 ;  /* 0x000000142804723c */ /* 0x040fec0000001804 */
[C---:B---3--:R-:W-:Y:S01]  /*59660*/  HMMA.16816.F32 R36, R40.reuse, R32, R48 ;  /* 0x000000202824723c */ /* 0x048fe20000001830 */
[----:B--2---:R-:W-:Y:S05]  /*59670*/  STL.64 [R1+0x3630], R34 ;  /* 0x0036302201007387 */ /* 0x004fea0000100a00 */
[----:B------:R0:W-:Y:S02]  /*59680*/  STL.64 [R1+0x3628], R32 ;  /* 0x0036282001007387 */ /* 0x0001e40000100a00 */
[----:B0-----:R-:W-:-:S15]  /*59690*/  HMMA.16816.F32 R32, R40, R28, R52 ;  /* 0x0000001c2820723c */ /* 0x001fde0000001834 */
[----:B------:R-:W-:Y:S04]  /*596a0*/  STL.64 [R1+0xd40], R36 ;  /* 0x000d402401007387 */ /* 0x000fe80000100a00 */
[----:B------:R-:W-:Y:S04]  /*596b0*/  STL.64 [R1+0xd48], R38 ;  /* 0x000d482601007387 */ /* 0x000fe80000100a00 */
[----:B------:R-:W-:Y:S04]  /*596c0*/  STL.64 [R1+0x3620], R30 ;  /* 0x0036201e01007387 */ /* 0x000fe80000100a00 */
[----:B------:R0:W-:Y:S02]  /*596d0*/  STL.64 [R1+0x3618], R28 ;  /* 0x0036181c01007387 */ /* 0x0001e40000100a00 */
[----:B0-----:R-:W-:Y:S02]  /*596e0*/  HMMA.16816.F32 R28, R40, R24, R56 ;  /* 0x00000018281c723c */ /* 0x001fe40000001838 */
[----:B------:R-:W-:Y:S04]  /*596f0*/  STL.64 [R1+0xd30], R32 ;  /* 0x000d302001007387 */ /* 0x000fe80000100a00 */
[----:B------:R-:W-:Y:S04]  /*59700*/  STL.64 [R1+0xd38], R34 ;  /* 0x000d382201007387 */ /* 0x000fe80000100a00 */
[----:B------:R-:W-:Y:S04]  /*59710*/  STL.64 [R1+0x3610], R26 ;  /* 0x0036101a01007387 */ /* 0x000fe80000100a00 */
[----:B------:R-:W-:Y:S01]  /*59720*/  STL.64 [R1+0x3608], R24 ;  /* 0x0036081801007387 */ /* 0x000fe20000100a00 */
[----:B------:R-:W-:-:S02]  /*59730*/  IMAD.MOV.U32 R56, RZ, RZ, R16 ;  /* 0x000000ffff387224 */ /* 0x000fc400078e0010 */
[----:B------:R-:W-:Y:S02]  /*59740*/  IMAD.MOV.U32 R57, RZ, RZ, R22 ;  /* 0x000000ffff397224 */ /* 0x000fe400078e0016 */
[----:B------:R-:W-:Y:S02]  /*59750*/  IMAD.MOV.U32 R48, RZ, RZ, R23 ;  /* 0x000000ffff307224 */ /* 0x000fe400078e0017 */
[----:B------:R-:W-:Y:S02]  /*59760*/  IMAD.MOV.U32 R49, RZ, RZ, R17 ;  /* 0x000000ffff317224 */ /* 0x000fe400078e0011 */
[----:B------:R0:W-:Y:S04]  /*59770*/  STL.64 [R1+0xd20], R28 ;  /* 0x000d201c01007387 */ /* 0x0001e80000100a00 */
[----:B------:R1:W-:Y:S04]  /*59780*/  STL.64 [R1+0xd28], R30 ;  /* 0x000d281e01007387 */ /* 0x0003e80000100a00 */
[----:B0-----:R-:W2:Y:S04]  /*59790*/  LDL.LU.64 R28, [R1+0xd00] ;  /* 0x000d0000011c7983 */ /* 0x001ea80000300a00 */
[----:B-1----:R-:W2:Y:S04]  /*597a0*/  LDL.LU.64 R30, [R1+0xd08] ;  /* 0x000d0800011e7983 */ /* 0x002ea80000300a00 */
[----:B------:R0:W-:Y:S04]  /*597b0*/  STL.64 [R1+0xd10], R4 ;  /* 0x000d100401007387 */ /* 0x0001e80000100a00 */
[----:B------:R1:W-:Y:S04]  /*597c0*/  STL.64 [R1+0xd18], R6 ;  /* 0x000d180601007387 */ /* 0x0003e80000100a00 */
[----:B------:R-:W3:Y:S04]  /*597d0*/  LDL.LU.64 R24, [R1+0xcf0] ;  /* 0x000cf00001187983 */ /* 0x000ee80000300a00 */
[----:B------:R-:W3:Y:S04]  /*597e0*/  LDL.LU.64 R26, [R1+0xcf8] ;  /* 0x000cf800011a7983 */ /* 0x000ee80000300a00 */
[----:B------:R-:W4:Y:S04]  /*597f0*/  LDL.LU R16, [R1+0x383c] ;  /* 0x00383c0001107983 */ /* 0x000f280000300800 */
[----:B------:R-:W2:Y:S04]  /*59800*/  LDL.LU R22, [R1+0x3838] ;  /* 0x0038380001167983 */ /* 0x000ea80000300800 */
[----:B0-----:R-:W3:Y:S04]  /*59810*/  LDL.LU.64 R4, [R1+0x750] ;  /* 0x0007500001047983 */ /* 0x001ee80000300a00 */
[----:B-1----:R-:W3:Y:S04]  /*59820*/  LDL.LU.64 R6, [R1+0x758] ;  /* 0x0007580001067983 */ /* 0x002ee80000300a00 */
[----:B------:R-:W-:Y:S04]  /*59830*/  STL.64 [R1+0x3818], R56 ;  /* 0x0038183801007387 */ /* 0x000fe80000100a00 */
[----:B------:R-:W2:Y:S04]  /*59840*/  LDL.LU R23, [R1+0x3834] ;  /* 0x0038340001177983 */ /* 0x000ea80000300800 */
[----:B------:R-:W4:Y:S04]  /*59850*/  LDL.LU R17, [R1+0x3830] ;  /* 0x0038300001117983 */ /* 0x000f280000300800 */
[----:B------:R-:W-:Y:S01]  /*59860*/  STL.64 [R1+0x3820], R48 ;  /* 0x0038203001007387 */ /* 0x000fe20000100a00 */
[----:B------:R-:W-:-:S02]  /*59870*/  IMAD.MOV.U32 R52, RZ, RZ, R12 ;  /* 0x000000ffff347224 */ /* 0x000fc400078e000c */
[----:B------:R-:W-:Y:S01]  /*59880*/  IMAD.MOV.U32 R53, RZ, RZ, R13 ;  /* 0x000000ffff357224 */ /* 0x000fe200078e000d */
[----:B------:R-:W3:Y:S04]  /*59890*/  LDL.LU R12, [R1+0x382c] ;  /* 0x00382c00010c7983 */ /* 0x000ee80000300800 */
[----:B------:R-:W3:Y:S04]  /*598a0*/  LDL.LU R13, [R1+0x3828] ;  /* 0x00382800010d7983 */ /* 0x000ee80000300800 */
[----:B------:R-:W3:Y:S04]  /*598b0*/  LDL.LU R32, [R1+0x340] ;  /* 0x0003400001207983 */ /* 0x000ee80000300800 */
[----:B------:R-:W3:Y:S04]  /*598c0*/  LDL.LU R33, [R1+0x344] ;  /* 0x0003440001217983 */ /* 0x000ee80000300800 */
[----:B--2---:R-:W-:Y:S04]  /*598d0*/  STL.64 [R1+0x3600], R22 ;  /* 0x0036001601007387 */ /* 0x004fe80000100a00 */
[----:B------:R0:W-:Y:S04]  /*598e0*/  STL.64 [R1+0x35f8], R20 ;  /* 0x0035f81401007387 */ /* 0x0001e80000100a00 */
[----:B----4-:R-:W-:Y:S04]  /*598f0*/  STL.64 [R1+0x3678], R16 ;  /* 0x0036781001007387 */ /* 0x010fe80000100a00 */
[----:B------:R3:W-:Y:S01]  /*59900*/  STL.64 [R1+0x3770], R18 ;  /* 0x0037701201007387 */ /* 0x0007e20000100a00 */
[C---:B0-----:R-:W-:Y:S06]  /*59910*/  HMMA.16816.F32 R20, R40.reuse, R16, R28 ;  /* 0x000000102814723c */ /* 0x041fec000000181c */
[C---:B---3--:R-:W-:Y:S06]  /*59920*/  HMMA.16816.F32 R16, R40.reuse, R12, R24 ;  /* 0x0000000c2810723c */ /* 0x048fec0000001818 */
[----:B------:R-:W-:Y:S11]  /*59930*/  HMMA.16816.F32 R4, R40, R8, R4 ;  /* 0x000000082804723c */ /* 0x000ff60000001804 */
[----:B------:R-:W-:Y:S04]  /*59940*/  STL.64 [R1+0xd00], R20 ;  /* 0x000d001401007387 */ /* 0x000fe80000100a00 */
[----:B------:R-:W-:Y:S04]  /*59950*/  STL.64 [R1+0xd08], R22 ;  /* 0x000d081601007387 */ /* 0x000fe80000100a00 */
        /* <DEDUP_REMOVED lines=8> */
[----:B0-----:R-:W3:Y:S04]  /*599e0*/  LDL.LU R4, [R1+0x2b0] ;  /* 0x0002b00001047983 */ /* 0x001ee80000300800 */
[----:B------:R-:W3:Y:S04]  /*599f0*/  LDL.LU R5, [R1+0x2b4] ;  /* 0x0002b40001057983 */ /* 0x000ee80000300800 */
[----:B------:R-:W4:Y:S04]  /*59a00*/  LDL.LU.64 R56, [R1+0x730] ;  /* 0x0007300001387983 */ /* 0x000f280000300a00 */
[----:B------:R-:W4:Y:S04]  /*59a10*/  LDL.LU.64 R58, [R1+0x738] ;  /* 0x00073800013a7983 */ /* 0x000f280000300a00 */
[----:B------:R-:W3:Y:S04]  /*59a20*/  LDL.LU.64 R20, [R1+0x720] ;  /* 0x0007200001147983 */ /* 0x000ee80000300a00 */
[----:B------:R-:W3:Y:S04]  /*59a30*/  LDL.LU.64 R22, [R1+0x728] ;  /* 0x0007280001167983 */ /* 0x000ee80000300a00 */
[----:B------:R-:W3:Y:S04]  /*59a40*/  LDL.LU.64 R16, [R1+0x710] ;  /* 0x0007100001107983 */ /* 0x000ee80000300a00 */
[----:B------:R-:W3:Y:S04]  /*59a50*/  LDL.LU.64 R18, [R1+0x718] ;  /* 0x0007180001127983 */ /* 0x000ee80000300a00 */
[----:B------:R-:W3:Y:S04]  /*59a60*/  LDL.LU R28, [R1+0x2c0] ;  /* 0x0002c000011c7983 */ /* 0x000ee80000300800 */
[----:B------:R-:W3:Y:S04]  /*59a70*/  LDL.LU R29, [R1+0x2c4] ;  /* 0x0002c400011d7983 */ /* 0x000ee80000300800 */
[----:B------:R-:W3:Y:S04]  /*59a80*/  LDL.LU R36, [R1+0x2f0] ;  /* 0x0002f00001247983 */ /* 0x000ee80000300800 */
[----:B------:R-:W3:Y:S04]  /*59a90*/  LDL.LU R37, [R1+0x2f4] ;  /* 0x0002f40001257983 */ /* 0x000ee80000300800 */
[----:B------:R-:W3:Y:S04]  /*59aa0*/  LDL.LU.64 R12, [R1+0x700] ;  /* 0x00070000010c7983 */ /* 0x000ee80000300a00 */
[----:B------:R-:W3:Y:S04]  /*59ab0*/  LDL.LU.64 R14, [R1+0x708] ;  /* 0x00070800010e7983 */ /* 0x000ee80000300a00 */
[----:B------:R-:W3:Y:S04]  /*59ac0*/  LDL.LU R24, [R1+0x2d0] ;  /* 0x0002d00001187983 */ /* 0x000ee80000300800 */
[----:B------:R-:W3:Y:S04]  /*59ad0*/  LDL.LU R25, [R1+0x2d4] ;  /* 0x0002d40001197983 */ /* 0x000ee80000300800 */
[----:B------:R-:W3:Y:S04]  /*59ae0*/  LDL.LU R40, [R1+0x2e0] ;  /* 0x0002e00001287983 */ /* 0x000ee80000300800 */
[----:B------:R-:W3:Y:S04]  /*59af0*/  LDL.LU R41, [R1+0x2e4] ;  /* 0x0002e40001297983 */ /* 0x000ee80000300800 */
[----:B------:R0:W-:Y:S04]  /*59b00*/  STL.64 [R1+0x3690], R8 ;  /* 0x0036900801007387 */ /* 0x0001e80000100a00 */
[----:B------:R-:W-:Y:S04]  /*59b10*/  STL.64 [R1+0x3780], R10 ;  /* 0x0037800a01007387 */ /* 0x000fe80000100a00 */
[----:B0-----:R-:W4:Y:S04]  /*59b20*/  LDL.LU R8, [R1+0x330] ;  /* 0x0003300001087983 */ /* 0x001f280000300800 */
[----:B------:R-:W4:Y:S01]  /*59b30*/  LDL.LU R9, [R1+0x334] ;  /* 0x0003340001097983 */ /* 0x000f220000300800 */
[----:B--2---:R-:W-:Y:S03]  /*59b40*/  HMMA.16816.F32 R32, R44, R32, R48 ;  /* 0x000000202c20723c */ /* 0x004fe60000001830 */
[----:B------:R-:W3:-:S15]  /*59b50*/  LDL.LU.64 R48, [R1+0x3820] ;  /* 0x0038200001307983 */ /* 0x000ede0000300a00 */
[----:B------:R-:W-:-:S05]  /*59b60*/  NOP ;  /* 0x0000000000007918 */ /* 0x000fca0000000000 */
[----:B------:R0:W-:Y:S04]  /*59b70*/  STL.64 [R1+0x740], R32 ;  /* 0x0007402001007387 */ /* 0x0001e80000100a00 */
[----:B------:R-:W-:Y:S04]  /*59b80*/  STL.64 [R1+0x748], R34 ;  /* 0x0007482201007387 */ /* 0x000fe80000100a00 */
[----:B0-----:R-:W2:Y:S04]  /*59b90*/  LDL.LU R32, [R1+0x2a0] ;  /* 0x0002a00001207983 */ /* 0x001ea80000300800 */
[----:B------:R-:W2:Y:S01]  /*59ba0*/  LDL.LU R33, [R1+0x2a4] ;  /* 0x0002a40001217983 */ /* 0x000ea20000300800 */
[----:B----4-:R-:W-:Y:S03]  /*59bb0*/  HMMA.16816.F32 R8, R44, R8, R56 ;  /* 0x000000082c08723c */ /* 0x010fe60000001838 */
[----:B------:R-:W4:-:S15]  /*59bc0*/  LDL.LU.64 R56, [R1+0x3818] ;  /* 0x0038180001387983 */ /* 0x000f1e0000300a00 */
[----:B------:R-:W-:-:S05]  /*59bd0*/  NOP ;  /* 0x0000000000007918 */ /* 0x000fca0000000000 */
[----:B------:R-:W-:Y:S04]  /*59be0*/  STL.64 [R1+0x730], R8 ;  /* 0x0007300801007387 */ /* 0x000fe80000100a00 */
[----:B------:R4:W-:Y:S01]  /*59bf0*/  STL.64 [R1+0x738], R10 ;  /* 0x0007380a01007387 */ /* 0x0009e20000100a00 */
[C---:B---3--:R-:W-:Y:S06]  /*59c00*/  HMMA.16816.F32 R20, R44.reuse, R48, R20 ;  /* 0x000000302c14723c */ /* 0x048fec0000001814 */
[----:B----4-:R-:W-:Y:S01]  /*59c10*/  HMMA.16816.F32 R8, R44, R56, R16 ;  /* 0x000000382c08723c */ /* 0x010fe20000001810 */
[----:B------:R-:W3:-:S15]  /*59c20*/  LDL.LU R56, [R1+0x150] ;  /* 0x0001500001387983 */ /* 0x000ede0000300800 */
[----:B------:R-:W-:-:S01]  /*59c30*/  NOP ;  /* 0x0000000000007918 */ /* 0x000fc20000000000 */
[----:B------:R-:W-:Y:S04]  /*59c40*/  STL.64 [R1+0x720], R20 ;  /* 0x0007201401007387 */ /* 0x000fe80000100a00 */
[----:B------:R-:W-:Y:S04]  /*59c50*/  STL.64 [R1+0x728], R22 ;  /* 0x0007281601007387 */ /* 0x000fe80000100a00 */
[----:B------:R0:W-:Y:S04]  /*59c60*/  STL.64 [R1+0x710], R8 ;  /* 0x0007100801007387 */ /* 0x0001e80000100a00 */
[----:B------:R1:W-:Y:S04]  /*59c70*/  STL.64 [R1+0x718], R10 ;  /* 0x0007180a01007387 */ /* 0x0003e80000100a00 */
[----:B------:R-:W3:Y:S01]  /*59c80*/  LDL.LU R57, [R1+0x154] ;  /* 0x0001540001397983 */ /* 0x000ee20000300800 */
[C---:B------:R-:W-:Y:S03]  /*59c90*/  HMMA.16816.F32 R12, R44.reuse, R52, R12 ;  /* 0x000000342c0c723c */ /* 0x040fe6000000180c */
[----:B0-----:R-:W4:Y:S04]  /*59ca0*/  LDL.LU.64 R8, [R1+0x6f0] ;  /* 0x0006f00001087983 */ /* 0x001f280000300a00 */
[----:B-1----:R-:W4:Y:S04]  /*59cb0*/  LDL.LU.64 R10, [R1+0x6f8] ;  /* 0x0006f800010a7983 */ /* 0x002f280000300a00 */
[----:B---3--:R0:W-:Y:S04]  /*59cc0*/  STL.64 [R1+0x37c0], R56 ;  /* 0x0037c03801007387 */ /* 0x0081e80000100a00 */
[----:B------:R-:W3:Y:S08]  /*59cd0*/  LDL.LU R52, [R1+0x160] ;  /* 0x0001600001347983 */ /* 0x000ef00000300800 */
[----:B------:R1:W-:Y:S04]  /*59ce0*/  STL.64 [R1+0x700], R12 ;  /* 0x0007000c01007387 */ /* 0x0003e80000100a00 */
[----:B------:R2:W-:Y:S04]  /*59cf0*/  STL.64 [R1+0x708], R14 ;  /* 0x0007080e01007387 */ /* 0x0005e80000100a00 */
[----:B------:R-:W3:Y:S04]  /*59d00*/  LDL.LU R53, [R1+0x164] ;  /* 0x0001640001357983 */ /* 0x000ee80000300800 */
[----:B0-----:R-:W3:Y:S04]  /*59d10*/  LDL.LU.64 R56, [R1+0x6e0] ;  /* 0x0006e00001387983 */ /* 0x001ee80000300a00 */
[----:B------:R-:W3:Y:S04]  /*59d20*/  LDL.LU.64 R58, [R1+0x6e8] ;  /* 0x0006e800013a7983 */ /* 0x000ee80000300a00 */
[----:B------:R-:W3:Y:S04]  /*59d30*/  LDL.LU.64 R20, [R1+0x6d0] ;  /* 0x0006d00001147983 */ /* 0x000ee80000300a00 */
[----:B------:R-:W3:Y:S04]  /*59d40*/  LDL.LU.64 R22, [R1+0x6d8] ;  /* 0x0006d80001167983 */ /* 0x000ee80000300a00 */
[----:B------:R-:W3:Y:S04]  /*59d50*/  LDL.LU.64 R16, [R1+0x6c0] ;  /* 0x0006c00001107983 */ /* 0x000ee80000300a00 */
[----:B------:R-:W3:Y:S04]  /*59d60*/  LDL.LU.64 R18, [R1+0x6c8] ;  /* 0x0006c80001127983 */ /* 0x000ee80000300a00 */
[----:B-1----:R-:W3:Y:S04]  /*59d70*/  LDL.LU.64 R12, [R1+0x6b0] ;  /* 0x0006b000010c7983 */ /* 0x002ee80000300a00 */
[----:B--2---:R-:W2:Y:S01]  /*59d80*/  LDL.LU.64 R14, [R1+0x6b8] ;  /* 0x0006b800010e7983 */ /* 0x004ea20000300a00 */
[C---:B----4-:R-:W-:Y:S03]  /*59d90*/  HMMA.16816.F32 R36, R44.reuse, R36, R8 ;  /* 0x000000242c24723c */ /* 0x050fe60000001808 */
[----:B---3--:R-:W-:Y:S04]  /*59da0*/  STL.64 [R1+0x3790], R52 ;  /* 0x0037903401007387 */ /* 0x008fe80000100a00 */
[----:B------:R-:W3:Y:S04]  /*59db0*/  LDL.LU R48, [R1+0x170] ;  /* 0x0001700001307983 */ /* 0x000ee80000300800 */
[----:B------:R-:W3:Y:S04]  /*59dc0*/  LDL.LU R49, [R1+0x174] ;  /* 0x0001740001317983 */ /* 0x000ee80000300800 */
[----:B---3--:R-:W-:Y:S04]  /*59dd0*/  STL.64 [R1+0x3788], R48 ;  /* 0x0037883001007387 */ /* 0x008fe80000100a00 */
[----:B------:R-:W3:Y:S04]  /*59de0*/  LDL.LU.64 R8, [R1+0x6a0] ;  /* 0x0006a00001087983 */ /* 0x000ee80000300a00 */
[----:B------:R-:W3:Y:S04]  /*59df0*/  LDL.LU.64 R10, [R1+0x6a8] ;  /* 0x0006a800010a7983 */ /* 0x000ee80000300a00 */
[----:B------:R0:W-:Y:S04]  /*59e00*/  STL.64 [R1+0x6f0], R36 ;  /* 0x0006f02401007387 */ /* 0x0001e80000100a00 */
[----:B------:R-:W-:Y:S04]  /*59e10*/  STL.64 [R1+0x6f8], R38 ;  /* 0x0006f82601007387 */ /* 0x000fe80000100a00 */
[----:B0-----:R-:W4:Y:S04]  /*59e20*/  LDL.LU R36, [R1+0x180] ;  /* 0x0001800001247983 */ /* 0x001f280000300800 */
[----:B------:R-:W4:Y:S04]  /*59e30*/  LDL.LU R37, [R1+0x184] ;  /* 0x0001840001257983 */ /* 0x000f280000300800 */
[----:B----4-:R0:W-:Y:S02]  /*59e40*/  STL.64 [R1+0x3798], R36 ;  /* 0x0037982401007387 */ /* 0x0101e40000100a00 */
[----:B0-----:R-:W-:Y:S02]  /*59e50*/  HMMA.16816.F32 R36, R44, R40, R56 ;  /* 0x000000282c24723c */ /* 0x001fe40000001838 */
[----:B------:R-:W4:-:S15]  /*59e60*/  LDL.LU R40, [R1+0x190] ;  /* 0x0001900001287983 */ /* 0x000f1e0000300800 */
[----:B------:R-:W-:-:S06]  /*59e70*/  NOP ;  /* 0x0000000000007918 */ /* 0x000fcc0000000000 */
[----:B------:R-:W-:Y:S04]  /*59e80*/  STL.64 [R1+0x6e0], R36 ;  /* 0x0006e02401007387 */ /* 0x000fe80000100a00 */
[----:B------:R-:W-:Y:S04]  /*59e90*/  STL.64 [R1+0x6e8], R38 ;  /* 0x0006e82601007387 */ /* 0x000fe80000100a00 */
[----:B------:R-:W4:Y:S01]  /*59ea0*/  LDL.LU R41, [R1+0x194] ;  /* 0x0001940001297983 */ /* 0x000f220000300800 */
[C---:B------:R-:W-:Y:S06]  /*59eb0*/  HMMA.16816.F32 R24, R44.reuse, R24, R20 ;  /* 0x000000182c18723c */ /* 0x040fec0000001814 */
[C---:B------:R-:W-:Y:S06]  /*59ec0*/  HMMA.16816.F32 R20, R44.reuse, R28, R16 ;  /* 0x0000001c2c14723c */ /* 0x040fec0000001810 */
[C---:B--2---:R-:W-:Y:S01]  /*59ed0*/  HMMA.16816.F32 R4, R44.reuse, R4, R12 ;  /* 0x000000042c04723c */ /* 0x044fe2000000180c */
[----:B----4-:R-:W-:Y:S10]  /*59ee0*/  STL.64 [R1+0x37a0], R40 ;  /* 0x0037a02801007387 */ /* 0x010ff40000100a00 */
[----:B------:R-:W-:Y:S04]  /*59ef0*/  STL.64 [R1+0x6d0], R24 ;  /* 0x0006d01801007387 */ /* 0x000fe80000100a00 */
[----:B------:R-:W-:Y:S04]  /*59f00*/  STL.64 [R1+0x6d8], R26 ;  /* 0x0006d81a01007387 */ /* 0x000fe80000100a00 */
[----:B------:R-:W2:Y:S04]  /*59f10*/  LDL.LU R16, [R1+0x1a0] ;  /* 0x0001a00001107983 */ /* 0x000ea80000300800 */
[----:B------:R-:W-:Y:S04]  /*59f20*/  STL.64 [R1+0x6c0], R20 ;  /* 0x0006c01401007387 */ /* 0x000fe80000100a00 */
[----:B------:R-:W-:Y:S04]  /*59f30*/  STL.64 [R1+0x6c8], R22 ;  /* 0x0006c81601007387 */ /* 0x000fe80000100a00 */
[----:B------:R0:W-:Y:S04]  /*59f40*/  STL.64 [R1+0x6b0], R4 ;  /* 0x0006b00401007387 */ /* 0x0001e80000100a00 */
[----:B------:R-:W-:Y:S04]  /*59f50*/  STL.64 [R1+0x6b8], R6 ;  /* 0x0006b80601007387 */ /* 0x000fe80000100a00 */
[----:B------:R-:W2:Y:S04]  /*59f60*/  LDL.LU R17, [R1+0x1a4] ;  /* 0x0001a40001117983 */ /* 0x000ea80000300800 */
[----:B0-----:R-:W4:Y:S04]  /*59f70*/  LDL.LU R4, [R1+0x230] ;  /* 0x0002300001047983 */ /* 0x001f280000300800 */
[----:B------:R-:W4:Y:S04]  /*59f80*/  LDL.LU R5, [R1+0x234] ;  /* 0x0002340001057983 */ /* 0x000f280000300800 */
[----:B----4-:R3:W-:Y:S02]  /*59f90*/  STL.64 [R1+0x3810], R4 ;  /* 0x0038100401007387 */ /* 0x0107e40000100a00 */
[----:B---3--:R-:W-:Y:S02]  /*59fa0*/  HMMA.16816.F32 R4, R44, R32, R8 ;  /* 0x000000202c04723c */ /* 0x008fe40000001808 */
[----:B--2---:R-:W-:Y:S04]  /*59fb0*/  STL.64 [R1+0x37a8], R16 ;  /* 0x0037a81001007387 */ /* 0x004fe80000100a00 */
[----:B------:R-:W2:-:S15]  /*59fc0*/  LDL.LU R28, [R1+0x250] ;  /* 0x00025000011c7983 */ /* 0x000e9e0000300800 */
[----:B------:R-:W-:-:S02]  /*59fd0*/  NOP ;  /* 0x0000000000007918 */ /* 0x000fc40000000000 */
[----:B------:R0:W-:Y:S04]  /*59fe0*/  STL.64 [R1+0x6a0], R4 ;  /* 0x0006a00401007387 */ /* 0x0001e80000100a00 */
[----:B------:R1:W-:Y:S04]  /*59ff0*/  STL.64 [R1+0x6a8], R6 ;  /* 0x0006a80601007387 */ /* 0x0003e80000100a00 */
[----:B------:R-:W2:Y:S04]  /*5a000*/  LDL.LU R29, [R1+0x254] ;  /* 0x00025400011d7983 */ /* 0x000ea80000300800 */
[----:B------:R-:W3:Y:S04]  /*5a010*/  LDL.LU R32, [R1+0x240] ;  /* 0x0002400001207983 */ /* 0x000ee80000300800 */
[----:B------:R-:W3:Y:S04]  /*5a020*/  LDL.LU R33, [R1+0x244] ;  /* 0x0002440001217983 */ /* 0x000ee80000300800 */
[----:B------:R-:W4:Y:S04]  /*5a030*/  LDL.LU R24, [R1+0x260] ;  /* 0x0002600001187983 */ /* 0x000f280000300800 */
[----:B------:R-:W4:Y:S04]  /*5a040*/  LDL.LU R25, [R1+0x264] ;  /* 0x0002640001197983 */ /* 0x000f280000300800 */
[----:B------:R-:W2:Y:S04]  /*5a050*/  LDL.LU R48, [R1+0x270] ;  /* 0x0002700001307983 */ /* 0x000ea80000300800 */
[----:B------:R-:W2:Y:S04]  /*5a060*/  LDL.LU R49, [R1+0x274] ;  /* 0x0002740001317983 */ /* 0x000ea80000300800 */
[----:B0-----:R-:W3:Y:S04]  /*5a070*/  LDL.LU.64 R4, [R1+0x690] ;  /* 0x0006900001047983 */ /* 0x001ee80000300a00 */
[----:B-1----:R-:W3:Y:S04]  /*5a080*/  LDL.LU.64 R6, [R1+0x698] ;  /* 0x0006980001067983 */ /* 0x002ee80000300a00 */
[----:B------:R-:W4:Y:S04]  /*5a090*/  LDL.LU R52, [R1+0x1c0] ;  /* 0x0001c00001347983 */ /* 0x000f280000300800 */
[----:B------:R-:W4:Y:S04]  /*5a0a0*/  LDL.LU R53, [R1+0x1c4] ;  /* 0x0001c40001357983 */ /* 0x000f280000300800 */
[----:B----4-:R-:W-:Y:S04]  /*5a0b0*/  STL.64 [R1+0x37b0], R52 ;  /* 0x0037b03401007387 */ /* 0x010fe80000100a00 */
[----:B------:R-:W4:Y:S04]  /*5a0c0*/  LDL.LU R40, [R1+0x1d0] ;  /* 0x0001d00001287983 */ /* 0x000f280000300800 */
[----:B------:R-:W4:Y:S04]  /*5a0d0*/  LDL.LU R41, [R1+0x1d4] ;  /* 0x0001d40001297983 */ /* 0x000f280000300800 */
[----:B----4-:R0:W-:Y:S04]  /*5a0e0*/  STL.64 [R1+0x37b8], R40 ;  /* 0x0037b82801007387 */ /* 0x0101e80000100a00 */
[----:B0-----:R-:W4:Y:S04]  /*5a0f0*/  LDL.LU R40, [R1+0x280] ;  /* 0x0002800001287983 */ /* 0x001f280000300800 */
[----:B------:R-:W4:Y:S04]  /*5a100*/  LDL.LU R41, [R1+0x284] ;  /* 0x0002840001297983 */ /* 0x000f280000300800 */
[----:B------:R-:W2:Y:S04]  /*5a110*/  LDL.LU R8, [R1+0x1b0] ;  /* 0x0001b00001087983 */ /* 0x000ea80000300800 */
[----:B------:R-:W2:Y:S04]  /*5a120*/  LDL.LU R9, [R1+0x1b4] ;  /* 0x0001b40001097983 */ /* 0x000ea80000300800 */
[----:B--2---:R0:W-:Y:S04]  /*5a130*/  STL.64 [R1+0x37c8], R8 ;  /* 0x0037c80801007387 */ /* 0x0041e80000100a00 */
[----:B------:R-:W2:Y:S04]  /*5a140*/  LDL.LU R52, [R1+0x1e0] ;  /* 0x0001e00001347983 */ /* 0x000ea80000300800 */
[----:B------:R-:W2:Y:S04]  /*5a150*/  LDL.LU R53, [R1+0x1e4] ;  /* 0x0001e40001357983 */ /* 0x000ea80000300800 */
        /* <DEDUP_REMOVED lines=8> */
[----:B0-----:R-:W4:Y:S04]  /*5a1e0*/  LDL.LU.64 R8, [R1+0x630] ;  /* 0x0006300001087983 */ /* 0x001f280000300a00 */
[----:B------:R-:W4:Y:S04]  /*5a1f0*/  LDL.LU.64 R10, [R1+0x638] ;  /* 0x00063800010a7983 */ /* 0x000f280000300a00 */
[----:B--2---:R0:W-:Y:S04]  /*5a200*/  STL.64 [R1+0x37d0], R52 ;  /* 0x0037d03401007387 */ /* 0x0041e80000100a00 */
[----:B0-----:R-:W3:Y:S04]  /*5a210*/  LDL.LU R52, [R1+0x290] ;  /* 0x0002900001347983 */ /* 0x001ee80000300800 */
[----:B------:R-:W3:Y:S04]  /*5a220*/  LDL.LU R53, [R1+0x294] ;  /* 0x0002940001357983 */ /* 0x000ee80000300800 */
[----:B------:R-:W2:Y:S04]  /*5a230*/  LDL.LU R56, [R1+0x1f0] ;  /* 0x0001f00001387983 */ /* 0x000ea80000300800 */
[----:B------:R-:W2:Y:S01]  /*5a240*/  LDL.LU R57, [R1+0x1f4] ;  /* 0x0001f40001397983 */ /* 0x000ea20000300800 */
[C---:B---3--:R-:W-:Y:S03]  /*5a250*/  HMMA.16816.F32 R52, R44.reuse, R52, R4 ;  /* 0x000000342c34723c */ /* 0x048fe60000001804 */
[----:B--2---:R0:W-:Y:S04]  /*5a260*/  STL.64 [R1+0x37d8], R56 ;  /* 0x0037d83801007387 */ /* 0x0041e80000100a00 */
[----:B0-----:R-:W4:Y:S04]  /*5a270*/  LDL.LU.64 R56, [R1+0x680] ;  /* 0x0006800001387983 */ /* 0x001f280000300a00 */
[----:B------:R-:W4:Y:S04]  /*5a280*/  LDL.LU.64 R58, [R1+0x688] ;  /* 0x00068800013a7983 */ /* 0x000f280000300a00 */
[----:B------:R-:W2:Y:S08]  /*5a290*/  LDL.LU.64 R4, [R1+0x3810] ;  /* 0x0038100001047983 */ /* 0x000eb00000300a00 */
[----:B------:R0:W-:Y:S04]  /*5a2a0*/  STL.64 [R1+0x690], R52 ;  /* 0x0006903401007387 */ /* 0x0001e80000100a00 */
[----:B------:R-:W-:Y:S04]  /*5a2b0*/  STL.64 [R1+0x698], R54 ;  /* 0x0006983601007387 */ /* 0x000fe80000100a00 */
[----:B0-----:R-:W3:Y:S04]  /*5a2c0*/  LDL.LU R52, [R1+0x200] ;  /* 0x0002000001347983 */ /* 0x001ee80000300800 */
[----:B------:R-:W3:Y:S01]  /*5a2d0*/  LDL.LU R53, [R1+0x204] ;  /* 0x0002040001357983 */ /* 0x000ee20000300800 */
[----:B----4-:R-:W-:Y:S03]  /*5a2e0*/  HMMA.16816.F32 R40, R44, R40, R56 ;  /* 0x000000282c28723c */ /* 0x010fe60000001838 */
[----:B---3--:R0:W-:Y:S04]  /*5a2f0*/  STL.64 [R1+0x37e0], R52 ;  /* 0x0037e03401007387 */ /* 0x0081e80000100a00 */
[----:B0-----:R-:W3:-:S15]  /*5a300*/  LDL.LU R52, [R1+0x210] ;  /* 0x0002100001347983 */ /* 0x001ede0000300800 */
[----:B------:R-:W-:-:S01]  /*5a310*/  NOP ;  /* 0x0000000000007918 */ /* 0x000fc20000000000 */
[----:B------:R-:W-:Y:S04]  /*5a320*/  STL.64 [R1+0x680], R40 ;  /* 0x0006802801007387 */ /* 0x000fe80000100a00 */
[----:B------:R-:W-:Y:S04]  /*5a330*/  STL.64 [R1+0x688], R42 ;  /* 0x0006882a01007387 */ /* 0x000fe80000100a00 */
[----:B------:R-:W3:Y:S01]  /*5a340*/  LDL.LU R53, [R1+0x214] ;  /* 0x0002140001357983 */ /* 0x000ee20000300800 */
[C---:B------:R-:W-:Y:S06]  /*5a350*/  HMMA.16816.F32 R36, R44.reuse, R48, R36 ;  /* 0x000000302c24723c */ /* 0x040fec0000001824 */
[C---:B------:R-:W-:Y:S06]  /*5a360*/  HMMA.16816.F32 R20, R44.reuse, R24, R20 ;  /* 0x000000182c14723c */ /* 0x040fec0000001814 */
[C---:B------:R-:W-:Y:S06]  /*5a370*/  HMMA.16816.F32 R16, R44.reuse, R28, R16 ;  /* 0x0000001c2c10723c */ /* 0x040fec0000001810 */
[C---:B------:R-:W-:Y:S06]  /*5a380*/  HMMA.16816.F32 R12, R44.reuse, R32, R12 ;  /* 0x000000202c0c723c */ /* 0x040fec000000180c */
[C---:B--2---:R-:W-:Y:S01]  /*5a390*/  HMMA.16816.F32 R4, R44.reuse, R4, R8 ;  /* 0x000000042c04723c */ /* 0x044fe20000001808 */
[----:B---3--:R0:W-:Y:S04]  /*5a3a0*/  STL.64 [R1+0x37f8], R52 ;  /* 0x0037f83401007387 */ /* 0x0081e80000100a00 */
[----:B------:R-:W-:Y:S04]  /*5a3b0*/  STL.64 [R1+0x670], R36 ;  /* 0x0006702401007387 */ /* 0x000fe80000100a00 */
[----:B------:R-:W-:Y:S04]  /*5a3c0*/  STL.64 [R1+0x678], R38 ;  /* 0x0006782601007387 */ /* 0x000fe80000100a00 */
[----:B0-----:R-:W2:Y:S04]  /*5a3d0*/  LDL.LU R52, [R1+0x220] ;  /* 0x0002200001347983 */ /* 0x001ea80000300800 */
[----:B------:R-:W-:Y:S04]  /*5a3e0*/  STL.64 [R1+0x660], R20 ;  /* 0x0006601401007387 */ /* 0x000fe80000100a00 */
[----:B------:R-:W-:Y:S04]  /*5a3f0*/  STL.64 [R1+0x668], R22 ;  /* 0x0006681601007387 */ /* 0x000fe80000100a00 */
[----:B------:R-:W-:Y:S04]  /*5a400*/  STL.64 [R1+0x650], R16 ;  /* 0x0006501001007387 */ /* 0x000fe80000100a00 */
[----:B------:R-:W-:Y:S04]  /*5a410*/  STL.64 [R1+0x658], R18 ;  /* 0x0006581201007387 */ /* 0x000fe80000100a00 */
[----:B------:R-:W2:Y:S04]  /*5a420*/  LDL.LU R53, [R1+0x224] ;  /* 0x0002240001357983 */ /* 0x000ea80000300800 */
[----:B------:R-:W3:Y:S04]  /*5a430*/  LDL.LU.64 R56, [R1+0x3f0] ;  /* 0x0003f00001387983 */ /* 0x000ee80000300a00 */
[----:B------:R-:W-:Y:S04]  /*5a440*/  STL.64 [R1+0x640], R12 ;  /* 0x0006400c01007387 */ /* 0x000fe80000100a00 */
[----:B------:R-:W-:Y:S04]  /*5a450*/  STL.64 [R1+0x648], R14 ;  /* 0x0006480e01007387 */ /* 0x000fe80000100a00 */
[----:B------:R-:W4:Y:S04]  /*5a460*/  LDL.LU.64 R58, [R1+0x3f8] ;  /* 0x0003f800013a7983 */ /* 0x000f280000300a00 */
[----:B------:R-:W-:Y:S04]  /*5a470*/  STL.64 [R1+0x630], R4 ;  /* 0x0006300401007387 */ /* 0x000fe80000100a00 */
[----:B------:R-:W-:Y:S04]  /*5a480*/  STL.64 [R1+0x638], R6 ;  /* 0x0006380601007387 */ /* 0x000fe80000100a00 */
[----:B----4-:R-:W-:Y:S04]  /*5a490*/  STL.64 [R1+0x37f0], R58 ;  /* 0x0037f03a01007387 */ /* 0x010fe80000100a00 */
[----:B---3--:R0:W-:Y:S04]  /*5a4a0*/  STL.64 [R1+0x37e8], R56 ;  /* 0x0037e83801007387 */ /* 0x0081e80000100a00 */
[----:B0-----:R-:W3:Y:S04]  /*5a4b0*/  LDL.LU.64 R56, [R1+0x610] ;  /* 0x0006100001387983 */ /* 0x001ee80000300a00 */
[----:B------:R-:W4:Y:S04]  /*5a4c0*/  LDL.LU.64 R58, [R1+0x618] ;  /* 0x00061800013a7983 */ /* 0x000f280000300a00 */
[----:B----4-:R-:W-:Y:S04]  /*5a4d0*/  STL.64 [R1+0x3808], R58 ;  /* 0x0038083a01007387 */ /* 0x010fe80000100a00 */
[----:B---3--:R0:W-:Y:S04]  /*5a4e0*/  STL.64 [R1+0x3800], R56 ;  /* 0x0038003801007387 */ /* 0x0081e80000100a00 */
[----:B0-----:R-:W2:Y:S04]  /*5a4f0*/  LDL.LU.64 R56, [R1+0x620] ;  /* 0x0006200001387983 */ /* 0x001ea80000300a00 */
[----:B------:R-:W2:Y:S04]  /*5a500*/  LDL.LU.64 R58, [R1+0x628] ;  /* 0x00062800013a7983 */ /* 0x000ea80000300a00 */
        /* <DEDUP_REMOVED lines=21> */
[----:B------:R-:W4:Y:S01]  /*5a660*/  LDL.LU.64 R22, [R1+0x5f8] ;  /* 0x0005f80001167983 */ /* 0x000f220000300a00 */
[----:B--2---:R-:W-:Y:S03]  /*5a670*/  HMMA.16816.F32 R52, R44, R52, R56 ;  /* 0x000000342c34723c */ /* 0x004fe60000001838 */
[----:B------:R-:W2:Y:S04]  /*5a680*/  LDL.LU.64 R58, [R1+0x3808] ;  /* 0x00380800013a7983 */ /* 0x000ea80000300a00 */
[----:B------:R-:W2:-:S15]  /*5a690*/  LDL.LU.64 R56, [R1+0x3800] ;  /* 0x0038000001387983 */ /* 0x000e9e0000300a00 */
[----:B------:R-:W-:-:S01]  /*5a6a0*/  NOP ;  /* 0x0000000000007918 */ /* 0x000fc20000000000 */
[----:B------:R0:W-:Y:S04]  /*5a6b0*/  STL.64 [R1+0x620], R52 ;  /* 0x0006203401007387 */ /* 0x0001e80000100a00 */
[----:B------:R2:W-:Y:S04]  /*5a6c0*/  STL.64 [R1+0x628], R54 ;  /* 0x0006283601007387 */ /* 0x0005e80000100a00 */
[----:B0-----:R-:W2:Y:S02]  /*5a6d0*/  LDL.LU.64 R52, [R1+0x37f8] ;  /* 0x0037f80001347983 */ /* 0x001ea40000300a00 */
[----:B--2---:R-:W-:Y:S02]  /*5a6e0*/  HMMA.16816.F32 R52, R44, R52, R56 ;  /* 0x000000342c34723c */ /* 0x004fe40000001838 */
[----:B------:R-:W2:Y:S04]  /*5a6f0*/  LDL.LU.64 R58, [R1+0x37f0] ;  /* 0x0037f000013a7983 */ /* 0x000ea80000300a00 */
[----:B------:R-:W2:-:S15]  /*5a700*/  LDL.LU.64 R56, [R1+0x37e8] ;  /* 0x0037e80001387983 */ /* 0x000e9e0000300a00 */
[----:B------:R-:W-:-:S02]  /*5a710*/  NOP ;  /* 0x0000000000007918 */ /* 0x000fc40000000000 */
[----:B------:R0:W-:Y:S04]  /*5a720*/  STL.64 [R1+0x610], R52 ;  /* 0x0006103401007387 */ /* 0x0001e80000100a00 */
[----:B------:R2:W-:Y:S04]  /*5a730*/  STL.64 [R1+0x618], R54 ;  /* 0x0006183601007387 */ /* 0x0005e80000100a00 */
[----:B0-----:R-:W2:Y:S02]  /*5a740*/  LDL.LU.64 R52, [R1+0x37e0] ;  /* 0x0037e00001347983 */ /* 0x001ea40000300a00 */
[----:B--2---:R-:W-:Y:S02]  /*5a750*/  HMMA.16816.F32 R52, R44, R52, R56 ;  /* 0x000000342c34723c */ /* 0x004fe40000001838 */
[----:B------:R-:W3:-:S15]  /*5a760*/  LDL.LU.64 R56, [R1+0x37d8] ;  /* 0x0037d80001387983 */ /* 0x000ede0000300a00 */
[----:B------:R-:W-:-:S06]  /*5a770*/  NOP ;  /* 0x0000000000007918 */ /* 0x000fcc0000000000 */
[----:B------:R0:W-:Y:S04]  /*5a780*/  STL.64 [R1+0x3f0], R52 ;  /* 0x0003f03401007387 */ /* 0x0001e80000100a00 */
[----:B------:R4:W-:Y:S04]  /*5a790*/  STL.64 [R1+0x3f8], R54 ;  /* 0x0003f83601007387 */ /* 0x0009e80000100a00 */
[----:B0-----:R-:W4:Y:S01]  /*5a7a0*/  LDL.LU.64 R52, [R1+0x37d0] ;  /* 0x0037d00001347983 */ /* 0x001f220000300a00 */
[----:B---3--:R-:W-:Y:S03]  /*5a7b0*/  HMMA.16816.F32 R56, R44, R56, R8 ;  /* 0x000000382c38723c */ /* 0x008fe60000001808 */
[----:B------:R-:W2:-:S15]  /*5a7c0*/  LDL.LU.64 R8, [R1+0x37c8] ;  /* 0x0037c80001087983 */ /* 0x000e9e0000300a00 */
[----:B------:R-:W-:-:S05]  /*5a7d0*/  NOP ;  /* 0x0000000000007918 */ /* 0x000fca0000000000 */
[----:B------:R0:W-:Y:S04]  /*5a7e0*/  STL.64 [R1+0x3e0], R56 ;  /* 0x0003e03801007387 */ /* 0x0001e80000100a00 */
[----:B------:R-:W-:Y:S01]  /*5a7f0*/  STL.64 [R1+0x3e8], R58 ;  /* 0x0003e83a01007387 */ /* 0x000fe20000100a00 */
[----:B----4-:R-:W-:Y:S03]  /*5a800*/  HMMA.16816.F32 R52, R44, R52, R40 ;  /* 0x000000342c34723c */ /* 0x010fe60000001828 */
[----:B0-----:R-:W3:Y:S04]  /*5a810*/  LDL.LU.64 R56, [R1+0x37c0] ;  /* 0x0037c00001387983 */ /* 0x001ee80000300a00 */
[----:B------:R-:W4:-:S15]  /*5a820*/  LDL.LU.64 R40, [R1+0x37b8] ;  /* 0x0037b80001287983 */ /* 0x000f1e0000300a00 */
[----:B------:R-:W-:-:S01]  /*5a830*/  NOP ;  /* 0x0000000000007918 */ /* 0x000fc20000000000 */
[----:B------:R0:W-:Y:S04]  /*5a840*/  STL.64 [R1+0x3d0], R52 ;  /* 0x0003d03401007387 */ /* 0x0001e80000100a00 */
[----:B------:R-:W-:Y:S04]  /*5a850*/  STL.64 [R1+0x3d8], R54 ;  /* 0x0003d83601007387 */ /* 0x000fe80000100a00 */
[----:B0-----:R-:W2:Y:S01]  /*5a860*/  LDL.LU.64 R52, [R1+0x37b0] ;  /* 0x0037b00001347983 */ /* 0x001ea20000300a00 */
[----:B----4-:R-:W-:Y:S03]  /*5a870*/  HMMA.16816.F32 R40, R44, R40, R16 ;  /* 0x000000282c28723c */ /* 0x010fe60000001810 */
[----:B------:R-:W4:-:S15]  /*5a880*/  LDL.LU.64 R16, [R1+0x37a8] ;  /* 0x0037a80001107983 */ /* 0x000f1e0000300a00 */
[----:B------:R-:W-:-:S05]  /*5a890*/  NOP ;  /* 0x0000000000007918 */ /* 0x000fca0000000000 */
[----:B------:R0:W-:Y:S04]  /*5a8a0*/  STL.64 [R1+0x3c0], R40 ;  /* 0x0003c02801007387 */ /* 0x0001e80000100a00 */
[----:B------:R-:W-:Y:S04]  /*5a8b0*/  STL.64 [R1+0x3c8], R42 ;  /* 0x0003c82a01007387 */ /* 0x000fe80000100a00 */
[----:B0-----:R-:W3:Y:S01]  /*5a8c0*/  LDL.LU.64 R40, [R1+0x37a0] ;  /* 0x0037a00001287983 */ /* 0x001ee20000300a00 */
[C---:B--2---:R-:W-:Y:S03]  /*5a8d0*/  HMMA.16816.F32 R52, R44.reuse, R52, R36 ;  /* 0x000000342c34723c */ /* 0x044fe60000001824 */
[----:B------:R-:W2:Y:S03]  /*5a8e0*/  LDL.LU.64 R36, [R1+0x3798] ;  /* 0x0037980001247983 */ /* 0x000ea60000300a00 */
[----:B------:R-:W-:-:S15]  /*5a8f0*/  HMMA.16816.F32 R8, R44, R8, R48 ;  /* 0x000000082c08723c */ /* 0x000fde0000001830 */
[----:B------:R-:W-:-:S02]  /*5a900*/  NOP ;  /* 0x0000000000007918 */ /* 0x000fc40000000000 */
[----:B------:R0:W-:Y:S04]  /*5a910*/  STL.64 [R1+0x3b0], R52 ;  /* 0x0003b03401007387 */ /* 0x0001e80000100a00 */
[----:B------:R-:W-:Y:S04]  /*5a920*/  STL.64 [R1+0x3b8], R54 ;  /* 0x0003b83601007387 */ /* 0x000fe80000100a00 */
[----:B0-----:R-:W2:Y:S04]  /*5a930*/  LDL.LU.64 R52, [R1+0x3790] ;  /* 0x0037900001347983 */ /* 0x001ea80000300a00 */
[----:B------:R-:W2:Y:S04]  /*5a940*/  LDL.LU.64 R48, [R1+0x3788] ;  /* 0x0037880001307983 */ /* 0x000ea80000300a00 */
[----:B------:R-:W-:Y:S04]  /*5a950*/  STL.64 [R1+0x3a0], R8 ;  /* 0x0003a00801007387 */ /* 0x000fe80000100a00 */
[----:B------:R0:W-:Y:S04]  /*5a960*/  STL.64 [R1+0x3a8], R10 ;  /* 0x0003a80a01007387 */ /* 0x0001e80000100a00 */
[----:B0-----:R-:W2:Y:S01]  /*5a970*/  LDL.LU.64 R10, [R1+0x3780] ;  /* 0x00378000010a7983 */ /* 0x001ea20000300a00 */
[----:B------:R-:W0:Y:S01]  /*5a980*/  S2R R58, SR_TID.X ;  /* 0x00000000003a7919 */ /* 0x000e220000002100 */
[----:B----4-:R-:W-:Y:S02]  /*5a990*/  HMMA.16816.F32 R16, R44, R16, R12 ;  /* 0x000000102c10723c */ /* 0x010fe4000000180c */
[----:B------:R-:W4:-:S15]  /*5a9a0*/  LDL.LU.64 R14, [R1+0x3778] ;  /* 0x00377800010e7983 */ /* 0x000f1e0000300a00 */
[----:B------:R-:W-:-:S06]  /*5a9b0*/  NOP ;  /* 0x0000000000007918 */ /* 0x000fcc0000000000 */
[----:B------:R-:W-:Y:S04]  /*5a9c0*/  STL.64 [R1+0x390], R16 ;  /* 0x0003901001007387 */ /* 0x000fe80000100a00 */
[----:B------:R1:W-:Y:S01]  /*5a9d0*/  STL.64 [R1+0x398], R18 ;  /* 0x0003981201007387 */ /* 0x0003e20000100a00 */
[----:B---3--:R-:W-:Y:S03]  /*5a9e0*/  HMMA.16816.F32 R40, R44, R40, R4 ;  /* 0x000000282c28723c */ /* 0x008fe60000001804 */
[----:B-1----:R-:W3:Y:S04]  /*5a9f0*/  LDL.LU.64 R18, [R1+0x3770] ;  /* 0x0037700001127983 */ /* 0x002ee80000300a00 */
[----:B------:R-:W3:Y:S04]  /*5aa00*/  LDL.LU.64 R6, [R1+0x3768] ;  /* 0x0037680001067983 */ /* 0x000ee80000300a00 */
[----:B------:R-:W3:Y:S01]  /*5aa10*/  LDL.LU.64 R4, [R1+0x3760] ;  /* 0x0037600001047983 */ /* 0x000ee20000300a00 */
[C---:B0-----:R-:W-:Y:S01]  /*5aa20*/  LOP3.LUT R59, R58.reuse, 0x7, RZ, 0xc0, !PT ;  /* 0x000000073a3b7812 */ /* 0x041fe200078ec0ff */
[----:B------:R-:W-:-:S04]  /*5aa30*/  IMAD.SHL.U32 R55, R58, 0x2, RZ ;  /* 0x000000023a377824 */ /* 0x000fc800078e00ff */
[----:B------:R-:W-:Y:S02]  /*5aa40*/  IMAD R59, R59, 0x90, RZ ;  /* 0x000000903b3b7824 */ /* 0x000fe400078e02ff */
[----:B------:R-:W-:-:S03]  /*5aa50*/  IMAD.SHL.U32 R58, R58, 0x40, RZ ;  /* 0x000000403a3a7824 */ /* 0x000fc600078e00ff */
[----:B------:R-:W-:-:S04]  /*5aa60*/  LOP3.LUT R59, R59, 0x10, R55, 0x78, !PT ;  /* 0x000000103b3b7812 */ /* 0x000fc800078e7837 */
[----:B------:R-:W-:Y:S01]  /*5aa70*/  LOP3.LUT R59, R59, 0x400, R58, 0xf8, !PT ;  /* 0x000004003b3b7812 */ /* 0x000fe200078ef83a */
[----:B------:R-:W-:Y:S04]  /*5aa80*/  STL.64 [R1+0x380], R40 ;  /* 0x0003802801007387 */ /* 0x000fe80000100a00 */
[----:B------:R-:W-:Y:S04]  /*5aa90*/  STL.64 [R1+0x388], R42 ;  /* 0x0003882a01007387 */ /* 0x000fe80000100a00 */
[----:B------:R-:W0:Y:S01]  /*5aaa0*/  LDSM.16.MT88.4 R40, [R59+UR4+0x8800] ;  /* 0x008800043b28783b */ /* 0x000e220008004200 */
[C---:B--2---:R-:W-:Y:S06]  /*5aab0*/  HMMA.16816.F32 R32, R44.reuse, R36, R32 ;  /* 0x000000242c20723c */ /* 0x044fec0000001820 */
[C---:B------:R-:W-:Y:S06]  /*5aac0*/  HMMA.16816.F32 R28, R44.reuse, R48, R28 ;  /* 0x000000302c1c723c */ /* 0x040fec000000181c */
[C---:B------:R-:W-:Y:S11]  /*5aad0*/  HMMA.16816.F32 R20, R44.reuse, R56, R20 ;  /* 0x000000382c14723c */ /* 0x040ff60000001814 */
[----:B------:R-:W-:Y:S04]  /*5aae0*/  STL.64 [R1+0x370], R32 ;  /* 0x0003702001007387 */ /* 0x000fe80000100a00 */
[----:B------:R-:W-:Y:S04]  /*5aaf0*/  STL.64 [R1+0x378], R34 ;  /* 0x0003782201007387 */ /* 0x000fe80000100a00 */
[----:B0-----:R-:W-:Y:S04]  /*5ab00*/  STL.64 [R1+0x36a0], R42 ;  /* 0x0036a02a01007387 */ /* 0x001fe80000100a00 */
[----:B------:R-:W-:Y:S04]  /*5ab10*/  STL.64 [R1+0x360], R28 ;  /* 0x0003601c01007387 */ /* 0x000fe80000100a00 */
[----:B------:R0:W-:Y:S02]  /*5ab20*/  STL.64 [R1+0x368], R30 ;  /* 0x0003681e01007387 */ /* 0x0001e40000100a00 */
[----:B0-----:R-:W-:Y:S02]  /*5ab30*/  HMMA.16816.F32 R28, R44, R52, R24 ;  /* 0x000000342c1c723c */ /* 0x001fe40000001818 */
[----:B------:R-:W-:Y:S01]  /*5ab40*/  STL.64 [R1+0x3698], R40 ;  /* 0x0036982801007387 */ /* 0x000fe20000100a00 */
[----:B------:R-:W-:-:S04]  /*5ab50*/  IMAD.MOV.U32 R13, RZ, RZ, R60 ;  /* 0x000000ffff0d7224 */ /* 0x000fc800078e003c */
[----:B------:R-:W-:-:S15]  /*5ab60*/  IMAD.MOV.U32 R52, RZ, RZ, R61 ;  /* 0x000000ffff347224 */ /* 0x000fde00078e003d */
[----:B------:R-:W-:-:S01]  /*5ab70*/  NOP ;  /* 0x0000000000007918 */ /* 0x000fc20000000000 */
[----:B------:R-:W-:Y:S04]  /*5ab80*/  STL.64 [R1+0x600], R28 ;  /* 0x0006001c01007387 */ /* 0x000fe80000100a00 */
[----:B------:R-:W-:Y:S04]  /*5ab90*/  STL.64 [R1+0x608], R30 ;  /* 0x0006081e01007387 */ /* 0x000fe80000100a00 */
[----:B------:R0:W-:Y:S04]  /*5aba0*/  STL.64 [R1+0x5f0], R20 ;  /* 0x0005f01401007387 */ /* 0x0001e80000100a00 */
[----:B------:R-:W-:Y:S01]  /*5abb0*/  STL.64 [R1+0x5f8], R22 ;  /* 0x0005f81601007387 */ /* 0x000fe20000100a00 */
[----:B----4-:R-:W-:-:S02]  /*5abc0*/  IMAD.MOV.U32 R33, RZ, RZ, R15 ;  /* 0x000000ffff217224 */ /* 0x010fc400078e000f */
[----:B---3--:R-:W-:Y:S02]  /*5abd0*/  IMAD.MOV.U32 R24, RZ, RZ, R5 ;  /* 0x000000ffff187224 */ /* 0x008fe400078e0005 */
[----:B------:R-:W-:Y:S02]  /*5abe0*/  IMAD.MOV.U32 R25, RZ, RZ, R4 ;  /* 0x000000ffff197224 */ /* 0x000fe400078e0004 */
[----:B------:R-:W-:Y:S02]  /*5abf0*/  IMAD.MOV.U32 R32, RZ, RZ, R6 ;  /* 0x000000ffff207224 */ /* 0x000fe400078e0006 */
[----:B------:R-:W-:Y:S01]  /*5ac00*/  IMAD.MOV.U32 R12, RZ, RZ, R19 ;  /* 0x000000ffff0c7224 */ /* 0x000fe200078e0013 */
[----:B------:R-:W-:Y:S04]  /*5ac10*/  STL.64 [R1+0x36a8], R24 ;  /* 0x0036a81801007387 */ /* 0x000fe80000100a00 */
[----:B------:R-:W2:Y:S04]  /*5ac20*/  LDL.LU R6, [R1+0x3758] ;  /* 0x0037580001067983 */ /* 0x000ea80000300800 */
[----:B------:R-:W3:Y:S04]  /*5ac30*/  LDL.LU R15, [R1+0x3754] ;  /* 0x00375400010f7983 */ /* 0x000ee80000300800 */
[----:B------:R-:W-:Y:S04]  /*5ac40*/  STL.64 [R1+0x36b0], R32 ;  /* 0x0036b02001007387 */ /* 0x000fe80000100a00 */
[----:B------:R-:W4:Y:S04]  /*5ac50*/  LDL.LU R19, [R1+0x3750] ;  /* 0x0037500001137983 */ /* 0x000f280000300800 */
[----:B------:R-:W2:Y:S04]  /*5ac60*/  LDL.LU R60, [R1+0x374c] ;  /* 0x00374c00013c7983 */ /* 0x000ea80000300800 */
[----:B------:R-:W0:Y:S01]  /*5ac70*/  LDL.LU R61, [R1+0x3748] ;  /* 0x00374800013d7983 */ /* 0x000e220000300800 */
[----:B------:R-:W-:-:S03]  /*5ac80*/  IMAD.MOV.U32 R53, RZ, RZ, R18 ;  /* 0x000000ffff357224 */ /* 0x000fc600078e0012 */
[----:B------:R-:W3:Y:S04]  /*5ac90*/  LDL.LU R18, [R1+0x3744] ;  /* 0x0037440001127983 */ /* 0x000ee80000300800 */
[----:B------:R-:W-:Y:S04]  /*5aca0*/  STL.64 [R1+0x36c0], R52 ;  /* 0x0036c03401007387 */ /* 0x000fe80000100a00 */
[----:B------:R-:W3:Y:S04]  /*5acb0*/  LDL.LU R48, [R1+0x90] ;  /* 0x0000900001307983 */ /* 0x000ee80000300800 */
[----:B------:R-:W3:Y:S01]  /*5acc0*/  LDL.LU R49, [R1+0x94] ;  /* 0x0000940001317983 */ /* 0x000ee20000300800 */
[----:B----4-:R-:W-:-:S02]  /*5acd0*/  IMAD.MOV.U32 R4, RZ, RZ, R19 ;  /* 0x000000ffff047224 */ /* 0x010fc400078e0013 */
[----:B--2---:R-:W-:Y:S01]  /*5ace0*/  IMAD.MOV.U32 R5, RZ, RZ, R60 ;  /* 0x000000ffff057224 */ /* 0x004fe200078e003c */
[----:B------:R-:W2:Y:S04]  /*5acf0*/  LDL.LU R19, [R1+0x3740] ;  /* 0x0037400001137983 */ /* 0x000ea80000300800 */
[----:B------:R-:W4:Y:S01]  /*5ad00*/  LDL.LU R60, [R1+0x373c] ;  /* 0x00373c00013c7983 */ /* 0x000f220000300800 */
[----:B0-----:R-:W-:-:S03]  /*5ad10*/  IMAD.MOV.U32 R20, RZ, RZ, R61 ;  /* 0x000000ffff147224 */ /* 0x001fc600078e003d */
[----:B------:R-:W2:Y:S04]  /*5ad20*/  LDL.LU R61, [R1+0x3738] ;  /* 0x00373800013d7983 */ /* 0x000ea80000300800 */
[----:B------:R-:W3:Y:S04]  /*5ad30*/  LDL.LU R21, [R1+0xf4] ;  /* 0x0000f40001157983 */ /* 0x000ee80000300800 */
[----:B---3--:R-:W-:Y:S04]  /*5ad40*/  STL.64 [R1+0x36e8], R20 ;  /* 0x0036e81401007387 */ /* 0x008fe80000100a00 */
[----:B------:R-:W-:Y:S04]  /*5ad50*/  STL.64 [R1+0x36e0], R4 ;  /* 0x0036e00401007387 */ /* 0x000fe80000100a00 */
[----:B------:R-:W3:Y:S04]  /*5ad60*/  LDL.LU R28, [R1+0xd0] ;  /* 0x0000d000011c7983 */ /* 0x000ee80000300800 */
[----:B------:R-:W3:Y:S04]  /*5ad70*/  LDL.LU R29, [R1+0xd4] ;  /* 0x0000d400011d7983 */ /* 0x000ee80000300800 */
[----:B---3--:R-:W-:Y:S04]  /*5ad80*/  STL.64 [R1+0x36f0], R28 ;  /* 0x0036f01c01007387 */ /* 0x008fe80000100a00 */
[----:B------:R2:W-:Y:S02]  /*5ad90*/  STL.64 [R1+0x36c8], R48 ;  /* 0x0036c83001007387 */ /* 0x0005e40000100a00 */
[----:B--2---:R-:W-:-:S02]  /*5ada0*/  IMAD.MOV.U32 R48, RZ, RZ, R61 ;  /* 0x000000ffff307224 */ /* 0x004fc400078e003d */
[----:B------:R-:W2:Y:S04]  /*5adb0*/  LDL.LU R61, [R1+0x3734] ;  /* 0x00373400013d7983 */ /* 0x000ea80000300800 */
[----:B------:R-:W3:Y:S04]  /*5adc0*/  LDL.LU R49, [R1+0x104] ;  /* 0x0001040001317983 */ /* 0x000ee80000300800 */
[----:B---3--:R0:W-:Y:S04]  /*5add0*/  STL.64 [R1+0x36f8], R48 ;  /* 0x0036f83001007387 */ /* 0x0081e80000100a00 */
[----:B------:R-:W3:Y:S04]  /*5ade0*/  LDL.LU R20, [R1+0x110] ;  /* 0x0001100001147983 */ /* 0x000ee80000300800 */
[----:B------:R-:W3:Y:S04]  /*5adf0*/  LDL.LU R21, [R1+0x114] ;  /* 0x0001140001157983 */ /* 0x000ee80000300800 */
[----:B---3--:R-:W-:Y:S04]  /*5ae00*/  STL.64 [R1+0x3700], R20 ;  /* 0x0037001401007387 */ /* 0x008fe80000100a00 */
[----:B0-----:R-:W3:Y:S01]  /*5ae10*/  LDL.LU R48, [R1+0x120] ;  /* 0x0001200001307983 */ /* 0x001ee20000300800 */
[----:B--2---:R-:W-:-:S03]  /*5ae20*/  IMAD.MOV.U32 R49, RZ, RZ, R61 ;  /* 0x000000ffff317224 */ /* 0x004fc600078e003d */
[----:B------:R-:W2:Y:S04]  /*5ae30*/  LDL.LU R61, [R1+0x3730] ;  /* 0x00373000013d7983 */ /* 0x000ea80000300800 */
[----:B---3--:R0:W-:Y:S04]  /*5ae40*/  STL.64 [R1+0x3708], R48 ;  /* 0x0037083001007387 */ /* 0x0081e80000100a00 */
[----:B0-----:R-:W3:Y:S04]  /*5ae50*/  LDL.LU R48, [R1+0x130] ;  /* 0x0001300001307983 */ /* 0x001ee80000300800 */
[----:B------:R-:W3:Y:S01]  /*5ae60*/  LDL.LU R49, [R1+0x134] ;  /* 0x0001340001317983 */ /* 0x000ee20000300800 */
[----:B------:R-:W-:-:S02]  /*5ae70*/  IMAD.MOV.U32 R56, RZ, RZ, R11 ;  /* 0x000000ffff387224 */ /* 0x000fc400078e000b */
[----:B------:R-:W-:Y:S02]  /*5ae80*/  IMAD.MOV.U32 R57, RZ, RZ, R14 ;  /* 0x000000ffff397224 */ /* 0x000fe400078e000e */
[----:B----4-:R-:W-:Y:S02]  /*5ae90*/  IMAD.MOV.U32 R24, RZ, RZ, R60 ;  /* 0x000000ffff187224 */ /* 0x010fe400078e003c */
[----:B------:R-:W-:Y:S01]  /*5aea0*/  IMAD.MOV.U32 R25, RZ, RZ, R19 ;  /* 0x000000ffff197224 */ /* 0x000fe200078e0013 */
[----:B---3--:R0:W-:Y:S04]  /*5aeb0*/  STL.64 [R1+0x3718], R48 ;  /* 0x0037183001007387 */ /* 0x0081e80000100a00 */
[----:B------:R-:W-:Y:S04]  /*5aec0*/  STL.64 [R1+0x36b8], R12 ;  /* 0x0036b80c01007387 */ /* 0x000fe80000100a00 */
[----:B------:R-:W3:Y:S04]  /*5aed0*/  LDL.LU R11, [R1+0x372c] ;  /* 0x00372c00010b7983 */ /* 0x000ee80000300800 */
[----:B------:R-:W4:Y:S01]  /*5aee0*/  LDL.LU R14, [R1+0x3728] ;  /* 0x00372800010e7983 */ /* 0x000f220000300800 */
[----:B------:R-:W-:-:S02]  /*5aef0*/  IMAD.MOV.U32 R52, RZ, RZ, R18 ;  /* 0x000000ffff347224 */ /* 0x000fc400078e0012 */
[----:B------:R-:W-:Y:S01]  /*5af00*/  IMAD.MOV.U32 R53, RZ, RZ, R15 ;  /* 0x000000ffff357224 */ /* 0x000fe200078e000f */
[----:B0-----:R-:W2:Y:S04]  /*5af10*/  LDL.LU R48, [R1+0x140] ;  /* 0x0001400001307983 */ /* 0x001ea80000300800 */
[----:B------:R-:W-:Y:S04]  /*5af20*/  STL.64 [R1+0x3710], R24 ;  /* 0x0037101801007387 */ /* 0x000fe80000100a00 */
[----:B------:R3:W-:Y:S04]  /*5af30*/  STL.64 [R1+0x36d0], R56 ;  /* 0x0036d03801007387 */ /* 0x0007e80000100a00 */
[----:B------:R-:W-:Y:S01]  /*5af40*/  STL.64 [R1+0x36d8], R52 ;  /* 0x0036d83401007387 */ /* 0x000fe20000100a00 */
[----:B---3--:R-:W-:-:S02]  /*5af50*/  IMAD.MOV.U32 R57, RZ, RZ, R11 ;  /* 0x000000ffff397224 */ /* 0x008fc400078e000b */
[----:B----4-:R-:W-:-:S05]  /*5af60*/  IMAD.MOV.U32 R56, RZ, RZ, R14 ;  /* 0x000000ffff387224 */ /* 0x010fca00078e000e */
[----:B------:R0:W-:Y:S04]  /*5af70*/  STL.64 [R1+0x3720], R56 ;  /* 0x0037203801007387 */ /* 0x0001e80000100a00 */
[----:B0-----:R-:W3:Y:S04]  /*5af80*/  LDL.LU.64 R56, [R1+0x5e0] ;  /* 0x0005e00001387983 */ /* 0x001ee80000300a00 */
[----:B------:R-:W3:Y:S01]  /*5af90*/  LDL.LU.64 R58, [R1+0x5e8] ;  /* 0x0005e800013a7983 */ /* 0x000ee20000300a00 */
[----:B--2---:R-:W-:-:S03]  /*5afa0*/  IMAD.MOV.U32 R49, RZ, RZ, R61 ;  /* 0x000000ffff317224 */ /* 0x004fc600078e003d */
[----:B------:R-:W2:Y:S04]  /*5afb0*/  LDL.LU.64 R24, [R1+0x5d0] ;  /* 0x0005d00001187983 */ /* 0x000ea80000300a00 */
[----:B------:R-:W2:Y:S04]  /*5afc0*/  LDL.LU.64 R26, [R1+0x5d8] ;  /* 0x0005d800011a7983 */ /* 0x000ea80000300a00 */
        /* <DEDUP_REMOVED lines=13> */
[----:B------:R-:W4:Y:S01]  /*5b0a0*/  LDL.LU.64 R14, [R1+0x578] ;  /* 0x00057800010e7983 */ /* 0x000f220000300a00 */
[----:B------:R-:W-:-:S03]  /*5b0b0*/  IMAD.MOV.U32 R40, RZ, RZ, R10 ;  /* 0x000000ffff287224 */ /* 0x000fc600078e000a */
[----:B------:R-:W4:Y:S04]  /*5b0c0*/  LDL.LU.64 R8, [R1+0x560] ;  /* 0x0005600001087983 */ /* 0x000f280000300a00 */
[----:B------:R-:W4:Y:S01]  /*5b0d0*/  LDL.LU.64 R10, [R1+0x568] ;  /* 0x00056800010a7983 */ /* 0x000f220000300a00 */
[----:B---3--:R-:W-:Y:S03]  /*5b0e0*/  HMMA.16816.F32 R48, R44, R48, R56 ;  /* 0x000000302c30723c */ /* 0x008fe60000001838 */
[----:B------:R-:W3:-:S15]  /*5b0f0*/  LDL.LU.64 R56, [R1+0x3720] ;  /* 0x0037200001387983 */ /* 0x000ede0000300a00 */
[----:B------:R-:W-:-:S05]  /*5b100*/  NOP ;  /* 0x0000000000007918 */ /* 0x000fca0000000000 */
[----:B------:R0:W-:Y:S04]  /*5b110*/  STL.64 [R1+0x5e0], R48 ;  /* 0x0005e03001007387 */ /* 0x0001e80000100a00 */
[----:B------:R2:W-:Y:S04]  /*5b120*/  STL.64 [R1+0x5e8], R50 ;  /* 0x0005e83201007387 */ /* 0x0005e80000100a00 */
[----:B0-----:R-:W2:Y:S02]  /*5b130*/  LDL.LU.64 R48, [R1+0x3718] ;  /* 0x0037180001307983 */ /* 0x001ea40000300a00 */
[----:B--2---:R-:W-:Y:S02]  /*5b140*/  HMMA.16816.F32 R48, R44, R48, R24 ;  /* 0x000000302c30723c */ /* 0x004fe40000001818 */
[----:B------:R-:W2:-:S15]  /*5b150*/  LDL.LU.64 R24, [R1+0x3710] ;  /* 0x0037100001187983 */ /* 0x000e9e0000300a00 */
[----:B------:R-:W-:-:S06]  /*5b160*/  NOP ;  /* 0x0000000000007918 */ /* 0x000fcc0000000000 */
[----:B------:R0:W-:Y:S04]  /*5b170*/  STL.64 [R1+0x5d0], R48 ;  /* 0x0005d03001007387 */ /* 0x0001e80000100a00 */
[----:B------:R4:W-:Y:S04]  /*5b180*/  STL.64 [R1+0x5d8], R50 ;  /* 0x0005d83201007387 */ /* 0x0009e80000100a00 */
[----:B0-----:R-:W4:Y:S02]  /*5b190*/  LDL.LU.64 R48, [R1+0x3708] ;  /* 0x0037080001307983 */ /* 0x001f240000300a00 */
[----:B----4-:R-:W-:Y:S02]  /*5b1a0*/  HMMA.16816.F32 R48, R44, R48, R20 ;  /* 0x000000302c30723c */ /* 0x010fe40000001814 */
[----:B------:R-:W4:-:S15]  /*5b1b0*/  LDL.LU.64 R20, [R1+0x3700] ;  /* 0x0037000001147983 */ /* 0x000f1e0000300a00 */
[----:B------:R-:W-:-:S06]  /*5b1c0*/  NOP ;  /* 0x0000000000007918 */ /* 0x000fcc0000000000 */
[----:B------:R0:W-:Y:S04]  /*5b1d0*/  STL.64 [R1+0x5c0], R48 ;  /* 0x0005c03001007387 */ /* 0x0001e80000100a00 */
[----:B------:R-:W-:Y:S04]  /*5b1e0*/  STL.64 [R1+0x5c8], R50 ;  /* 0x0005c83201007387 */ /* 0x000fe80000100a00 */
[----:B0-----:R-:W3:Y:S01]  /*5b1f0*/  LDL.LU.64 R48, [R1+0x36f8] ;  /* 0x0036f80001307983 */ /* 0x001ee20000300a00 */
[----:B----4-:R-:W-:Y:S03]  /*5b200*/  HMMA.16816.F32 R20, R44, R20, R28 ;  /* 0x000000142c14723c */ /* 0x010fe6000000181c */
[----:B------:R-:W4:-:S15]  /*5b210*/  LDL.LU.64 R28, [R1+0x36f0] ;  /* 0x0036f000011c7983 */ /* 0x000f1e0000300a00 */
[----:B------:R-:W-:-:S05]  /*5b220*/  NOP ;  /* 0x0000000000007918 */ /* 0x000fca0000000000 */
[----:B------:R0:W-:Y:S04]  /*5b230*/  STL.64 [R1+0x5b0], R20 ;  /* 0x0005b01401007387 */ /* 0x0001e80000100a00 */
[----:B------:R-:W-:Y:S04]  /*5b240*/  STL.64 [R1+0x5b8], R22 ;  /* 0x0005b81601007387 */ /* 0x000fe80000100a00 */
[----:B0-----:R-:W4:Y:S01]  /*5b250*/  LDL.LU.64 R20, [R1+0x36e8] ;  /* 0x0036e80001147983 */ /* 0x001f220000300a00 */
[C---:B---3--:R-:W-:Y:S03]  /*5b260*/  HMMA.16816.F32 R48, R44.reuse, R48, R52 ;  /* 0x000000302c30723c */ /* 0x048fe60000001834 */
[----:B------:R-:W3:Y:S03]  /*5b270*/  LDL.LU.64 R52, [R1+0x550] ;  /* 0x0005500001347983 */ /* 0x000ee60000300a00 */
[----:B--2---:R-:W-:-:S15]  /*5b280*/  HMMA.16816.F32 R24, R44, R24, R4 ;  /* 0x000000182c18723c */ /* 0x004fde0000001804 */
[----:B------:R-:W-:-:S02]  /*5b290*/  NOP ;  /* 0x0000000000007918 */ /* 0x000fc40000000000 */
[----:B------:R0:W-:Y:S04]  /*5b2a0*/  STL.64 [R1+0x5a0], R48 ;  /* 0x0005a03001007387 */ /* 0x0001e80000100a00 */
[----:B------:R1:W-:Y:S04]  /*5b2b0*/  STL.64 [R1+0x5a8], R50 ;  /* 0x0005a83201007387 */ /* 0x0003e80000100a00 */
[----:B------:R-:W3:Y:S01]  /*5b2c0*/  LDL.LU.64 R54, [R1+0x558] ;  /* 0x0005580001367983 */ /* 0x000ee20000300a00 */
[----:B----4-:R-:W-:-:S15]  /*5b2d0*/  HMMA.16816.F32 R16, R44, R20, R16 ;  /* 0x000000142c10723c */ /* 0x010fde0000001810 */
[----:B------:R-:W-:-:S08]  /*5b2e0*/  NOP ;  /* 0x0000000000007918 */ /* 0x000fd00000000000 */
[----:B------:R2:W-:Y:S04]  /*5b2f0*/  STL.64 [R1+0x590], R16 ;  /* 0x0005901001007387 */ /* 0x0005e80000100a00 */
[----:B------:R4:W-:Y:S04]  /*5b300*/  STL.64 [R1+0x598], R18 ;  /* 0x0005981201007387 */ /* 0x0009e80000100a00 */
[----:B0-----:R-:W3:Y:S04]  /*5b310*/  LDL.LU.64 R48, [R1+0x540] ;  /* 0x0005400001307983 */ /* 0x001ee80000300a00 */
[----:B-1----:R-:W3:Y:S04]  /*5b320*/  LDL.LU.64 R50, [R1+0x548] ;  /* 0x0005480001327983 */ /* 0x002ee80000300a00 */
[----:B------:R-:W3:Y:S04]  /*5b330*/  LDL.LU.64 R20, [R1+0x530] ;  /* 0x0005300001147983 */ /* 0x000ee80000300a00 */
[----:B------:R-:W3:Y:S04]  /*5b340*/  LDL.LU.64 R22, [R1+0x538] ;  /* 0x0005380001167983 */ /* 0x000ee80000300a00 */
[----:B--2---:R-:W2:Y:S04]  /*5b350*/  LDL.LU.64 R16, [R1+0x520] ;  /* 0x0005200001107983 */ /* 0x004ea80000300a00 */
[----:B----4-:R-:W2:Y:S04]  /*5b360*/  LDL.LU.64 R18, [R1+0x528] ;  /* 0x0005280001127983 */ /* 0x010ea80000300a00 */
[----:B------:R-:W4:Y:S04]  /*5b370*/  LDL.LU.64 R4, [R1+0x36e0] ;  /* 0x0036e00001047983 */ /* 0x000f280000300a00 */
[----:B------:R-:W-:Y:S04]  /*5b380*/  STL.64 [R1+0x580], R24 ;  /* 0x0005801801007387 */ /* 0x000fe80000100a00 */
[----:B------:R0:W-:Y:S02]  /*5b390*/  STL.64 [R1+0x588], R26 ;  /* 0x0005881a01007387 */ /* 0x0001e40000100a00 */
[C---:B0-----:R-:W-:Y:S02]  /*5b3a0*/  HMMA.16816.F32 R24, R44.reuse, R28, R12 ;  /* 0x0000001c2c18723c */ /* 0x041fe4000000180c */
[----:B------:R-:W2:Y:S04]  /*5b3b0*/  LDL.LU.64 R12, [R1+0x510] ;  /* 0x00051000010c7983 */ /* 0x000ea80000300a00 */
[----:B---3--:R-:W-:-:S15]  /*5b3c0*/  HMMA.16816.F32 R56, R44, R56, R52 ;  /* 0x000000382c38723c */ /* 0x008fde0000001834 */
[----:B------:R-:W-:-:S02]  /*5b3d0*/  NOP ;  /* 0x0000000000007918 */ /* 0x000fc40000000000 */
[----:B------:R0:W-:Y:S04]  /*5b3e0*/  STL.64 [R1+0x570], R24 ;  /* 0x0005701801007387 */ /* 0x0001e80000100a00 */
[----:B------:R1:W-:Y:S04]  /*5b3f0*/  STL.64 [R1+0x578], R26 ;  /* 0x0005781a01007387 */ /* 0x0003e80000100a00 */
[----:B------:R-:W2:Y:S01]  /*5b400*/  LDL.LU.64 R14, [R1+0x518] ;  /* 0x00051800010e7983 */ /* 0x000ea20000300a00 */
[----:B----4-:R-:W-:-:S15]  /*5b410*/  HMMA.16816.F32 R4, R44, R4, R8 ;  /* 0x000000042c04723c */ /* 0x010fde0000001808 */
[----:B------:R-:W-:-:S08]  /*5b420*/  NOP ;  /* 0x0000000000007918 */ /* 0x000fd00000000000 */
[----:B------:R3:W-:Y:S04]  /*5b430*/  STL.64 [R1+0x560], R4 ;  /* 0x0005600401007387 */ /* 0x0007e80000100a00 */
[----:B------:R4:W-:Y:S04]  /*5b440*/  STL.64 [R1+0x568], R6 ;  /* 0x0005680601007387 */ /* 0x0009e80000100a00 */
[----:B0-----:R-:W2:Y:S04]  /*5b450*/  LDL.LU.64 R24, [R1+0x500] ;  /* 0x0005000001187983 */ /* 0x001ea80000300a00 */
[----:B-1----:R-:W2:Y:S04]  /*5b460*/  LDL.LU.64 R26, [R1+0x508] ;  /* 0x00050800011a7983 */ /* 0x002ea80000300a00 */
[----:B------:R-:W2:Y:S04]  /*5b470*/  LDL.LU.64 R8, [R1+0x4f0] ;  /* 0x0004f00001087983 */ /* 0x000ea80000300a00 */
[----:B------:R-:W2:Y:S04]  /*5b480*/  LDL.LU.64 R10, [R1+0x4f8] ;  /* 0x0004f800010a7983 */ /* 0x000ea80000300a00 */
[----:B---3--:R-:W3:Y:S04]  /*5b490*/  LDL.LU.64 R4, [R1+0x4e0] ;  /* 0x0004e00001047983 */ /* 0x008ee80000300a00 */
[----:B----4-:R-:W3:Y:S04]  /*5b4a0*/  LDL.LU.64 R6, [R1+0x4e8] ;  /* 0x0004e80001067983 */ /* 0x010ee80000300a00 */
[----:B------:R-:W4:Y:S04]  /*5b4b0*/  LDL.LU.64 R28, [R1+0x4d0] ;  /* 0x0004d000011c7983 */ /* 0x000f280000300a00 */
[----:B------:R-:W4:Y:S04]  /*5b4c0*/  LDL.LU.64 R30, [R1+0x4d8] ;  /* 0x0004d800011e7983 */ /* 0x000f280000300a00 */
[----:B------:R-:W2:Y:S04]  /*5b4d0*/  LDL.LU.64 R52, [R1+0x36d8] ;  /* 0x0036d80001347983 */ /* 0x000ea80000300a00 */
        /* <DEDUP_REMOVED lines=8> */
[----:B0-----:R-:W3:Y:S01]  /*5b560*/  LDL.LU.64 R52, [R1+0x36c0] ;  /* 0x0036c00001347983 */ /* 0x001ee20000300a00 */
[----:B------:R-:W-:-:S07]  /*5b570*/  IMAD.MOV.U32 R33, RZ, RZ, R3 ;  /* 0x000000ffff217224 */ /* 0x000fce00078e0003 */
[C---:B------:R-:W-:Y:S06]  /*5b580*/  HMMA.16816.F32 R32, R44.reuse, R32, R12 ;  /* 0x000000202c20723c */ /* 0x040fec000000180c */
[C---:B--2---:R-:W-:Y:S06]  /*5b590*/  HMMA.16816.F32 R48, R44.reuse, R48, R20 ;  /* 0x000000302c30723c */ /* 0x044fec0000001814 */
[----:B---3--:R-:W-:Y:S01]  /*5b5a0*/  HMMA.16816.F32 R20, R44, R52, R16 ;  /* 0x000000342c14723c */ /* 0x008fe20000001810 */
[----:B------:R-:W2:-:S15]  /*5b5b0*/  LDL.LU.64 R16, [R1+0x4c0] ;  /* 0x0004c00001107983 */ /* 0x000e9e0000300a00 */
[----:B------:R-:W-:-:S01]  /*5b5c0*/  NOP ;  /* 0x0000000000007918 */ /* 0x000fc20000000000 */
[----:B------:R0:W-:Y:S04]  /*5b5d0*/  STL.64 [R1+0x530], R48 ;  /* 0x0005303001007387 */ /* 0x0001e80000100a00 */
[----:B------:R1:W-:Y:S04]  /*5b5e0*/  STL.64 [R1+0x538], R50 ;  /* 0x0005383201007387 */ /* 0x0003e80000100a00 */
[----:B------:R-:W2:Y:S04]  /*5b5f0*/  LDL.LU.64 R18, [R1+0x4c8] ;  /* 0x0004c80001127983 */ /* 0x000ea80000300a00 */
        /* <DEDUP_REMOVED lines=9> */
[----:B------:R0:W-:Y:S04]  /*5b690*/  STL.64 [R1+0x510], R32 ;  /* 0x0005102001007387 */ /* 0x0001e80000100a00 */
[----:B------:R-:W-:Y:S04]  /*5b6a0*/  STL.64 [R1+0x518], R34 ;  /* 0x0005182201007387 */ /* 0x000fe80000100a00 */
[----:B0-----:R-:W2:Y:S01]  /*5b6b0*/  LDL.LU.64 R32, [R1+0x36b0] ;  /* 0x0036b00001207983 */ /* 0x001ea20000300a00 */
[----:B------:R-:W-:Y:S03]  /*5b6c0*/  HMMA.16816.F32 R40, R44, R40, R24 ;  /* 0x000000282c28723c */ /* 0x000fe60000001818 */
[----:B------:R-:W3:-:S15]  /*5b6d0*/  LDL.LU.64 R24, [R1+0x36a8] ;  /* 0x0036a80001187983 */ /* 0x000ede0000300a00 */
[----:B------:R-:W-:-:S05]  /*5b6e0*/  NOP ;  /* 0x0000000000007918 */ /* 0x000fca0000000000 */
[----:B------:R-:W-:Y:S04]  /*5b6f0*/  STL.64 [R1+0x500], R40 ;  /* 0x0005002801007387 */ /* 0x000fe80000100a00 */
[----:B------:R0:W-:Y:S04]  /*5b700*/  STL.64 [R1+0x508], R42 ;  /* 0x0005082a01007387 */ /* 0x0001e80000100a00 */
[----:B0-----:R-:W3:Y:S04]  /*5b710*/  LDL.LU.64 R42, [R1+0x36a0] ;  /* 0x0036a000012a7983 */ /* 0x001ee80000300a00 */
[----:B------:R-:W3:Y:S01]  /*5b720*/  LDL.LU.64 R40, [R1+0x3698] ;  /* 0x0036980001287983 */ /* 0x000ee20000300a00 */
[C---:B----4-:R-:W-:Y:S03]  /*5b730*/  HMMA.16816.F32 R12, R44.reuse, R12, R8 ;  /* 0x0000000c2c0c723c */ /* 0x050fe60000001808 */
[----:B------:R-:W4:Y:S03]  /*5b740*/  LDL.LU.64 R8, [R1+0x3690] ;  /* 0x0036900001087983 */ /* 0x000f260000300a00 */
[----:B--2---:R-:W-:-:S15]  /*5b750*/  HMMA.16816.F32 R32, R44, R32, R4 ;  /* 0x000000202c20723c */ /* 0x004fde0000001804 */
[----:B------:R-:W-:-:S02]  /*5b760*/  NOP ;  /* 0x0000000000007918 */ /* 0x000fc40000000000 */
[----:B------:R0:W-:Y:S04]  /*5b770*/  STL.64 [R1+0x4f0], R12 ;  /* 0x0004f00c01007387 */ /* 0x0001e80000100a00 */
[----:B------:R-:W-:Y:S04]  /*5b780*/  STL.64 [R1+0x4f8], R14 ;  /* 0x0004f80e01007387 */ /* 0x000fe80000100a00 */
[----:B0-----:R-:W2:Y:S04]  /*5b790*/  LDL.LU.64 R12, [R1+0x3688] ;  /* 0x00368800010c7983 */ /* 0x001ea80000300a00 */
[----:B------:R-:W4:Y:S01]  /*5b7a0*/  LDL.LU.64 R4, [R1+0x3680] ;  /* 0x0036800001047983 */ /* 0x000f220000300a00 */
[----:B------:R-:W-:-:S02]  /*5b7b0*/  IMAD.MOV.U32 R36, RZ, RZ, R2 ;  /* 0x000000ffff247224 */ /* 0x000fc400078e0002 */
[----:B------:R-:W-:Y:S01]  /*5b7c0*/  IMAD.MOV.U32 R37, RZ, RZ, R0 ;  /* 0x000000ffff257224 */ /* 0x000fe200078e0000 */
[C---:B---3--:R-:W-:Y:S06]  /*5b7d0*/  HMMA.16816.F32 R24, R44.reuse, R24, R48 ;  /* 0x000000182c18723c */ /* 0x048fec0000001830 */
[C---:B------:R-:W-:Y:S06]  /*5b7e0*/  HMMA.16816.F32 R36, R44.reuse, R36, R16 ;  /* 0x000000242c24723c */ /* 0x040fec0000001810 */
[C---:B------:R-:W-:Y:S06]  /*5b7f0*/  HMMA.16816.F32 R56, R44.reuse, R56, R52 ;  /* 0x000000382c38723c */ /* 0x040fec0000001834 */
[C---:B----4-:R-:W-:Y:S01]  /*5b800*/  HMMA.16816.F32 R28, R44.reuse, R4, R28 ;  /* 0x000000042c1c723c */ /* 0x050fe2000000181c */
[----:B------:R-:W3:Y:S04]  /*5b810*/  LDL.LU.64 R4, [R1+0x470] ;  /* 0x0004700001047983 */ /* 0x000ee80000300a00 */
[----:B------:R0:W-:Y:S04]  /*5b820*/  STL.64 [R1+0x4e0], R32 ;  /* 0x0004e02001007387 */ /* 0x0001e80000100a00 */
[----:B------:R1:W-:Y:S04]  /*5b830*/  STL.64 [R1+0x4e8], R34 ;  /* 0x0004e82201007387 */ /* 0x0003e80000100a00 */
[----:B------:R-:W3:Y:S10]  /*5b840*/  LDL.LU.64 R6, [R1+0x478] ;  /* 0x0004780001067983 */ /* 0x000ef40000300a00 */
[----:B------:R4:W-:Y:S04]  /*5b850*/  STL.64 [R1+0x4d0], R28 ;  /* 0x0004d01c01007387 */ /* 0x0009e80000100a00 */
[----:B------:R2:W-:Y:S04]  /*5b860*/  STL.64 [R1+0x4d8], R30 ;  /* 0x0004d81e01007387 */ /* 0x0005e80000100a00 */
[----:B0-----:R-:W3:Y:S04]  /*5b870*/  LDL.LU.64 R32, [R1+0x460] ;  /* 0x0004600001207983 */ /* 0x001ee80000300a00 */
[----:B-1----:R-:W3:Y:S04]  /*5b880*/  LDL.LU.64 R34, [R1+0x468] ;  /* 0x0004680001227983 */ /* 0x002ee80000300a00 */
[----:B----4-:R-:W4:Y:S04]  /*5b890*/  LDL.LU.64 R28, [R1+0x450] ;  /* 0x00045000011c7983 */ /* 0x010f280000300a00 */
[----:B--2---:R-:W4:Y:S04]  /*5b8a0*/  LDL.LU.64 R30, [R1+0x458] ;  /* 0x00045800011e7983 */ /* 0x004f280000300a00 */
[----:B------:R-:W2:Y:S04]  /*5b8b0*/  LDL.LU.64 R16, [R1+0x3678] ;  /* 0x0036780001107983 */ /* 0x000ea80000300a00 */
[----:B------:R-:W-:Y:S04]  /*5b8c0*/  STL.64 [R1+0x4c0], R36 ;  /* 0x0004c02401007387 */ /* 0x000fe80000100a00 */
[----:B------:R0:W-:Y:S04]  /*5b8d0*/  STL.64 [R1+0x4c8], R38 ;  /* 0x0004c82601007387 */ /* 0x0001e80000100a00 */
[----:B0-----:R-:W2:Y:S04]  /*5b8e0*/  LDL.LU.64 R38, [R1+0x3670] ;  /* 0x0036700001267983 */ /* 0x001ea80000300a00 */
[----:B------:R-:W4:Y:S04]  /*5b8f0*/  LDL.LU.64 R36, [R1+0x3668] ;  /* 0x0036680001247983 */ /* 0x000f280000300a00 */
[----:B------:R-:W2:Y:S04]  /*5b900*/  LDL.LU.64 R50, [R1+0x3660] ;  /* 0x0036600001327983 */ /* 0x000ea80000300a00 */
[----:B------:R-:W3:Y:S04]  /*5b910*/  LDL.LU.64 R48, [R1+0x3658] ;  /* 0x0036580001307983 */ /* 0x000ee80000300a00 */
[----:B------:R0:W-:Y:S04]  /*5b920*/  STL.64 [R1+0x4b0], R24 ;  /* 0x0004b01801007387 */ /* 0x0001e80000100a00 */
[----:B------:R1:W-:Y:S04]  /*5b930*/  STL.64 [R1+0x4b8], R26 ;  /* 0x0004b81a01007387 */ /* 0x0003e80000100a00 */
[----:B0-----:R-:W2:Y:S04]  /*5b940*/  LDL.LU.64 R24, [R1+0x440] ;  /* 0x0004400001187983 */ /* 0x001ea80000300a00 */
[----:B-1----:R-:W2:Y:S04]  /*5b950*/  LDL.LU.64 R26, [R1+0x448] ;  /* 0x00044800011a7983 */ /* 0x002ea80000300a00 */
[----:B------:R-:W2:Y:S04]  /*5b960*/  LDL.LU.64 R54, [R1+0x3650] ;  /* 0x0036500001367983 */ /* 0x000ea80000300a00 */
[----:B------:R-:W2:Y:S04]  /*5b970*/  LDL.LU.64 R52, [R1+0x3648] ;  /* 0x0036480001347983 */ /* 0x000ea80000300a00 */
[----:B------:R-:W-:Y:S04]  /*5b980*/  STL.64 [R1+0x4a0], R56 ;  /* 0x0004a03801007387 */ /* 0x000fe80000100a00 */
[----:B------:R0:W-:Y:S04]  /*5b990*/  STL.64 [R1+0x4a8], R58 ;  /* 0x0004a83a01007387 */ /* 0x0001e80000100a00 */
[----:B0-----:R-:W4:Y:S04]  /*5b9a0*/  LDL.LU.64 R58, [R1+0x3640] ;  /* 0x00364000013a7983 */ /* 0x001f280000300a00 */
[----:B------:R-:W3:Y:S02]  /*5b9b0*/  LDL.LU.64 R56, [R1+0x3638] ;  /* 0x0036380001387983 */ /* 0x000ee40000300a00 */
[----:B---3--:R-:W-:-:S15]  /*5b9c0*/  HMMA.16816.F32 R20, R44, R56, R20 ;  /* 0x000000382c14723c */ /* 0x008fde0000001814 */
[----:B------:R-:W-:-:S08]  /*5b9d0*/  NOP ;  /* 0x0000000000007918 */ /* 0x000fd00000000000 */
[----:B------:R0:W-:Y:S04]  /*5b9e0*/  STL.64 [R1+0x490], R20 ;  /* 0x0004901401007387 */ /* 0x0001e80000100a00 */
[----:B------:R1:W-:Y:S04]  /*5b9f0*/  STL.64 [R1+0x498], R22 ;  /* 0x0004981601007387 */ /* 0x0003e80000100a00 */
[----:B0-----:R-:W3:Y:S04]  /*5ba00*/  LDL.LU.64 R20, [R1+0x430] ;  /* 0x0004300001147983 */ /* 0x001ee80000300a00 */
[----:B-1----:R-:W3:Y:S04]  /*5ba10*/  LDL.LU.64 R22, [R1+0x438] ;  /* 0x0004380001167983 */ /* 0x002ee80000300a00 */
[----:B----4-:R0:W-:Y:S04]  /*5ba20*/  STL.64 [R1+0x35f0], R58 ;  /* 0x0035f03a01007387 */ /* 0x0101e80000100a00 */
[----:B------:R-:W2:Y:S04]  /*5ba30*/  LDL.LU.64 R56, [R1+0x480] ;  /* 0x0004800001387983 */ /* 0x000ea80000300a00 */
[----:B0-----:R-:W2:Y:S01]  /*5ba40*/  LDL.LU.64 R58, [R1+0x488] ;  /* 0x00048800013a7983 */ /* 0x001ea20000300a00 */
[C---:B------:R-:W-:Y:S06]  /*5ba50*/  HMMA.16816.F32 R4, R44.reuse, R48, R4 ;  /* 0x000000302c04723c */ /* 0x040fec0000001804 */
[C---:B------:R-:W-:Y:S06]  /*5ba60*/  HMMA.16816.F32 R32, R44.reuse, R36, R32 ;  /* 0x000000242c20723c */ /* 0x040fec0000001820 */
[----:B--2---:R-:W-:-:S15]  /*5ba70*/  HMMA.16816.F32 R56, R44, R52, R56 ;  /* 0x000000342c38723c */ /* 0x004fde0000001838 */
[----:B------:R-:W-:-:S08]  /*5ba80*/  NOP ;  /* 0x0000000000007918 */ /* 0x000fd00000000000 */
[----:B------:R0:W-:Y:S04]  /*5ba90*/  STL.64 [R1+0x480], R56 ;  /* 0x0004803801007387 */ /* 0x0001e80000100a00 */
[----:B------:R1:W-:Y:S04]  /*5baa0*/  STL.64 [R1+0x488], R58 ;  /* 0x0004883a01007387 */ /* 0x0003e80000100a00 */
[----:B0-----:R-:W2:Y:S04]  /*5bab0*/  LDL.LU.64 R56, [R1+0x410] ;  /* 0x0004100001387983 */ /* 0x001ea80000300a00 */
[----:B-1----:R-:W2:Y:S04]  /*5bac0*/  LDL.LU.64 R58, [R1+0x418] ;  /* 0x00041800013a7983 */ /* 0x002ea80000300a00 */
[----:B------:R0:W-:Y:S04]  /*5bad0*/  STL.64 [R1+0x470], R4 ;  /* 0x0004700401007387 */ /* 0x0001e80000100a00 */
[----:B------:R1:W-:Y:S04]  /*5bae0*/  STL.64 [R1+0x478], R6 ;  /* 0x0004780601007387 */ /* 0x0003e80000100a00 */
[----:B0-----:R-:W4:Y:S04]  /*5baf0*/  LDL.LU.64 R4, [R1+0x400] ;  /* 0x0004000001047983 */ /* 0x001f280000300a00 */
[----:B-1----:R-:W4:Y:S04]  /*5bb00*/  LDL.LU.64 R6, [R1+0x408] ;  /* 0x0004080001067983 */ /* 0x002f280000300a00 */
[----:B------:R-:W-:Y:S04]  /*5bb10*/  STL.64 [R1+0x460], R32 ;  /* 0x0004602001007387 */ /* 0x000fe80000100a00 */
[----:B------:R0:W-:Y:S04]  /*5bb20*/  STL.64 [R1+0x468], R34 ;  /* 0x0004682201007387 */ /* 0x0001e80000100a00 */
[----:B0-----:R-:W3:Y:S04]  /*5bb30*/  LDL.LU.64 R34, [R1+0x3630] ;  /* 0x0036300001227983 */ /* 0x001ee80000300a00 */
[----:B------:R-:W2:Y:S02]  /*5bb40*/  LDL.LU.64 R32, [R1+0x3628] ;  /* 0x0036280001207983 */ /* 0x000ea40000300a00 */
[----:B--2---:R-:W-:-:S15]  /*5bb50*/  HMMA.16816.F32 R28, R44, R32, R28 ;  /* 0x000000202c1c723c */ /* 0x004fde000000181c */
[----:B------:R-:W-:-:S08]  /*5bb60*/  NOP ;  /* 0x0000000000007918 */ /* 0x000fd00000000000 */
[----:B------:R-:W-:Y:S04]  /*5bb70*/  STL.64 [R1+0x450], R28 ;  /* 0x0004501c01007387 */ /* 0x000fe80000100a00 */
[----:B------:R0:W-:Y:S04]  /*5bb80*/  STL.64 [R1+0x458], R30 ;  /* 0x0004581e01007387 */ /* 0x0001e80000100a00 */
[----:B0-----:R-:W2:Y:S04]  /*5bb90*/  LDL.LU.64 R30, [R1+0x3620] ;  /* 0x00362000011e7983 */ /* 0x001ea80000300a00 */
[----:B------:R-:W4:Y:S04]  /*5bba0*/  LDL.LU.64 R28, [R1+0x3618] ;  /* 0x00361800011c7983 */ /* 0x000f280000300a00 */
[----:B---3--:R0:W-:Y:S04]  /*5bbb0*/  STL.64 [R1+0x3588], R34 ;  /* 0x0035882201007387 */ /* 0x0081e80000100a00 */
[----:B------:R-:W3:Y:S04]  /*5bbc0*/  LDL.LU.64 R32, [R1+0x350] ;  /* 0x0003500001207983 */ /* 0x000ee80000300a00 */
[----:B0-----:R-:W3:Y:S01]  /*5bbd0*/  LDL.LU.64 R34, [R1+0x358] ;  /* 0x0003580001227983 */ /* 0x001ee20000300a00 */
[----:B----4-:R-:W-:-:S15]  /*5bbe0*/  HMMA.16816.F32 R24, R44, R28, R24 ;  /* 0x0000001c2c18723c */ /* 0x010fde0000001818 */
[----:B------:R-:W-:-:S08]  /*5bbf0*/  NOP ;  /* 0x0000000000007918 */ /* 0x000fd00000000000 */
[----:B------:R-:W-:Y:S04]  /*5bc00*/  STL.64 [R1+0x440], R24 ;  /* 0x0004401801007387 */ /* 0x000fe80000100a00 */
[----:B------:R0:W-:Y:S04]  /*5bc10*/  STL.64 [R1+0x448], R26 ;  /* 0x0004481a01007387 */ /* 0x0001e80000100a00 */
[----:B0-----:R-:W4:Y:S04]  /*5bc20*/  LDL.LU.64 R26, [R1+0x3610] ;  /* 0x00361000011a7983 */ /* 0x001f280000300a00 */
[----:B------:R-:W3:Y:S04]  /*5bc30*/  LDL.LU.64 R24, [R1+0x3608] ;  /* 0x0036080001187983 */ /* 0x000ee80000300a00 */
[----:B--2---:R0:W-:Y:S04]  /*5bc40*/  STL.64 [R1+0x3590], R30 ;  /* 0x0035901e01007387 */ /* 0x0041e80000100a00 */
[----:B------:R-:W2:Y:S04]  /*5bc50*/  LDL.LU.64 R28, [R1+0x420] ;  /* 0x00042000011c7983 */ /* 0x000ea80000300a00 */
[----:B0-----:R-:W2:Y:S01]  /*5bc60*/  LDL.LU.64 R30, [R1+0x428] ;  /* 0x00042800011e7983 */ /* 0x001ea20000300a00 */
[----:B---3--:R-:W-:-:S15]  /*5bc70*/  HMMA.16816.F32 R20, R44, R24, R20 ;  /* 0x000000182c14723c */ /* 0x008fde0000001814 */
[----:B------:R-:W-:-:S08]  /*5bc80*/  NOP ;  /* 0x0000000000007918 */ /* 0x000fd00000000000 */
[----:B------:R-:W-:Y:S04]  /*5bc90*/  STL.64 [R1+0x430], R20 ;  /* 0x0004301401007387 */ /* 0x000fe80000100a00 */
[----:B------:R0:W-:Y:S01]  /*5bca0*/  STL [R1+0x438], R22 ;  /* 0x0004381601007387 */ /* 0x0001e20000100800 */
[----:B------:R-:W-:-:S03]  /*5bcb0*/  IMAD.MOV.U32 R60, RZ, RZ, R23 ;  /* 0x000000ffff3c7224 */ /* 0x000fc600078e0017 */
[----:B0-----:R-:W3:Y:S04]  /*5bcc0*/  LDL.LU.64 R22, [R1+0x3600] ;  /* 0x0036000001167983 */ /* 0x001ee80000300a00 */
[----:B------:R-:W2:Y:S01]  /*5bcd0*/  LDL.LU.64 R20, [R1+0x35f8] ;  /* 0x0035f80001147983 */ /* 0x000ea20000300a00 */
[C---:B------:R-:W-:Y:S03]  /*5bce0*/  HMMA.16816.F32 R16, R44.reuse, R16, R56 ;  /* 0x000000102c10723c */ /* 0x040fe60000001838 */
[----:B----4-:R-:W-:Y:S03]  /*5bcf0*/  STL.64 [R1+0x3598], R26 ;  /* 0x0035981a01007387 */ /* 0x010fe60000100a00 */
[C---:B------:R-:W-:Y:S01]  /*5bd00*/  HMMA.16816.F32 R4, R44.reuse, R12, R4 ;  /* 0x0000000c2c04723c */ /* 0x040fe20000001804 */
[----:B------:R0:W-:Y:S05]  /*5bd10*/  STL [R1+0x2910], R60 ;  /* 0x0029103c01007387 */ /* 0x0001ea0000100800 */
[----:B------:R-:W-:-:S12]  /*5bd20*/  HMMA.16816.F32 R8, R44, R8, R32 ;  /* 0x000000082c08723c */ /* 0x000fd80000001820 */
[----:B0-----:R-:W-:Y:S01]  /*5bd30*/  IMAD.MOV.U32 R60, RZ, RZ, R19 ;  /* 0x000000ffff3c7224 */ /* 0x001fe200078e0013 */
[----:B--2---:R-:W-:Y:S01]  /*5bd40*/  HMMA.16816.F32 R24, R44, R20, R28 ;  /* 0x000000142c18723c */ /* 0x004fe2000000181c */
[----:B---3--:R-:W-:-:S15]  /*5bd50*/  STL.64 [R1+0x35a0], R22 ;  /* 0x0035a01601007387 */ /* 0x008fde0000100a00 */
[----:B------:R-:W-:-:S07]  /*5bd60*/  NOP ;  /* 0x0000000000007918 */ /* 0x000fce0000000000 */
[----:B------:R-:W-:Y:S04]  /*5bd70*/  STL.64 [R1+0x420], R24 ;  /* 0x0004201801007387 */ /* 0x000fe80000100a00 */
[----:B------:R-:W-:Y:S04]  /*5bd80*/  STL.64 [R1+0x428], R26 ;  /* 0x0004281a01007387 */ /* 0x000fe80000100a00 */
[----:B------:R-:W-:Y:S04]  /*5bd90*/  STL.64 [R1+0x410], R16 ;  /* 0x0004101001007387 */ /* 0x000fe80000100a00 */
[----:B------:R-:W-:Y:S04]  /*5bda0*/  STL [R1+0x418], R18 ;  /* 0x0004181201007387 */ /* 0x000fe80000100800 */
[----:B------:R-:W-:Y:S04]  /*5bdb0*/  STL [R1+0x2914], R60 ;  /* 0x0029143c01007387 */ /* 0x000fe80000100800 */
[----:B------:R-:W2:Y:S04]  /*5bdc0*/  LDL.64 R58, [R1+0x348] ;  /* 0x00034800013a7983 */ /* 0x000ea80000100a00 */
[----:B------:R0:W-:Y:S04]  /*5bdd0*/  STL.64 [R1+0x2798], R6 ;  /* 0x0027980601007387 */ /* 0x0001e80000100a00 */
[----:B------:R-:W-:Y:S04]  /*5bde0*/  STL.64 [R1+0x2790], R4 ;  /* 0x0027900401007387 */ /* 0x000fe80000100a00 */
[----:B------:R-:W3:Y:S04]  /*5bdf0*/  LDL.LU R44, [R1+0xce0] ;  /* 0x000ce000012c7983 */ /* 0x000ee80000300800 */
[----:B------:R-:W3:Y:S04]  /*5be00*/  LDL.LU R45, [R1+0xce4] ;  /* 0x000ce400012d7983 */ /* 0x000ee80000300800 */
[----:B------:R-:W3:Y:S04]  /*5be10*/  LDL.LU R46, [R1+0xce8] ;  /* 0x000ce800012e7983 */ /* 0x000ee80000300800 */
[----:B------:R-:W3:Y:S01]  /*5be20*/  LDL.LU R47, [R1+0xcec] ;  /* 0x000cec00012f7983 */ /* 0x000ee20000300800 */
[----:B------:R-:W-:-:S02]  /*5be30*/  IMAD.MOV.U32 R61, RZ, RZ, R8 ;  /* 0x000000ffff3d7224 */ /* 0x000fc400078e0008 */
[----:B------:R-:W-:Y:S01]  /*5be40*/  IMAD.MOV.U32 R3, RZ, RZ, R9 ;  /* 0x000000ffff037224 */ /* 0x000fe200078e0009 */
[----:B------:R-:W4:Y:S01]  /*5be50*/  LDL.LU R8, [R1+0xcd0] ;  /* 0x000cd00001087983 */ /* 0x000f220000300800 */
[----:B------:R-:W-:-:S03]  /*5be60*/  IMAD.MOV.U32 R2, RZ, RZ, R10 ;  /* 0x000000ffff027224 */ /* 0x000fc600078e000a */
[----:B------:R-:W4:Y:S01]  /*5be70*/  LDL.LU R9, [R1+0xcd4] ;  /* 0x000cd40001097983 */ /* 0x000f220000300800 */
[----:B------:R-:W-:-:S03]  /*5be80*/  IMAD.MOV.U32 R0, RZ, RZ, R11 ;  /* 0x000000ffff007224 */ /* 0x000fc600078e000b */
[----:B------:R-:W4:Y:S04]  /*5be90*/  LDL.LU R10, [R1+0xcd8] ;  /* 0x000cd800010a7983 */ /* 0x000f280000300800 */
[----:B------:R-:W4:Y:S04]  /*5bea0*/  LDL.LU R11, [R1+0xcdc] ;  /* 0x000cdc00010b7983 */ /* 0x000f280000300800 */
[----:B0-----:R-:W4:Y:S04]  /*5beb0*/  LDL.64 R6, [R1+0x338] ;  /* 0x0003380001067983 */ /* 0x001f280000100a00 */
[----:B------:R-:W4:Y:S04]  /*5bec0*/  LDL.LU R12, [R1+0xcc0] ;  /* 0x000cc000010c7983 */ /* 0x000f280000300800 */
[----:B------:R-:W4:Y:S04]  /*5bed0*/  LDL.LU R13, [R1+0xcc4] ;  /* 0x000cc400010d7983 */ /* 0x000f280000300800 */
[----:B------:R-:W4:Y:S04]  /*5bee0*/  LDL.LU R14, [R1+0xcc8] ;  /* 0x000cc800010e7983 */ /* 0x000f280000300800 */
[----:B------:R-:W4:Y:S04]  /*5bef0*/  LDL.LU R15, [R1+0xccc] ;  /* 0x000ccc00010f7983 */ /* 0x000f280000300800 */
[----:B------:R-:W4:Y:S04]  /*5bf00*/  LDL.64 R18, [R1+0x328] ;  /* 0x0003280001127983 */ /* 0x000f280000100a00 */
        /* <DEDUP_REMOVED lines=10> */
[----:B------:R-:W-:Y:S04]  /*5bfb0*/  STL [R1+0x2924], R0 ;  /* 0x0029240001007387 */ /* 0x000fe80000100800 */
[----:B------:R-:W-:Y:S04]  /*5bfc0*/  STL [R1+0x2920], R2 ;  /* 0x0029200201007387 */ /* 0x000fe80000100800 */
[----:B------:R-:W-:Y:S04]  /*5bfd0*/  STL [R1+0x291c], R3 ;  /* 0x00291c0301007387 */ /* 0x000fe80000100800 */
[----:B------:R-:W-:Y:S01]  /*5bfe0*/  STL [R1+0x2918], R61 ;  /* 0x0029183d01007387 */ /* 0x000fe20000100800 */
[----:B--2---:R-:W-:-:S02]  /*5bff0*/  IMAD.MOV.U32 R53, RZ, RZ, R58 ;  /* 0x000000ffff357224 */ /* 0x004fc400078e003a */
[----:B------:R-:W-:Y:S01]  /*5c000*/  IMAD.MOV.U32 R52, RZ, RZ, R59 ;  /* 0x000000ffff347224 */ /* 0x000fe200078e003b */
[----:B---3--:R-:W-:Y:S01]  /*5c010*/  HMMA.16816.F32 R44, R40, R58, R44 ;  /* 0x0000003a282c723c */ /* 0x008fe2000000182c */
[----:B------:R-:W2:-:S15]  /*5c020*/  LDL.LU.64 R58, [R1+0x35f0] ;  /* 0x0035f000013a7983 */ /* 0x000e9e0000300a00 */
[----:B------:R-:W-:-:S08]  /*5c030*/  NOP ;  /* 0x0000000000007918 */ /* 0x000fd00000000000 */
[----:B------:R-:W-:Y:S01]  /*5c040*/  IMAD.MOV.U32 R48, RZ, RZ, R46 ;  /* 0x000000ffff307224 */ /* 0x000fe200078e002e */
[----:B------:R-:W-:Y:S01]  /*5c050*/  STL.64 [R1+0xce0], R44 ;  /* 0x000ce02c01007387 */ /* 0x000fe20000100a00 */
[----:B------:R-:W-:-:S03]  /*5c060*/  IMAD.MOV.U32 R36, RZ, RZ, R44 ;  /* 0x000000ffff247224 */ /* 0x000fc600078e002c */
[----:B------:R-:W-:Y:S04]  /*5c070*/  STL.64 [R1+0xce8], R46 ;  /* 0x000ce82e01007387 */ /* 0x000fe80000100a00 */
[----:B------:R-:W-:Y:S04]  /*5c080*/  STL.64 [R1+0x33e0], R50 ;  /* 0x0033e03201007387 */ /* 0x000fe80000100a00 */
[----:B------:R-:W-:Y:S04]  /*5c090*/  STL [R1+0x33d8], R48 ;  /* 0x0033d83001007387 */ /* 0x000fe80000100800 */
[----:B------:R-:W-:Y:S04]  /*5c0a0*/  STL.64 [R1+0x3388], R38 ;  /* 0x0033882601007387 */ /* 0x000fe80000100a00 */
[----:B------:R4:W-:Y:S02]  /*5c0b0*/  STL [R1+0x3380], R36 ;  /* 0x0033802401007387 */ /* 0x0009e40000100800 */
[----:B----4-:R-:W-:Y:S07]  /*5c0c0*/  HMMA.16816.F32 R36, R40, R6, R8 ;  /* 0x000000062824723c */ /* 0x010fee0000001808 */
[----:B------:R-:W-:-:S02]  /*5c0d0*/  IMAD.MOV.U32 R11, RZ, RZ, R6 ;  /* 0x000000ffff0b7224 */ /* 0x000fc400078e0006 */
[----:B------:R-:W-:Y:S02]  /*5c0e0*/  IMAD.MOV.U32 R10, RZ, RZ, R7 ;  /* 0x000000ffff0a7224 */ /* 0x000fe400078e0007 */
[----:B------:R-:W-:Y:S01]  /*5c0f0*/  HMMA.16816.F32 R4, R40, R18, R12 ;  /* 0x000000122804723c */ /* 0x000fe2000000180c */
[----:B------:R-:W-:Y:S01]  /*5c100*/  IMAD.MOV.U32 R56, RZ, RZ, R45 ;  /* 0x000000ffff387224 */ /* 0x000fe200078e002d */
[----:B------:R0:W-:Y:S04]  /*5c110*/  STL [R1+0x32d4], R52 ;  /* 0x0032d43401007387 */ /* 0x0001e80000100800 */
[----:B------:R1:W-:Y:S04]  /*5c120*/  STL [R1+0x32d0], R53 ;  /* 0x0032d03501007387 */ /* 0x0003e80000100800 */
[----:B------:R-:W-:Y:S01]  /*5c130*/  STL [R1+0x2770], R56 ;  /* 0x0027703801007387 */ /* 0x000fe20000100800 */
[----:B0-----:R-:W-:-:S02]  /*5c140*/  IMAD.MOV.U32 R52, RZ, RZ, R18 ;  /* 0x000000ffff347224 */ /* 0x001fc400078e0012 */
[----:B-1----:R-:W-:Y:S01]  /*5c150*/  IMAD.MOV.U32 R53, RZ, RZ, R19 ;  /* 0x000000ffff357224 */ /* 0x002fe200078e0013 */
[----:B--2---:R-:W-:Y:S04]  /*5c160*/  STL.64 [R1+0x35a8], R58 ;  /* 0x0035a83a01007387 */ /* 0x004fe80000100a00 */
[----:B------:R-:W-:Y:S04]  /*5c170*/  STL.64 [R1+0xcd0], R36 ;  /* 0x000cd02401007387 */ /* 0x000fe80000100a00 */
[----:B------:R-:W-:Y:S04]  /*5c180*/  STL.64 [R1+0xcd8], R38 ;  /* 0x000cd82601007387 */ /* 0x000fe80000100a00 */
[----:B------:R-:W-:Y:S04]  /*5c190*/  STL [R1+0x32dc], R10 ;  /* 0x0032dc0a01007387 */ /* 0x000fe80000100800 */
[----:B------:R-:W-:Y:S04]  /*5c1a0*/  STL [R1+0x32d8], R11 ;  /* 0x0032d80b01007387 */ /* 0x000fe80000100800 */
[----:B------:R-:W-:Y:S04]  /*5c1b0*/  STL.64 [R1+0xcc0], R4 ;  /* 0x000cc00401007387 */ /* 0x000fe80000100a00 */
[----:B------:R0:W-:Y:S02]  /*5c1c0*/  STL.64 [R1+0xcc8], R6 ;  /* 0x000cc80601007387 */ /* 0x0001e40000100a00 */
[----:B0-----:R-:W-:Y:S02]  /*5c1d0*/  HMMA.16816.F32 R4, R40, R26, R20 ;  /* 0x0000001a2804723c */ /* 0x001fe40000001814 */
[----:B------:R-:W-:Y:S04]  /*5c1e0*/  STL [R1+0x32e4], R53 ;  /* 0x0032e43501007387 */ /* 0x000fe80000100800 */
[----:B------:R-:W-:Y:S01]  /*5c1f0*/  STL [R1+0x32e0], R52 ;  /* 0x0032e03401007387 */ /* 0x000fe20000100800 */
[----:B------:R-:W-:-:S02]  /*5c200*/  IMAD.MOV.U32 R11, RZ, RZ, R27 ;  /* 0x000000ffff0b7224 */ /* 0x000fc400078e001b */
[----:B------:R-:W-:-:S14]  /*5c210*/  IMAD.MOV.U32 R10, RZ, RZ, R26 ;  /* 0x000000ffff0a7224 */ /* 0x000fdc00078e001a */
[----:B------:R-:W-:Y:S04]  /*5c220*/  STL.64 [R1+0xcb0], R4 ;  /* 0x000cb00401007387 */ /* 0x000fe80000100a00 */
[----:B------:R0:W-:Y:S02]  /*5c230*/  STL.64 [R1+0xcb8], R6 ;  /* 0x000cb80601007387 */ /* 0x0001e40000100a00 */
[----:B0-----:R-:W-:Y:S02]  /*5c240*/  HMMA.16816.F32 R4, R40, R34, R28 ;  /* 0x000000222804723c */ /* 0x001fe4000000181c */
[----:B------:R-:W-:Y:S04]  /*5c250*/  STL [R1+0x32ec], R11 ;  /* 0x0032ec0b01007387 */ /* 0x000fe80000100800 */
[----:B------:R-:W-:-:S15]  /*5c260*/  STL [R1+0x32e8], R10 ;  /* 0x0032e80a01007387 */ /* 0x000fde0000100800 */
[----:B------:R-:W-:-:S02]  /*5c270*/  NOP ;  /* 0x0000000000007918 */ /* 0x000fc40000000000 */
[----:B------:R-:W-:Y:S04]  /*5c280*/  STL.64 [R1+0xca0], R4 ;  /* 0x000ca00401007387 */ /* 0x000fe80000100a00 */
[----:B------:R-:W-:Y:S04]  /*5c290*/  STL.64 [R1+0xca8], R6 ;  /* 0x000ca80601007387 */ /* 0x000fe80000100a00 */
[----:B------:R-:W2:Y:S04]  /*5c2a0*/  LDL.LU R12, [R1+0xc10] ;  /* 0x000c1000010c7983 */ /* 0x000ea80000300800 */
[----:B------:R-:W2:Y:S04]  /*5c2b0*/  LDL.LU R13, [R1+0xc14] ;  /* 0x000c1400010d7983 */ /* 0x000ea80000300800 */
[----:B------:R-:W3:Y:S04]  /*5c2c0*/  LDL.LU R14, [R1+0xc18] ;  /* 0x000c1800010e7983 */ /* 0x000ee80000300800 */
[----:B------:R-:W3:Y:S04]  /*5c2d0*/  LDL.LU R15, [R1+0xc1c] ;  /* 0x000c1c00010f7983 */ /* 0x000ee80000300800 */
[----:B---3--:R-:W-:Y:S04]  /*5c2e0*/  STL.64 [R1+0x35b8], R14 ;  /* 0x0035b80e01007387 */ /* 0x008fe80000100a00 */
[----:B--2---:R0:W-:Y:S04]  /*5c2f0*/  STL.64 [R1+0x35b0], R12 ;  /* 0x0035b00c01007387 */ /* 0x0041e80000100a00 */
[----:B------:R-:W2:Y:S04]  /*5c300*/  LDL.64 R22, [R1+0x2b8] ;  /* 0x0002b80001167983 */ /* 0x000ea80000100a00 */
[----:B--2---:R-:W-:Y:S04]  /*5c310*/  STL.64 [R1+0x35c0], R22 ;  /* 0x0035c01601007387 */ /* 0x004fe80000100a00 */
[----:B------:R-:W2:Y:S04]  /*5c320*/  LDL.LU R24, [R1+0xc40] ;  /* 0x000c400001187983 */ /* 0x000ea80000300800 */
[----:B------:R-:W2:Y:S04]  /*5c330*/  LDL.LU R25, [R1+0xc44] ;  /* 0x000c440001197983 */ /* 0x000ea80000300800 */
[----:B------:R-:W3:Y:S04]  /*5c340*/  LDL.LU R26, [R1+0xc48] ;  /* 0x000c4800011a7983 */ /* 0x000ee80000300800 */
[----:B------:R-:W3:Y:S04]  /*5c350*/  LDL.LU R27, [R1+0xc4c] ;  /* 0x000c4c00011b7983 */ /* 0x000ee80000300800 */
[----:B------:R-:W4:Y:S04]  /*5c360*/  LDL.LU R48, [R1+0xc90] ;  /* 0x000c900001307983 */ /* 0x000f280000300800 */
[----:B------:R-:W4:Y:S04]  /*5c370*/  LDL.LU R49, [R1+0xc94] ;  /* 0x000c940001317983 */ /* 0x000f280000300800 */
[----:B------:R-:W4:Y:S04]  /*5c380*/  LDL.LU R50, [R1+0xc98] ;  /* 0x000c980001327983 */ /* 0x000f280000300800 */
[----:B------:R-:W4:Y:S04]  /*5c390*/  LDL.LU R51, [R1+0xc9c] ;  /* 0x000c9c0001337983 */ /* 0x000f280000300800 */
[----:B------:R-:W4:Y:S04]  /*5c3a0*/  LDL.64 R46, [R1+0x2f8] ;  /* 0x0002f800012e7983 */ /* 0x000f280000100a00 */
[----:B---3--:R-:W-:Y:S04]  /*5c3b0*/  STL.64 [R1+0x35d0], R26 ;  /* 0x0035d01a01007387 */ /* 0x008fe80000100a00 */
[----:B--2---:R-:W-:Y:S04]  /*5c3c0*/  STL.64 [R1+0x35c8], R24 ;  /* 0x0035c81801007387 */ /* 0x004fe80000100a00 */
[----:B------:R-:W2:Y:S04]  /*5c3d0*/  LDL R58, [R1+0x2c8] ;  /* 0x0002c800013a7983 */ /* 0x000ea80000100800 */
[----:B------:R-:W2:Y:S04]  /*5c3e0*/  LDL R59, [R1+0x2cc] ;  /* 0x0002cc00013b7983 */ /* 0x000ea80000100800 */
[----:B--2---:R-:W-:Y:S04]  /*5c3f0*/  STL.64 [R1+0x35d8], R58 ;  /* 0x0035d83a01007387 */ /* 0x004fe80000100a00 */
[----:B0-----:R-:W2:Y:S04]  /*5c400*/  LDL.LU R12, [R1+0xc60] ;  /* 0x000c6000010c7983 */ /* 0x001ea80000300800 */
[----:B------:R-:W2:Y:S04]  /*5c410*/  LDL.LU R13, [R1+0xc64] ;  /* 0x000c6400010d7983 */ /* 0x000ea80000300800 */
[----:B------:R-:W3:Y:S04]  /*5c420*/  LDL.LU R14, [R1+0xc68] ;  /* 0x000c6800010e7983 */ /* 0x000ee80000300800 */
[----:B------:R-:W3:Y:S01]  /*5c430*/  LDL.LU R15, [R1+0xc6c] ;  /* 0x000c6c00010f7983 */ /* 0x000ee20000300800 */
[----:B----4-:R-:W-:Y:S03]  /*5c440*/  HMMA.16816.F32 R48, R40, R46, R48 ;  /* 0x0000002e2830723c */ /* 0x010fe60000001830 */
[----:B---3--:R-:W-:Y:S04]  /*5c450*/  STL.64 [R1+0x35e8], R14 ;  /* 0x0035e80e01007387 */ /* 0x008fe80000100a00 */
[----:B--2---:R0:W-:Y:S04]  /*5c460*/  STL.64 [R1+0x35e0], R12 ;  /* 0x0035e00c01007387 */ /* 0x0041e80000100a00 */
[----:B0-----:R-:W2:Y:S04]  /*5c470*/  LDL.LU R12, [R1+0xc80] ;  /* 0x000c8000010c7983 */ /* 0x001ea80000300800 */
[----:B------:R-:W2:Y:S04]  /*5c480*/  LDL.LU R13, [R1+0xc84] ;  /* 0x000c8400010d7983 */ /* 0x000ea80000300800 */
[----:B------:R-:W2:Y:S04]  /*5c490*/  LDL.LU R14, [R1+0xc88] ;  /* 0x000c8800010e7983 */ /* 0x000ea80000300800 */
[----:B------:R-:W2:Y:S04]  /*5c4a0*/  LDL.LU R15, [R1+0xc8c] ;  /* 0x000c8c00010f7983 */ /* 0x000ea80000300800 */
[----:B------:R-:W2:Y:S04]  /*5c4b0*/  LDL.64 R58, [R1+0x2e8] ;  /* 0x0002e800013a7983 */ /* 0x000ea80000100a00 */
[----:B------:R-:W3:Y:S04]  /*5c4c0*/  LDL R22, [R1+0x2d8] ;  /* 0x0002d80001167983 */ /* 0x000ee80000100800 */
[----:B------:R-:W3:Y:S04]  /*5c4d0*/  LDL R23, [R1+0x2dc] ;  /* 0x0002dc0001177983 */ /* 0x000ee80000100800 */
[----:B------:R-:W3:Y:S04]  /*5c4e0*/  LDL.LU R24, [R1+0xc70] ;  /* 0x000c700001187983 */ /* 0x000ee80000300800 */
[----:B------:R-:W3:Y:S04]  /*5c4f0*/  LDL.LU R25, [R1+0xc74] ;  /* 0x000c740001197983 */ /* 0x000ee80000300800 */
[----:B------:R-:W3:Y:S04]  /*5c500*/  LDL.LU R26, [R1+0xc78] ;  /* 0x000c7800011a7983 */ /* 0x000ee80000300800 */
[----:B------:R-:W3:Y:S04]  /*5c510*/  LDL.LU R27, [R1+0xc7c] ;  /* 0x000c7c00011b7983 */ /* 0x000ee80000300800 */
[----:B------:R-:W4:Y:S04]  /*5c520*/  LDL.64 R30, [R1+0x2a8] ;  /* 0x0002a800011e7983 */ /* 0x000f280000100a00 */
[----:B------:R-:W4:Y:S04]  /*5c530*/  LDL R6, [R1+0x298] ;  /* 0x0002980001067983 */ /* 0x000f280000100800 */
[----:B------:R-:W4:Y:S01]  /*5c540*/  LDL R7, [R1+0x29c] ;  /* 0x00029c0001077983 */ /* 0x000f220000100800 */
[----:B------:R-:W-:-:S03]  /*5c550*/  IMAD.MOV.U32 R52, RZ, RZ, R35 ;  /* 0x000000ffff347224 */ /* 0x000fc600078e0023 */
[----:B------:R-:W4:Y:S01]  /*5c560*/  LDL.LU R32, [R1+0xc30] ;  /* 0x000c300001207983 */ /* 0x000f220000300800 */
[----:B------:R-:W-:-:S03]  /*5c570*/  IMAD.MOV.U32 R53, RZ, RZ, R34 ;  /* 0x000000ffff357224 */ /* 0x000fc600078e0022 */
[----:B------:R-:W4:Y:S04]  /*5c580*/  LDL.LU R33, [R1+0xc34] ;  /* 0x000c340001217983 */ /* 0x000f280000300800 */
[----:B------:R-:W4:Y:S04]  /*5c590*/  LDL.LU R34, [R1+0xc38] ;  /* 0x000c380001227983 */ /* 0x000f280000300800 */
[----:B------:R-:W4:Y:S04]  /*5c5a0*/  LDL.LU R35, [R1+0xc3c] ;  /* 0x000c3c0001237983 */ /* 0x000f280000300800 */
[----:B------:R-:W4:Y:S04]  /*5c5b0*/  LDL.64 R18, [R1+0x288] ;  /* 0x0002880001127983 */ /* 0x000f280000100a00 */
[----:B------:R-:W4:Y:S04]  /*5c5c0*/  LDL.64 R38, [R1+0x278] ;  /* 0x0002780001267983 */ /* 0x000f280000100a00 */
[----:B------:R-:W-:Y:S04]  /*5c5d0*/  STL [R1+0x32f4], R52 ;  /* 0x0032f43401007387 */ /* 0x000fe80000100800 */
[----:B------:R-:W-:Y:S04]  /*5c5e0*/  STL [R1+0x32f0], R53 ;  /* 0x0032f03501007387 */ /* 0x000fe80000100800 */
[----:B------:R-:W-:Y:S04]  /*5c5f0*/  STL.64 [R1+0xc90], R48 ;  /* 0x000c903001007387 */ /* 0x000fe80000100a00 */
[----:B------:R0:W-:Y:S01]  /*5c600*/  STL.64 [R1+0xc98], R50 ;  /* 0x000c983201007387 */ /* 0x0001e20000100a00 */
[----:B------:R-:W-:-:S03]  /*5c610*/  IMAD.MOV.U32 R10, RZ, RZ, R47 ;  /* 0x000000ffff0a7224 */ /* 0x000fc600078e002f */
[----:B------:R-:W4:Y:S01]  /*5c620*/  LDL.LU R44, [R1+0xc00] ;  /* 0x000c0000012c7983 */ /* 0x000f220000300800 */
[----:B------:R-:W-:-:S03]  /*5c630*/  IMAD.MOV.U32 R11, RZ, RZ, R46 ;  /* 0x000000ffff0b7224 */ /* 0x000fc600078e002e */
[----:B------:R-:W4:Y:S04]  /*5c640*/  LDL.LU R45, [R1+0xc04] ;  /* 0x000c0400012d7983 */ /* 0x000f280000300800 */
[----:B------:R-:W4:Y:S04]  /*5c650*/  LDL.LU R46, [R1+0xc08] ;  /* 0x000c0800012e7983 */ /* 0x000f280000300800 */
[----:B------:R-:W4:Y:S04]  /*5c660*/  LDL.LU R47, [R1+0xc0c] ;  /* 0x000c0c00012f7983 */ /* 0x000f280000300800 */
[----:B0-----:R-:W4:Y:S04]  /*5c670*/  LDL.64 R50, [R1+0x268] ;  /* 0x0002680001327983 */ /* 0x001f280000100a00 */
[----:B------:R0:W-:Y:S04]  /*5c680*/  STL [R1+0x32fc], R10 ;  /* 0x0032fc0a01007387 */ /* 0x0001e80000100800 */
[----:B------:R1:W-:Y:S04]  /*5c690*/  STL [R1+0x32f8], R11 ;  /* 0x0032f80b01007387 */ /* 0x0003e80000100800 */
[----:B------:R-:W4:Y:S04]  /*5c6a0*/  LDL.LU R8, [R1+0xc50] ;  /* 0x000c500001087983 */ /* 0x000f280000300800 */
[----:B------:R-:W4:Y:S04]  /*5c6b0*/  LDL.LU R9, [R1+0xc54] ;  /* 0x000c540001097983 */ /* 0x000f280000300800 */
[----:B0-----:R-:W4:Y:S04]  /*5c6c0*/  LDL.LU R10, [R1+0xc58] ;  /* 0x000c5800010a7983 */ /* 0x001f280000300800 */
[----:B-1----:R-:W4:Y:S01]  /*5c6d0*/  LDL.LU R11, [R1+0xc5c] ;  /* 0x000c5c00010b7983 */ /* 0x002f220000300800 */
[----:B--2---:R-:W-:Y:S06]  /*5c6e0*/  HMMA.16816.F32 R12, R40, R58, R12 ;  /* 0x0000003a280c723c */ /* 0x004fec000000180c */
[----:B------:R-:W-:-:S02]  /*5c6f0*/  IMAD.MOV.U32 R52, RZ, RZ, R58 ;  /* 0x000000ffff347224 */ /* 0x000fc400078e003a */
[----:B------:R-:W-:-:S15]  /*5c700*/  IMAD.MOV.U32 R53, RZ, RZ, R59 ;  /* 0x000000ffff357224 */ /* 0x000fde00078e003b */
[----:B------:R-:W-:Y:S04]  /*5c710*/  STL.64 [R1+0xc80], R12 ;  /* 0x000c800c01007387 */ /* 0x000fe80000100a00 */
[----:B------:R0:W-:Y:S04]  /*5c720*/  STL.64 [R1+0xc88], R14 ;  /* 0x000c880e01007387 */ /* 0x0001e80000100a00 */
[----:B0-----:R-:W2:Y:S04]  /*5c730*/  LDL.LU.64 R14, [R1+0x35e8] ;  /* 0x0035e800010e7983 */ /* 0x001ea80000300a00 */
[----:B------:R-:W2:Y:S04]  /*5c740*/  LDL.LU.64 R12, [R1+0x35e0] ;  /* 0x0035e000010c7983 */ /* 0x000ea80000300a00 */
[----:B------:R-:W2:Y:S01]  /*5c750*/  LDL.LU.64 R58, [R1+0x35d8] ;  /* 0x0035d800013a7983 */ /* 0x000ea20000300a00 */
[C---:B---3--:R-:W-:Y:S03]  /*5c760*/  HMMA.16816.F32 R20, R40.reuse, R22, R24 ;  /* 0x000000162814723c */ /* 0x048fe60000001818 */
[----:B------:R-:W-:Y:S04]  /*5c770*/  STL [R1+0x3320], R53 ;  /* 0x0033203501007387 */ /* 0x000fe80000100800 */
[----:B------:R-:W-:Y:S04]  /*5c780*/  STL [R1+0x3310], R52 ;  /* 0x0033103401007387 */ /* 0x000fe80000100800 */
[----:B------:R-:W3:Y:S04]  /*5c790*/  LDL.LU.64 R26, [R1+0x35d0] ;  /* 0x0035d000011a7983 */ /* 0x000ee80000300a00 */
[----:B------:R-:W3:Y:S08]  /*5c7a0*/  LDL.LU.64 R24, [R1+0x35c8] ;  /* 0x0035c80001187983 */ /* 0x000ef00000300a00 */
[----:B------:R-:W-:Y:S04]  /*5c7b0*/  STL.64 [R1+0xc70], R20 ;  /* 0x000c701401007387 */ /* 0x000fe80000100a00 */
[----:B------:R0:W-:Y:S04]  /*5c7c0*/  STL.64 [R1+0xc78], R22 ;  /* 0x000c781601007387 */ /* 0x0001e80000100a00 */
[----:B0-----:R-:W4:Y:S01]  /*5c7d0*/  LDL.LU.64 R22, [R1+0x35c0] ;  /* 0x0035c00001167983 */ /* 0x001f220000300a00 */
[----:B--2---:R-:W-:Y:S03]  /*5c7e0*/  HMMA.16816.F32 R56, R40, R58, R12 ;  /* 0x0000003a2838723c */ /* 0x004fe6000000180c */
[----:B------:R-:W2:Y:S04]  /*5c7f0*/  LDL.LU.64 R14, [R1+0x35b8] ;  /* 0x0035b800010e7983 */ /* 0x000ea80000300a00 */
[----:B------:R-:W2:-:S15]  /*5c800*/  LDL.LU.64 R12, [R1+0x35b0] ;  /* 0x0035b000010c7983 */ /* 0x000e9e0000300a00 */
[----:B------:R-:W-:-:S01]  /*5c810*/  NOP ;  /* 0x0000000000007918 */ /* 0x000fc20000000000 */
[----:B------:R-:W-:Y:S04]  /*5c820*/  STL.64 [R1+0xc60], R56 ;  /* 0x000c603801007387 */ /* 0x000fe80000100a00 */
[----:B------:R0:W-:Y:S04]  /*5c830*/  STL.64 [R1+0xc68], R58 ;  /* 0x000c683a01007387 */ /* 0x0001e80000100a00 */
[----:B0-----:R-:W2:Y:S01]  /*5c840*/  LDL.LU.64 R58, [R1+0x35a8] ;  /* 0x0035a800013a7983 */ /* 0x001ea20000300a00 */
[C---:B----4-:R-:W-:Y:S06]  /*5c850*/  HMMA.16816.F32 R8, R40.reuse, R22, R8 ;  /* 0x000000162808723c */ /* 0x050fec0000001808 */
[----:B---3--:R-:W-:Y:S06]  /*5c860*/  HMMA.16816.F32 R24, R40, R30, R24 ;  /* 0x0000001e2818723c */ /* 0x008fec0000001818 */
[----:B------:R-:W-:-:S11]  /*5c870*/  IMAD.MOV.U32 R56, RZ, RZ, R31 ;  /* 0x000000ffff387224 */ /* 0x000fd600078e001f */
[----:B------:R-:W-:Y:S04]  /*5c880*/  STL.64 [R1+0xc50], R8 ;  /* 0x000c500801007387 */ /* 0x000fe80000100a00 */
[----:B------:R0:W-:Y:S02]  /*5c890*/  STL.64 [R1+0xc58], R10 ;  /* 0x000c580a01007387 */ /* 0x0001e40000100a00 */
[----:B0-----:R-:W-:Y:S02]  /*5c8a0*/  IMAD.MOV.U32 R10, RZ, RZ, R22 ;  /* 0x000000ffff0a7224 */ /* 0x001fe400078e0016 */
[----:B------:R-:W-:Y:S02]  /*5c8b0*/  IMAD.MOV.U32 R11, RZ, RZ, R23 ;  /* 0x000000ffff0b7224 */ /* 0x000fe400078e0017 */
[----:B------:R-:W3:Y:S04]  /*5c8c0*/  LDL.LU.64 R22, [R1+0x35a0] ;  /* 0x0035a00001167983 */ /* 0x000ee80000300a00 */
[----:B------:R-:W-:Y:S04]  /*5c8d0*/  STL.64 [R1+0xc40], R24 ;  /* 0x000c401801007387 */ /* 0x000fe80000100a00 */
[----:B------:R0:W-:Y:S04]  /*5c8e0*/  STL.64 [R1+0xc48], R26 ;  /* 0x000c481a01007387 */ /* 0x0001e80000100a00 */
[----:B0-----:R-:W4:Y:S04]  /*5c8f0*/  LDL.LU.64 R26, [R1+0x3598] ;  /* 0x00359800011a7983 */ /* 0x001f280000300a00 */
[----:B------:R-:W3:Y:S04]  /*5c900*/  LDL.LU.64 R30, [R1+0x3590] ;  /* 0x00359000011e7983 */ /* 0x000ee80000300a00 */
[----:B--2---:R-:W-:Y:S04]  /*5c910*/  STL.64 [R1+0x33f0], R58 ;  /* 0x0033f03a01007387 */ /* 0x004fe80000100a00 */
[----:B------:R0:W-:Y:S04]  /*5c920*/  STL [R1+0x33e8], R56 ;  /* 0x0033e83801007387 */ /* 0x0001e80000100800 */
[----:B0-----:R-:W2:Y:S04]  /*5c930*/  LDL.LU R56, [R1+0xc20] ;  /* 0x000c200001387983 */ /* 0x001ea80000300800 */
[----:B------:R-:W2:Y:S04]  /*5c940*/  LDL.LU R57, [R1+0xc24] ;  /* 0x000c240001397983 */ /* 0x000ea80000300800 */
[----:B------:R-:W2:Y:S04]  /*5c950*/  LDL.LU R58, [R1+0xc28] ;  /* 0x000c2800013a7983 */ /* 0x000ea80000300800 */
[----:B------:R-:W2:Y:S01]  /*5c960*/  LDL.LU R59, [R1+0xc2c] ;  /* 0x000c2c00013b7983 */ /* 0x000ea20000300800 */
[C---:B------:R-:W-:Y:S03]  /*5c970*/  HMMA.16816.F32 R4, R40.reuse, R6, R32 ;  /* 0x000000062804723c */ /* 0x040fe60000001820 */
[----:B------:R-:W4:Y:S03]  /*5c980*/  LDL.LU.64 R34, [R1+0x3588] ;  /* 0x0035880001227983 */ /* 0x000f260000300a00 */
[----:B------:R-:W-:-:S15]  /*5c990*/  HMMA.16816.F32 R44, R40, R50, R44 ;  /* 0x00000032282c723c */ /* 0x000fde000000182c */
[----:B------:R-:W-:-:S02]  /*5c9a0*/  NOP ;  /* 0x0000000000007918 */ /* 0x000fc40000000000 */
[----:B------:R-:W-:Y:S04]  /*5c9b0*/  STL.64 [R1+0xc30], R4 ;  /* 0x000c300401007387 */ /* 0x000fe80000100a00 */
[----:B------:R0:W-:Y:S04]  /*5c9c0*/  STL.64 [R1+0xc38], R6 ;  /* 0x000c380601007387 */ /* 0x0001e80000100a00 */
[----:B0-----:R-:W3:Y:S04]  /*5c9d0*/  LDL R6, [R1+0x258] ;  /* 0x0002580001067983 */ /* 0x001ee80000100800 */
[----:B------:R-:W3:Y:S01]  /*5c9e0*/  LDL R7, [R1+0x25c] ;  /* 0x00025c0001077983 */ /* 0x000ee20000100800 */
[----:B------:R-:W-:-:S02]  /*5c9f0*/  IMAD.MOV.U32 R52, RZ, RZ, R18 ;  /* 0x000000ffff347224 */ /* 0x000fc400078e0012 */
[----:B------:R-:W-:Y:S02]  /*5ca00*/  IMAD.MOV.U32 R29, RZ, RZ, R47 ;  /* 0x000000ffff1d7224 */ /* 0x000fe400078e002f */
[----:B------:R-:W-:Y:S02]  /*5ca10*/  IMAD.MOV.U32 R33, RZ, RZ, R46 ;  /* 0x000000ffff217224 */ /* 0x000fe400078e002e */
[----:B------:R-:W-:Y:S01]  /*5ca20*/  IMAD.MOV.U32 R53, RZ, RZ, R50 ;  /* 0x000000ffff357224 */ /* 0x000fe200078e0032 */
[----:B--2---:R-:W-:-:S15]  /*5ca30*/  HMMA.16816.F32 R56, R40, R18, R56 ;  /* 0x000000122838723c */ /* 0x004fde0000001838 */
[----:B------:R-:W-:-:S08]  /*5ca40*/  NOP ;  /* 0x0000000000007918 */ /* 0x000fd00000000000 */
[----:B------:R-:W-:Y:S04]  /*5ca50*/  STL.64 [R1+0xc20], R56 ;  /* 0x000c203801007387 */ /* 0x000fe80000100a00 */
[----:B------:R0:W-:Y:S02]  /*5ca60*/  STL.64 [R1+0xc28], R58 ;  /* 0x000c283a01007387 */ /* 0x0001e40000100a00 */
[----:B0-----:R-:W-:Y:S01]  /*5ca70*/  HMMA.16816.F32 R56, R40, R38, R12 ;  /* 0x000000262838723c */ /* 0x001fe2000000180c */
[----:B------:R-:W-:-:S05]  /*5ca80*/  IMAD.MOV.U32 R18, RZ, RZ, R19 ;  /* 0x000000ffff127224 */ /* 0x000fca00078e0013 */
[----:B------:R-:W-:Y:S02]  /*5ca90*/  IMAD.MOV.U32 R19, RZ, RZ, R39 ;  /* 0x000000ffff137224 */ /* 0x000fe400078e0027 */
[----:B------:R-:W-:Y:S02]  /*5caa0*/  IMAD.MOV.U32 R14, RZ, RZ, R38 ;  /* 0x000000ffff0e7224 */ /* 0x000fe400078e0026 */
[----:B------:R-:W-:-:S13]  /*5cab0*/  IMAD.MOV.U32 R15, RZ, RZ, R51 ;  /* 0x000000ffff0f7224 */ /* 0x000fda00078e0033 */
[----:B------:R0:W-:Y:S04]  /*5cac0*/  STL.64 [R1+0xc10], R56 ;  /* 0x000c103801007387 */ /* 0x0001e80000100a00 */
[----:B------:R1:W-:Y:S04]  /*5cad0*/  STL.64 [R1+0xc18], R58 ;  /* 0x000c183a01007387 */ /* 0x0003e80000100a00 */
[----:B0-----:R-:W2:Y:S04]  /*5cae0*/  LDL.LU R56, [R1+0xbe0] ;  /* 0x000be00001387983 */ /* 0x001ea80000300800 */
[----:B------:R-:W2:Y:S04]  /*5caf0*/  LDL.LU R57, [R1+0xbe4] ;  /* 0x000be40001397983 */ /* 0x000ea80000300800 */
[----:B-1----:R-:W2:Y:S04]  /*5cb00*/  LDL.LU R58, [R1+0xbe8] ;  /* 0x000be800013a7983 */ /* 0x002ea80000300800 */
[----:B------:R-:W2:Y:S04]  /*5cb10*/  LDL.LU R59, [R1+0xbec] ;  /* 0x000bec00013b7983 */ /* 0x000ea80000300800 */
[----:B------:R-:W2:Y:S04]  /*5cb20*/  LDL.64 R38, [R1+0x248] ;  /* 0x0002480001267983 */ /* 0x000ea80000100a00 */
[----:B------:R-:W-:Y:S04]  /*5cb30*/  STL.64 [R1+0xc00], R44 ;  /* 0x000c002c01007387 */ /* 0x000fe80000100a00 */
[----:B------:R0:W-:Y:S04]  /*5cb40*/  STL.64 [R1+0xc08], R46 ;  /* 0x000c082e01007387 */ /* 0x0001e80000100a00 */
[----:B0-----:R-:W2:Y:S04]  /*5cb50*/  LDL R46, [R1+0x238] ;  /* 0x00023800012e7983 */ /* 0x001ea80000100800 */
[----:B------:R-:W2:Y:S04]  /*5cb60*/  LDL R47, [R1+0x23c] ;  /* 0x00023c00012f7983 */ /* 0x000ea80000100800 */
[----:B------:R-:W2:Y:S04]  /*5cb70*/  LDL.LU R48, [R1+0xbd0] ;  /* 0x000bd00001307983 */ /* 0x000ea80000300800 */
[----:B------:R-:W2:Y:S04]  /*5cb80*/  LDL.LU R49, [R1+0xbd4] ;  /* 0x000bd40001317983 */ /* 0x000ea80000300800 */
[----:B------:R-:W2:Y:S04]  /*5cb90*/  LDL.LU R50, [R1+0xbd8] ;  /* 0x000bd80001327983 */ /* 0x000ea80000300800 */
[----:B------:R-:W2:Y:S04]  /*5cba0*/  LDL.LU R51, [R1+0xbdc] ;  /* 0x000bdc0001337983 */ /* 0x000ea80000300800 */
[----:B------:R-:W-:Y:S04]  /*5cbb0*/  STL.64 [R1+0x3378], R54 ;  /* 0x0033783601007387 */ /* 0x000fe80000100a00 */
[----:B------:R0:W-:Y:S04]  /*5cbc0*/  STL.64 [R1+0x3370], R52 ;  /* 0x0033703401007387 */ /* 0x0001e80000100a00 */
[----:B0-----:R-:W2:Y:S04]  /*5cbd0*/  LDL.LU R52, [R1+0xbf0] ;  /* 0x000bf00001347983 */ /* 0x001ea80000300800 */
[----:B------:R-:W2:Y:S04]  /*5cbe0*/  LDL.LU R53, [R1+0xbf4] ;  /* 0x000bf40001357983 */ /* 0x000ea80000300800 */
[----:B------:R-:W2:Y:S04]  /*5cbf0*/  LDL.LU R54, [R1+0xbf8] ;  /* 0x000bf80001367983 */ /* 0x000ea80000300800 */
[----:B------:R-:W2:Y:S01]  /*5cc00*/  LDL.LU R55, [R1+0xbfc] ;  /* 0x000bfc0001377983 */ /* 0x000ea20000300800 */
[----:B------:R-:W-:-:S02]  /*5cc10*/  IMAD.MOV.U32 R32, RZ, RZ, R44 ;  /* 0x000000ffff207224 */ /* 0x000fc400078e002c */
[----:B------:R-:W-:Y:S01]  /*5cc20*/  IMAD.MOV.U32 R28, RZ, RZ, R45 ;  /* 0x000000ffff1c7224 */ /* 0x000fe200078e002d */
[----:B----4-:R-:W-:Y:S04]  /*5cc30*/  STL.64 [R1+0x3360], R34 ;  /* 0x0033602201007387 */ /* 0x010fe80000100a00 */
[----:B------:R-:W-:Y:S04]  /*5cc40*/  STL.64 [R1+0x3358], R32 ;  /* 0x0033582001007387 */ /* 0x000fe80000100a00 */
[----:B---3--:R-:W-:Y:S04]  /*5cc50*/  STL.64 [R1+0x3340], R30 ;  /* 0x0033401e01007387 */ /* 0x008fe80000100a00 */
[----:B------:R-:W-:Y:S01]  /*5cc60*/  STL.64 [R1+0x3338], R28 ;  /* 0x0033381c01007387 */ /* 0x000fe20000100a00 */
[----:B--2---:R-:W-:-:S15]  /*5cc70*/  HMMA.16816.F32 R4, R40, R6, R52 ;  /* 0x000000062804723c */ /* 0x004fde0000001834 */
[----:B------:R-:W-:-:S09]  /*5cc80*/  NOP ;  /* 0x0000000000007918 */ /* 0x000fd20000000000 */
[----:B------:R-:W-:Y:S02]  /*5cc90*/  IMAD.MOV.U32 R24, RZ, RZ, R4 ;  /* 0x000000ffff187224 */ /* 0x000fe400078e0004 */
[----:B------:R-:W-:Y:S02]  /*5cca0*/  IMAD.MOV.U32 R25, RZ, RZ, R6 ;  /* 0x000000ffff197224 */ /* 0x000fe400078e0006 */
[----:B------:R-:W-:Y:S01]  /*5ccb0*/  IMAD.MOV.U32 R20, RZ, RZ, R5 ;  /* 0x000000ffff147224 */ /* 0x000fe200078e0005 */
[----:B------:R-:W-:Y:S01]  /*5ccc0*/  STL.64 [R1+0xbf0], R4 ;  /* 0x000bf00401007387 */ /* 0x000fe20000100a00 */
[----:B------:R-:W-:-:S03]  /*5ccd0*/  IMAD.MOV.U32 R21, RZ, RZ, R7 ;  /* 0x000000ffff157224 */ /* 0x000fc600078e0007 */
[----:B------:R0:W-:Y:S04]  /*5cce0*/  STL.64 [R1+0xbf8], R6 ;  /* 0x000bf80601007387 */ /* 0x0001e80000100a00 */
[----:B------:R-:W-:Y:S04]  /*5ccf0*/  STL [R1+0x2c6c], R24 ;  /* 0x002c6c1801007387 */ /* 0x000fe80000100800 */
[----:B------:R-:W-:Y:S04]  /*5cd00*/  STL [R1+0x2c68], R25 ;  /* 0x002c681901007387 */ /* 0x000fe80000100800 */
[----:B------:R-:W-:Y:S04]  /*5cd10*/  STL.64 [R1+0x3560], R26 ;  /* 0x0035601a01007387 */ /* 0x000fe80000100a00 */
[----:B------:R-:W-:Y:S04]  /*5cd20*/  STL [R1+0x2c64], R20 ;  /* 0x002c641401007387 */ /* 0x000fe80000100800 */
[----:B------:R-:W-:Y:S04]  /*5cd30*/  STL [R1+0x2c60], R21 ;  /* 0x002c601501007387 */ /* 0x000fe80000100800 */
[----:B------:R1:W-:Y:S04]  /*5cd40*/  STL.64 [R1+0x3538], R22 ;  /* 0x0035381601007387 */ /* 0x0003e80000100a00 */
[----:B0-----:R-:W2:Y:S04]  /*5cd50*/  LDL.LU R6, [R1+0x98] ;  /* 0x0000980001067983 */ /* 0x001ea80000300800 */
[----:B------:R-:W2:Y:S01]  /*5cd60*/  LDL.LU R7, [R1+0x9c] ;  /* 0x00009c0001077983 */ /* 0x000ea20000300800 */
[----:B-1----:R-:W-:Y:S06]  /*5cd70*/  HMMA.16816.F32 R20, R40, R38, R56 ;  /* 0x000000262814723c */ /* 0x002fec0000001838 */
[----:B------:R-:W-:-:S15]  /*5cd80*/  IMAD.MOV.U32 R4, RZ, RZ, R38 ;  /* 0x000000ffff047224 */ /* 0x000fde00078e0026 */
[----:B------:R-:W-:-:S02]  /*5cd90*/  NOP ;  /* 0x0000000000007918 */ /* 0x000fc40000000000 */
[----:B------:R-:W-:Y:S01]  /*5cda0*/  STL.64 [R1+0xbe0], R20 ;  /* 0x000be01401007387 */ /* 0x000fe20000100a00 */
[----:B------:R-:W-:Y:S02]  /*5cdb0*/  IMAD.MOV.U32 R13, RZ, RZ, R23 ;  /* 0x000000ffff0d7224 */ /* 0x000fe400078e0017 */
[----:B------:R-:W-:Y:S02]  /*5cdc0*/  IMAD.MOV.U32 R12, RZ, RZ, R21 ;  /* 0x000000ffff0c7224 */ /* 0x000fe400078e0015 */
[----:B------:R-:W-:Y:S01]  /*5cdd0*/  IMAD.MOV.U32 R17, RZ, RZ, R22 ;  /* 0x000000ffff117224 */ /* 0x000fe200078e0016 */
[----:B------:R0:W-:Y:S01]  /*5cde0*/  STL.64 [R1+0xbe8], R22 ;  /* 0x000be81601007387 */ /* 0x0001e20000100a00 */
[----:B------:R-:W-:Y:S02]  /*5cdf0*/  IMAD.MOV.U32 R16, RZ, RZ, R20 ;  /* 0x000000ffff107224 */ /* 0x000fe400078e0014 */
[----:B0-----:R-:W-:Y:S01]  /*5ce00*/  HMMA.16816.F32 R20, R40, R46, R48 ;  /* 0x0000002e2814723c */ /* 0x001fe20000001830 */
[----:B------:R-:W-:Y:S04]  /*5ce10*/  STL [R1+0x31d0], R4 ;  /* 0x0031d00401007387 */ /* 0x000fe80000100800 */
[----:B--2---:R-:W-:Y:S04]  /*5ce20*/  STL.64 [R1+0x3558], R6 ;  /* 0x0035580601007387 */ /* 0x004fe80000100a00 */
[----:B------:R0:W-:Y:S04]  /*5ce30*/  STL [R1+0x2c2c], R16 ;  /* 0x002c2c1001007387 */ /* 0x0001e80000100800 */
[----:B------:R1:W-:Y:S04]  /*5ce40*/  STL [R1+0x2c28], R17 ;  /* 0x002c281101007387 */ /* 0x0003e80000100800 */
[----:B------:R2:W-:Y:S04]  /*5ce50*/  STL.64 [R1+0x33d0], R18 ;  /* 0x0033d01201007387 */ /* 0x0005e80000100a00 */
[----:B------:R-:W-:Y:S04]  /*5ce60*/  STL [R1+0x2c24], R12 ;  /* 0x002c240c01007387 */ /* 0x000fe80000100800 */
[----:B------:R-:W-:Y:S04]  /*5ce70*/  STL [R1+0x2c20], R13 ;  /* 0x002c200d01007387 */ /* 0x000fe80000100800 */
[----:B------:R-:W-:Y:S04]  /*5ce80*/  STL.64 [R1+0x33f8], R14 ;  /* 0x0033f80e01007387 */ /* 0x000fe80000100a00 */
[----:B------:R3:W-:Y:S04]  /*5ce90*/  STL.64 [R1+0xbd0], R20 ;  /* 0x000bd01401007387 */ /* 0x0007e80000100a00 */
[----:B------:R4:W-:Y:S04]  /*5cea0*/  STL.64 [R1+0xbd8], R22 ;  /* 0x000bd81601007387 */ /* 0x0009e80000100a00 */
[----:B------:R-:W2:Y:S04]  /*5ceb0*/  LDL R50, [R1+0x158] ;  /* 0x0001580001327983 */ /* 0x000ea80000100800 */
[----:B------:R-:W2:Y:S01]  /*5cec0*/  LDL R51, [R1+0x15c] ;  /* 0x00015c0001337983 */ /* 0x000ea20000100800 */
[----:B------:R-:W-:-:S03]  /*5ced0*/  IMAD.MOV.U32 R3, RZ, RZ, R39 ;  /* 0x000000ffff037224 */ /* 0x000fc600078e0027 */
[----:B--2---:R-:W-:Y:S04]  /*5cee0*/  STL.64 [R1+0x3518], R50 ;  /* 0x0035183201007387 */ /* 0x004fe80000100a00 */
[----:B------:R-:W2:Y:S04]  /*5cef0*/  LDL.LU R36, [R1+0x1320] ;  /* 0x0013200001247983 */ /* 0x000ea80000300800 */
[----:B------:R-:W2:Y:S04]  /*5cf00*/  LDL.LU R37, [R1+0x1324] ;  /* 0x0013240001257983 */ /* 0x000ea80000300800 */
[----:B------:R-:W3:Y:S04]  /*5cf10*/  LDL.LU R38, [R1+0x1328] ;  /* 0x0013280001267983 */ /* 0x000ee80000300800 */
[----:B------:R-:W3:Y:S04]  /*5cf20*/  LDL.LU R39, [R1+0x132c] ;  /* 0x00132c0001277983 */ /* 0x000ee80000300800 */
[----:B---3--:R-:W-:Y:S04]  /*5cf30*/  STL.64 [R1+0x34f8], R38 ;  /* 0x0034f82601007387 */ /* 0x008fe80000100a00 */
[----:B--2---:R-:W-:Y:S04]  /*5cf40*/  STL.64 [R1+0x34f0], R36 ;  /* 0x0034f02401007387 */ /* 0x004fe80000100a00 */
[----:B------:R-:W2:Y:S04]  /*5cf50*/  LDL R58, [R1+0x168] ;  /* 0x00016800013a7983 */ /* 0x000ea80000100800 */
[----:B------:R-:W2:Y:S04]  /*5cf60*/  LDL R59, [R1+0x16c] ;  /* 0x00016c00013b7983 */ /* 0x000ea80000100800 */
        /* <DEDUP_REMOVED lines=18> */
[----:B--2---:R2:W-:Y:S04]  /*5d090*/  STL.64 [R1+0x3540], R46 ;  /* 0x0035402e01007387 */ /* 0x0045e80000100a00 */
[----:B0-----:R-:W3:Y:S04]  /*5d0a0*/  LDL.LU R16, [R1+0xb20] ;  /* 0x000b200001107983 */ /* 0x001ee80000300800 */
[----:B-1----:R-:W3:Y:S04]  /*5d0b0*/  LDL.LU R17, [R1+0xb24] ;  /* 0x000b240001117983 */ /* 0x002ee80000300800 */
[----:B------:R-:W4:Y:S04]  /*5d0c0*/  LDL.LU R18, [R1+0xb28] ;  /* 0x000b280001127983 */ /* 0x000f280000300800 */
[----:B------:R-:W4:Y:S01]  /*5d0d0*/  LDL.LU R19, [R1+0xb2c] ;  /* 0x000b2c0001137983 */ /* 0x000f220000300800 */
[----:B------:R-:W-:-:S02]  /*5d0e0*/  IMAD.MOV.U32 R8, RZ, RZ, R20 ;  /* 0x000000ffff087224 */ /* 0x000fc400078e0014 */
[----:B------:R-:W-:Y:S01]  /*5d0f0*/  IMAD.MOV.U32 R9, RZ, RZ, R22 ;  /* 0x000000ffff097224 */ /* 0x000fe200078e0016 */
[----:B----4-:R-:W-:Y:S04]  /*5d100*/  STL.64 [R1+0x3550], R18 ;  /* 0x0035501201007387 */ /* 0x010fe80000100a00 */
[----:B---3--:R-:W-:Y:S04]  /*5d110*/  STL.64 [R1+0x3548], R16 ;  /* 0x0035481001007387 */ /* 0x008fe80000100a00 */
[----:B------:R-:W3:Y:S04]  /*5d120*/  LDL.LU R20, [R1+0xb80] ;  /* 0x000b800001147983 */ /* 0x000ee80000300800 */
[----:B------:R-:W3:Y:S04]  /*5d130*/  LDL.LU R21, [R1+0xb84] ;  /* 0x000b840001157983 */ /* 0x000ee80000300800 */
[----:B------:R-:W4:Y:S04]  /*5d140*/  LDL.LU R22, [R1+0xb88] ;  /* 0x000b880001167983 */ /* 0x000f280000300800 */
[----:B------:R-:W4:Y:S04]  /*5d150*/  LDL.LU R23, [R1+0xb8c] ;  /* 0x000b8c0001177983 */ /* 0x000f280000300800 */
[----:B----4-:R-:W-:Y:S04]  /*5d160*/  STL.64 [R1+0x3570], R22 ;  /* 0x0035701601007387 */ /* 0x010fe80000100a00 */
[----:B---3--:R-:W-:Y:S04]  /*5d170*/  STL.64 [R1+0x3568], R20 ;  /* 0x0035681401007387 */ /* 0x008fe80000100a00 */
[----:B--2---:R-:W2:Y:S04]  /*5d180*/  LDL R46, [R1+0x1f8] ;  /* 0x0001f800012e7983 */ /* 0x004ea80000100800 */
[----:B------:R-:W2:Y:S04]  /*5d190*/  LDL R47, [R1+0x1fc] ;  /* 0x0001fc00012f7983 */ /* 0x000ea80000100800 */
[----:B--2---:R-:W-:Y:S04]  /*5d1a0*/  STL.64 [R1+0x3578], R46 ;  /* 0x0035782e01007387 */ /* 0x004fe80000100a00 */
[----:B------:R-:W2:Y:S04]  /*5d1b0*/  LDL R38, [R1+0x218] ;  /* 0x0002180001267983 */ /* 0x000ea80000100800 */
[----:B------:R-:W2:Y:S04]  /*5d1c0*/  LDL R39, [R1+0x21c] ;  /* 0x00021c0001277983 */ /* 0x000ea80000100800 */
[----:B--2---:R0:W-:Y:S04]  /*5d1d0*/  STL.64 [R1+0x3580], R38 ;  /* 0x0035802601007387 */ /* 0x0041e80000100a00 */
[----:B------:R-:W2:Y:S04]  /*5d1e0*/  LDL.LU R36, [R1+0xbc0] ;  /* 0x000bc00001247983 */ /* 0x000ea80000300800 */
[----:B------:R-:W2:Y:S04]  /*5d1f0*/  LDL.LU R37, [R1+0xbc4] ;  /* 0x000bc40001257983 */ /* 0x000ea80000300800 */
[----:B0-----:R-:W2:Y:S04]  /*5d200*/  LDL.LU R38, [R1+0xbc8] ;  /* 0x000bc80001267983 */ /* 0x001ea80000300800 */
[----:B------:R-:W2:Y:S04]  /*5d210*/  LDL.LU R39, [R1+0xbcc] ;  /* 0x000bcc0001277983 */ /* 0x000ea80000300800 */
[----:B------:R-:W2:Y:S04]  /*5d220*/  LDL.64 R46, [R1+0x228] ;  /* 0x00022800012e7983 */ /* 0x000ea80000100a00 */
[----:B------:R-:W3:Y:S04]  /*5d230*/  LDL.LU R20, [R1+0xbb0] ;  /* 0x000bb00001147983 */ /* 0x000ee80000300800 */
[----:B------:R-:W3:Y:S04]  /*5d240*/  LDL.LU R21, [R1+0xbb4] ;  /* 0x000bb40001157983 */ /* 0x000ee80000300800 */
[----:B------:R-:W3:Y:S04]  /*5d250*/  LDL.LU R22, [R1+0xbb8] ;  /* 0x000bb80001167983 */ /* 0x000ee80000300800 */
[----:B------:R-:W3:Y:S04]  /*5d260*/  LDL.LU R23, [R1+0xbbc] ;  /* 0x000bbc0001177983 */ /* 0x000ee80000300800 */
[----:B------:R-:W4:Y:S04]  /*5d270*/  LDL.LU R24, [R1+0xba0] ;  /* 0x000ba00001187983 */ /* 0x000f280000300800 */
[----:B------:R-:W4:Y:S04]  /*5d280*/  LDL.LU R25, [R1+0xba4] ;  /* 0x000ba40001197983 */ /* 0x000f280000300800 */
[----:B------:R-:W4:Y:S04]  /*5d290*/  LDL.LU R26, [R1+0xba8] ;  /* 0x000ba800011a7983 */ /* 0x000f280000300800 */
[----:B------:R-:W4:Y:S04]  /*5d2a0*/  LDL.LU R27, [R1+0xbac] ;  /* 0x000bac00011b7983 */ /* 0x000f280000300800 */
[----:B------:R-:W4:Y:S04]  /*5d2b0*/  LDL.64 R6, [R1+0x208] ;  /* 0x0002080001067983 */ /* 0x000f280000100a00 */
[----:B------:R-:W3:Y:S04]  /*5d2c0*/  LDL.LU R16, [R1+0xb90] ;  /* 0x000b900001107983 */ /* 0x000ee80000300800 */
[----:B------:R-:W3:Y:S04]  /*5d2d0*/  LDL.LU R17, [R1+0xb94] ;  /* 0x000b940001117983 */ /* 0x000ee80000300800 */
[----:B------:R-:W3:Y:S04]  /*5d2e0*/  LDL.LU R18, [R1+0xb98] ;  /* 0x000b980001127983 */ /* 0x000ee80000300800 */
[----:B------:R-:W3:Y:S04]  /*5d2f0*/  LDL.LU R19, [R1+0xb9c] ;  /* 0x000b9c0001137983 */ /* 0x000ee80000300800 */
[----:B------:R-:W3:Y:S04]  /*5d300*/  LDL.64 R30, [R1+0x1e8] ;  /* 0x0001e800011e7983 */ /* 0x000ee80000100a00 */
[----:B------:R-:W3:Y:S04]  /*5d310*/  LDL R14, [R1+0x198] ;  /* 0x00019800010e7983 */ /* 0x000ee80000100800 */
[----:B------:R-:W3:Y:S04]  /*5d320*/  LDL R15, [R1+0x19c] ;  /* 0x00019c00010f7983 */ /* 0x000ee80000100800 */
[----:B------:R-:W3:Y:S04]  /*5d330*/  LDL.LU R32, [R1+0xb70] ;  /* 0x000b700001207983 */ /* 0x000ee80000300800 */
[----:B------:R-:W3:Y:S04]  /*5d340*/  LDL.LU R33, [R1+0xb74] ;  /* 0x000b740001217983 */ /* 0x000ee80000300800 */
[----:B------:R-:W3:Y:S04]  /*5d350*/  LDL.LU R34, [R1+0xb78] ;  /* 0x000b780001227983 */ /* 0x000ee80000300800 */
[----:B------:R-:W3:Y:S04]  /*5d360*/  LDL.LU R35, [R1+0xb7c] ;  /* 0x000b7c0001237983 */ /* 0x000ee80000300800 */
[----:B------:R-:W3:Y:S04]  /*5d370*/  LDL.64 R50, [R1+0x1d8] ;  /* 0x0001d80001327983 */ /* 0x000ee80000100a00 */
[----:B------:R-:W3:Y:S04]  /*5d380*/  LDL.LU R52, [R1+0xb60] ;  /* 0x000b600001347983 */ /* 0x000ee80000300800 */
[----:B------:R-:W3:Y:S04]  /*5d390*/  LDL.LU R53, [R1+0xb64] ;  /* 0x000b640001357983 */ /* 0x000ee80000300800 */
[----:B------:R-:W3:Y:S04]  /*5d3a0*/  LDL.LU R54, [R1+0xb68] ;  /* 0x000b680001367983 */ /* 0x000ee80000300800 */
[----:B------:R-:W3:Y:S04]  /*5d3b0*/  LDL.LU R55, [R1+0xb6c] ;  /* 0x000b6c0001377983 */ /* 0x000ee80000300800 */
[----:B------:R-:W3:Y:S04]  /*5d3c0*/  LDL.64 R58, [R1+0x1c8] ;  /* 0x0001c800013a7983 */ /* 0x000ee80000100a00 */
[----:B------:R0:W-:Y:S04]  /*5d3d0*/  STL [R1+0x2c0c], R8 ;  /* 0x002c0c0801007387 */ /* 0x0001e80000100800 */
[----:B------:R1:W-:Y:S04]  /*5d3e0*/  STL [R1+0x2c08], R9 ;  /* 0x002c080901007387 */ /* 0x0003e80000100800 */
[----:B------:R1:W-:Y:S04]  /*5d3f0*/  STL.64 [R1+0x3368], R10 ;  /* 0x0033680a01007387 */ /* 0x0003e80000100a00 */
[----:B0-----:R-:W3:Y:S04]  /*5d400*/  LDL.LU R8, [R1+0xb30] ;  /* 0x000b300001087983 */ /* 0x001ee80000300800 */
[----:B-1----:R-:W3:Y:S04]  /*5d410*/  LDL.LU R9, [R1+0xb34] ;  /* 0x000b340001097983 */ /* 0x002ee80000300800 */
[----:B------:R-:W3:Y:S04]  /*5d420*/  LDL.LU R10, [R1+0xb38] ;  /* 0x000b3800010a7983 */ /* 0x000ee80000300800 */
[----:B------:R-:W3:Y:S01]  /*5d430*/  LDL.LU R11, [R1+0xb3c] ;  /* 0x000b3c00010b7983 */ /* 0x000ee20000300800 */
[----:B--2---:R-:W-:-:S15]  /*5d440*/  HMMA.16816.F32 R36, R40, R46, R36 ;  /* 0x0000002e2824723c */ /* 0x004fde0000001824 */
[----:B------:R-:W-:-:S08]  /*5d450*/  NOP ;  /* 0x0000000000007918 */ /* 0x000fd00000000000 */
[----:B------:R-:W-:Y:S04]  /*5d460*/  STL.64 [R1+0xbc0], R36 ;  /* 0x000bc02401007387 */ /* 0x000fe80000100a00 */
[----:B------:R0:W-:Y:S04]  /*5d470*/  STL.64 [R1+0xbc8], R38 ;  /* 0x000bc82601007387 */ /* 0x0001e80000100a00 */
[----:B0-----:R-:W3:Y:S01]  /*5d480*/  LDL.LU.64 R38, [R1+0x3580] ;  /* 0x0035800001267983 */ /* 0x001ee20000300a00 */
[----:B------:R-:W-:Y:S02]  /*5d490*/  IMAD.MOV.U32 R2, RZ, RZ, R46 ;  /* 0x000000ffff027224 */ /* 0x000fe400078e002e */
[----:B------:R-:W-:-:S02]  /*5d4a0*/  IMAD.MOV.U32 R0, RZ, RZ, R47 ;  /* 0x000000ffff007224 */ /* 0x000fc400078e002f */
[----:B------:R-:W2:Y:S01]  /*5d4b0*/  LDL.LU.64 R46, [R1+0x3578] ;  /* 0x00357800012e7983 */ /* 0x000ea20000300a00 */
[C---:B----4-:R-:W-:Y:S06]  /*5d4c0*/  HMMA.16816.F32 R24, R40.reuse, R6, R24 ;  /* 0x000000062818723c */ /* 0x050fec0000001818 */
[C---:B---3--:R-:W-:Y:S01]  /*5d4d0*/  HMMA.16816.F32 R36, R40.reuse, R38, R20 ;  /* 0x000000262824723c */ /* 0x048fe20000001814 */
[----:B------:R-:W3:Y:S04]  /*5d4e0*/  LDL.LU.64 R22, [R1+0x3570] ;  /* 0x0035700001167983 */ /* 0x000ee80000300a00 */
[----:B------:R-:W3:Y:S01]  /*5d4f0*/  LDL.LU.64 R20, [R1+0x3568] ;  /* 0x0035680001147983 */ /* 0x000ee20000300a00 */
[----:B--2---:R-:W-:Y:S01]  /*5d500*/  HMMA.16816.F32 R44, R40, R46, R16 ;  /* 0x0000002e282c723c */ /* 0x004fe20000001810 */
[----:B------:R-:W-:-:S15]  /*5d510*/  IMAD.MOV.U32 R5, RZ, RZ, R7 ;  /* 0x000000ffff057224 */ /* 0x000fde00078e0007 */
[----:B------:R-:W-:-:S01]  /*5d520*/  NOP ;  /* 0x0000000000007918 */ /* 0x000fc20000000000 */
[----:B------:R0:W-:Y:S04]  /*5d530*/  STL.64 [R1+0xbb0], R36 ;  /* 0x000bb02401007387 */ /* 0x0001e80000100a00 */
[----:B------:R1:W-:Y:S04]  /*5d540*/  STL.64 [R1+0xbb8], R38 ;  /* 0x000bb82601007387 */ /* 0x0003e80000100a00 */
[----:B0-----:R-:W2:Y:S04]  /*5d550*/  LDL.LU R36, [R1+0xb50] ;  /* 0x000b500001247983 */ /* 0x001ea80000300800 */
[----:B------:R-:W2:Y:S04]  /*5d560*/  LDL.LU R37, [R1+0xb54] ;  /* 0x000b540001257983 */ /* 0x000ea80000300800 */
[----:B-1----:R-:W2:Y:S04]  /*5d570*/  LDL.LU R38, [R1+0xb58] ;  /* 0x000b580001267983 */ /* 0x002ea80000300800 */
[----:B------:R-:W2:Y:S04]  /*5d580*/  LDL.LU R39, [R1+0xb5c] ;  /* 0x000b5c0001277983 */ /* 0x000ea80000300800 */
[----:B------:R0:W-:Y:S04]  /*5d590*/  STL.64 [R1+0xba0], R24 ;  /* 0x000ba01801007387 */ /* 0x0001e80000100a00 */
[----:B------:R1:W-:Y:S01]  /*5d5a0*/  STL.64 [R1+0xba8], R26 ;  /* 0x000ba81a01007387 */ /* 0x0003e20000100a00 */
[----:B0-----:R-:W-:-:S03]  /*5d5b0*/  IMAD.MOV.U32 R24, RZ, RZ, R6 ;  /* 0x000000ffff187224 */ /* 0x001fc600078e0006 */
[----:B-1----:R-:W4:Y:S04]  /*5d5c0*/  LDL.LU.64 R26, [R1+0x3560] ;  /* 0x00356000011a7983 */ /* 0x002f280000300a00 */
[----:B------:R-:W2:Y:S04]  /*5d5d0*/  LDL.LU.64 R6, [R1+0x3558] ;  /* 0x0035580001067983 */ /* 0x000ea80000300a00 */
[----:B------:R-:W2:Y:S04]  /*5d5e0*/  LDL.LU.64 R18, [R1+0x3550] ;  /* 0x0035500001127983 */ /* 0x000ea80000300a00 */
[----:B------:R-:W2:Y:S04]  /*5d5f0*/  LDL.LU.64 R16, [R1+0x3548] ;  /* 0x0035480001107983 */ /* 0x000ea80000300a00 */
[----:B------:R-:W-:Y:S04]  /*5d600*/  STL.64 [R1+0xb90], R44 ;  /* 0x000b902c01007387 */ /* 0x000fe80000100a00 */
[----:B------:R0:W-:Y:S04]  /*5d610*/  STL.64 [R1+0xb98], R46 ;  /* 0x000b982e01007387 */ /* 0x0001e80000100a00 */
[----:B0-----:R-:W2:Y:S01]  /*5d620*/  LDL.LU.64 R46, [R1+0x3540] ;  /* 0x00354000012e7983 */ /* 0x001ea20000300a00 */
[----:B---3--:R-:W-:-:S15]  /*5d630*/  HMMA.16816.F32 R20, R40, R30, R20 ;  /* 0x0000001e2814723c */ /* 0x008fde0000001814 */
[----:B------:R-:W-:-:S08]  /*5d640*/  NOP ;  /* 0x0000000000007918 */ /* 0x000fd00000000000 */
[----:B------:R-:W-:Y:S04]  /*5d650*/  STL.64 [R1+0xb80], R20 ;  /* 0x000b801401007387 */ /* 0x000fe80000100a00 */
[----:B------:R0:W-:Y:S04]  /*5d660*/  STL.64 [R1+0xb88], R22 ;  /* 0x000b881601007387 */ /* 0x0001e80000100a00 */
[----:B0-----:R-:W3:Y:S01]  /*5d670*/  LDL.LU.64 R22, [R1+0x3538] ;  /* 0x0035380001167983 */ /* 0x001ee20000300a00 */
[C---:B------:R-:W-:Y:S06]  /*5d680*/  HMMA.16816.F32 R32, R40.reuse, R50, R32 ;  /* 0x000000322820723c */ /* 0x040fec0000001820 */
[----:B------:R-:W-:Y:S01]  /*5d690*/  HMMA.16816.F32 R52, R40, R58, R52 ;  /* 0x0000003a2834723c */ /* 0x000fe20000001834 */
[----:B------:R-:W-:-:S02]  /*5d6a0*/  IMAD.MOV.U32 R21, RZ, RZ, R30 ;  /* 0x000000ffff157224 */ /* 0x000fc400078e001e */
[----:B------:R-:W-:Y:S02]  /*5d6b0*/  IMAD.MOV.U32 R20, RZ, RZ, R31 ;  /* 0x000000ffff147224 */ /* 0x000fe400078e001f */
[----:B------:R-:W2:Y:S04]  /*5d6c0*/  LDL.LU.64 R30, [R1+0x3530] ;  /* 0x00353000011e7983 */ /* 0x000ea80000300a00 */
[----:B------:R-:W2:Y:S01]  /*5d6d0*/  LDL.LU.64 R28, [R1+0x3528] ;  /* 0x00352800011c7983 */ /* 0x000ea20000300a00 */
[----:B------:R-:W-:Y:S02]  /*5d6e0*/  IMAD.MOV.U32 R25, RZ, RZ, R51 ;  /* 0x000000ffff197224 */ /* 0x000fe400078e0033 */
[----:B------:R-:W-:Y:S02]  /*5d6f0*/  IMAD.MOV.U32 R60, RZ, RZ, R50 ;  /* 0x000000ffff3c7224 */ /* 0x000fe400078e0032 */
[----:B------:R-:W-:-:S02]  /*5d700*/  IMAD.MOV.U32 R4, RZ, RZ, R58 ;  /* 0x000000ffff047224 */ /* 0x000fc400078e003a */
[----:B------:R-:W-:Y:S01]  /*5d710*/  IMAD.MOV.U32 R61, RZ, RZ, R59 ;  /* 0x000000ffff3d7224 */ /* 0x000fe200078e003b */
[----:B---3--:R0:W-:Y:S04]  /*5d720*/  STL.64 [R1+0x3398], R22 ;  /* 0x0033981601007387 */ /* 0x0081e80000100a00 */
[----:B------:R-:W-:Y:S04]  /*5d730*/  STL.64 [R1+0x3390], R20 ;  /* 0x0033901401007387 */ /* 0x000fe80000100a00 */
[----:B0-----:R-:W3:Y:S04]  /*5d740*/  LDL R22, [R1+0x1a8] ;  /* 0x0001a80001167983 */ /* 0x001ee80000100800 */
[----:B------:R-:W3:Y:S04]  /*5d750*/  LDL R23, [R1+0x1ac] ;  /* 0x0001ac0001177983 */ /* 0x000ee80000100800 */
[----:B------:R-:W-:Y:S04]  /*5d760*/  STL.64 [R1+0xb70], R32 ;  /* 0x000b702001007387 */ /* 0x000fe80000100a00 */
[----:B------:R0:W-:Y:S04]  /*5d770*/  STL.64 [R1+0xb78], R34 ;  /* 0x000b782201007387 */ /* 0x0001e80000100a00 */
[----:B0-----:R-:W3:Y:S04]  /*5d780*/  LDL.LU.64 R34, [R1+0x3520] ;  /* 0x0035200001227983 */ /* 0x001ee80000300a00 */
[----:B------:R-:W3:Y:S04]  /*5d790*/  LDL.LU.64 R50, [R1+0x3518] ;  /* 0x0035180001327983 */ /* 0x000ee80000300a00 */
[----:B----4-:R-:W-:Y:S04]  /*5d7a0*/  STL.64 [R1+0x33a8], R26 ;  /* 0x0033a81a01007387 */ /* 0x010fe80000100a00 */
[----:B------:R0:W-:Y:S04]  /*5d7b0*/  STL.64 [R1+0x33a0], R24 ;  /* 0x0033a01801007387 */ /* 0x0001e80000100a00 */
[----:B0-----:R-:W3:Y:S04]  /*5d7c0*/  LDL.LU R24, [R1+0xb40] ;  /* 0x000b400001187983 */ /* 0x001ee80000300800 */
[----:B------:R-:W3:Y:S04]  /*5d7d0*/  LDL.LU R25, [R1+0xb44] ;  /* 0x000b440001197983 */ /* 0x000ee80000300800 */
[----:B------:R-:W3:Y:S04]  /*5d7e0*/  LDL.LU R26, [R1+0xb48] ;  /* 0x000b4800011a7983 */ /* 0x000ee80000300800 */
[----:B------:R-:W3:Y:S04]  /*5d7f0*/  LDL.LU R27, [R1+0xb4c] ;  /* 0x000b4c00011b7983 */ /* 0x000ee80000300800 */
[----:B------:R-:W-:Y:S04]  /*5d800*/  STL.64 [R1+0xb60], R52 ;  /* 0x000b603401007387 */ /* 0x000fe80000100a00 */
[----:B------:R0:W-:Y:S04]  /*5d810*/  STL.64 [R1+0xb68], R54 ;  /* 0x000b683601007387 */ /* 0x0001e80000100a00 */
[----:B0-----:R-:W4:Y:S04]  /*5d820*/  LDL.LU.64 R54, [R1+0x3510] ;  /* 0x0035100001367983 */ /* 0x001f280000300a00 */
[----:B------:R-:W4:Y:S04]  /*5d830*/  LDL.LU.64 R52, [R1+0x3508] ;  /* 0x0035080001347983 */ /* 0x000f280000300a00 */
[----:B------:R-:W4:Y:S04]  /*5d840*/  LDL.LU.64 R58, [R1+0x3500] ;  /* 0x00350000013a7983 */ /* 0x000f280000300a00 */
[----:B--2---:R0:W-:Y:S04]  /*5d850*/  STL.64 [R1+0x3408], R6 ;  /* 0x0034080601007387 */ /* 0x0041e80000100a00 */
[----:B------:R1:W-:Y:S04]  /*5d860*/  STL.64 [R1+0x3400], R4 ;  /* 0x0034000401007387 */ /* 0x0003e80000100a00 */
[----:B0-----:R-:W1:Y:S04]  /*5d870*/  LDL R6, [R1+0x1b8] ;  /* 0x0001b80001067983 */ /* 0x001e680000100800 */
[----:B------:R-:W1:Y:S01]  /*5d880*/  LDL R7, [R1+0x1bc] ;  /* 0x0001bc0001077983 */ /* 0x000e620000100800 */
[----:B------:R-:W0:Y:S02]  /*5d890*/  S2R R49, SR_TID.X ;  /* 0x0000000000317919 */ /* 0x000e240000002100 */
[C---:B0-----:R-:W-:Y:S01]  /*5d8a0*/  LOP3.LUT R57, R49.reuse, 0x7, RZ, 0xc0, !PT ;  /* 0x0000000731397812 */ /* 0x041fe200078ec0ff */
[----:B------:R-:W-:-:S04]  /*5d8b0*/  IMAD.SHL.U32 R45, R49, 0x2, RZ ;  /* 0x00000002312d7824 */ /* 0x000fc800078e00ff */
[----:B------:R-:W-:Y:S02]  /*5d8c0*/  IMAD R57, R57, 0x90, RZ ;  /* 0x0000009039397824 */ /* 0x000fe400078e02ff */
[----:B------:R-:W-:-:S03]  /*5d8d0*/  IMAD.SHL.U32 R49, R49, 0x40, RZ ;  /* 0x0000004031317824 */ /* 0x000fc600078e00ff */
[----:B------:R-:W-:-:S04]  /*5d8e0*/  LOP3.LUT R57, R57, 0x10, R45, 0x78, !PT ;  /* 0x0000001039397812 */ /* 0x000fc800078e782d */
[----:B------:R-:W-:Y:S01]  /*5d8f0*/  LOP3.LUT R57, R57, 0x400, R49, 0xf8, !PT ;  /* 0x0000040039397812 */ /* 0x000fe200078ef831 */
[C---:B-1----:R-:W-:Y:S01]  /*5d900*/  HMMA.16816.F32 R4, R40.reuse, R6, R36 ;  /* 0x000000062804723c */ /* 0x042fe20000001824 */
[----:B------:R-:W2:Y:S04]  /*5d910*/  LDL.LU.64 R38, [R1+0x34f8] ;  /* 0x0034f80001267983 */ /* 0x000ea80000300a00 */
[----:B------:R-:W2:Y:S01]  /*5d920*/  LDL.LU.64 R36, [R1+0x34f0] ;  /* 0x0034f00001247983 */ /* 0x000ea20000300a00 */
[----:B------:R-:W-:Y:S01]  /*5d930*/  LOP3.LUT R57, R57, 0x20, RZ, 0x3c, !PT ;  /* 0x0000002039397812 */ /* 0x000fe200078e3cff */
[C---:B---3--:R-:W-:Y:S06]  /*5d940*/  HMMA.16816.F32 R20, R40.reuse, R22, R24 ;  /* 0x000000162814723c */ /* 0x048fec0000001818 */
[C---:B------:R-:W-:Y:S10]  /*5d950*/  HMMA.16816.F32 R8, R40.reuse, R14, R8 ;  /* 0x0000000e2808723c */ /* 0x040ff40000001808 */
[----:B------:R-:W-:Y:S04]  /*5d960*/  STL.64 [R1+0xb50], R4 ;  /* 0x000b500401007387 */ /* 0x000fe80000100a00 */
[----:B------:R0:W-:Y:S02]  /*5d970*/  STL.64 [R1+0xb58], R6 ;  /* 0x000b580601007387 */ /* 0x0001e40000100a00 */
[C---:B0-----:R-:W-:Y:S02]  /*5d980*/  HMMA.16816.F32 R4, R40.reuse, R46, R16 ;  /* 0x0000002e2804723c */ /* 0x041fe40000001810 */
[----:B------:R-:W0:Y:S04]  /*5d990*/  LDSM.16.MT88.4 R44, [R57+UR4+0x8800] ;  /* 0x00880004392c783b */ /* 0x000e280008004200 */
[----:B------:R-:W-:Y:S04]  /*5d9a0*/  STL.64 [R1+0xb40], R20 ;  /* 0x000b401401007387 */ /* 0x000fe80000100a00 */
[----:B------:R-:W-:Y:S04]  /*5d9b0*/  STL.64 [R1+0xb48], R22 ;  /* 0x000b481601007387 */ /* 0x000fe80000100a00 */
[----:B------:R-:W-:Y:S01]  /*5d9c0*/  STL.64 [R1+0xb30], R8 ;  /* 0x000b300801007387 */ /* 0x000fe20000100a00 */
[C---:B------:R-:W-:Y:S03]  /*5d9d0*/  HMMA.16816.F32 R12, R40.reuse, R34, R28 ;  /* 0x00000022280c723c */ /* 0x040fe6000000181c */
[----:B------:R4:W-:Y:S03]  /*5d9e0*/  STL.64 [R1+0xb38], R10 ;  /* 0x000b380a01007387 */ /* 0x0009e60000100a00 */
[C---:B----4-:R-:W-:Y:S01]  /*5d9f0*/  HMMA.16816.F32 R8, R40.reuse, R58, R52 ;  /* 0x0000003a2808723c */ /* 0x050fe20000001834 */
[----:B0-----:R-:W-:Y:S04]  /*5da00*/  STL.64 [R1+0x32b8], R46 ;  /* 0x0032b82e01007387 */ /* 0x001fe80000100a00 */
[----:B------:R-:W-:Y:S04]  /*5da10*/  STL.64 [R1+0xb20], R4 ;  /* 0x000b200401007387 */ /* 0x000fe80000100a00 */
[----:B------:R2:W-:Y:S04]  /*5da20*/  STL.64 [R1+0xb28], R6 ;  /* 0x000b280601007387 */ /* 0x0005e80000100a00 */
[----:B------:R-:W-:Y:S04]  /*5da30*/  STL.64 [R1+0x32b0], R44 ;  /* 0x0032b02c01007387 */ /* 0x000fe80000100a00 */
[----:B------:R0:W-:Y:S04]  /*5da40*/  STL.64 [R1+0x1340], R12 ;  /* 0x0013400c01007387 */ /* 0x0001e80000100a00 */
[----:B------:R1:W-:Y:S04]  /*5da50*/  STL.64 [R1+0x1348], R14 ;  /* 0x0013480e01007387 */ /* 0x0003e80000100a00 */
[----:B------:R-:W3:Y:S04]  /*5da60*/  LDL.LU R48, [R1+0x1260] ;  /* 0x0012600001307983 */ /* 0x000ee80000300800 */
[----:B------:R-:W-:Y:S04]  /*5da70*/  STL.64 [R1+0x1330], R8 ;  /* 0x0013300801007387 */ /* 0x000fe80000100a00 */
[----:B------:R-:W-:Y:S01]  /*5da80*/  STL.64 [R1+0x1338], R10 ;  /* 0x0013380a01007387 */ /* 0x000fe20000100a00 */
[----:B--2---:R-:W-:-:S15]  /*5da90*/  HMMA.16816.F32 R4, R40, R50, R36 ;  /* 0x000000322804723c */ /* 0x004fde0000001824 */
[----:B------:R-:W-:-:S08]  /*5daa0*/  NOP ;  /* 0x0000000000007918 */ /* 0x000fd00000000000 */
[----:B------:R-:W-:Y:S04]  /*5dab0*/  STL.64 [R1+0x1320], R4 ;  /* 0x0013200401007387 */ /* 0x000fe80000100a00 */
[----:B------:R2:W-:Y:S04]  /*5dac0*/  STL.64 [R1+0x1328], R6 ;  /* 0x0013280601007387 */ /* 0x0005e80000100a00 */
[----:B------:R-:W3:Y:S04]  /*5dad0*/  LDL.LU R49, [R1+0x1264] ;  /* 0x0012640001317983 */ /* 0x000ee80000300800 */
[----:B------:R-:W4:Y:S04]  /*5dae0*/  LDL.LU R50, [R1+0x1268] ;  /* 0x0012680001327983 */ /* 0x000f280000300800 */
[----:B------:R-:W4:Y:S04]  /*5daf0*/  LDL.LU R51, [R1+0x126c] ;  /* 0x00126c0001337983 */ /* 0x000f280000300800 */
[----:B----4-:R-:W-:Y:S04]  /*5db00*/  STL.64 [R1+0x3418], R50 ;  /* 0x0034183201007387 */ /* 0x010fe80000100a00 */
[----:B---3--:R3:W-:Y:S04]  /*5db10*/  STL.64 [R1+0x3410], R48 ;  /* 0x0034103001007387 */ /* 0x0087e80000100a00 */
[----:B------:R-:W4:Y:S04]  /*5db20*/  LDL R58, [R1+0xa8] ;  /* 0x0000a800013a7983 */ /* 0x000f280000100800 */
[----:B------:R-:W4:Y:S04]  /*5db30*/  LDL R59, [R1+0xac] ;  /* 0x0000ac00013b7983 */ /* 0x000f280000100800 */
[----:B----4-:R4:W-:Y:S04]  /*5db40*/  STL.64 [R1+0x3420], R58 ;  /* 0x0034203a01007387 */ /* 0x0109e80000100a00 */
[----:B0-----:R-:W2:Y:S04]  /*5db50*/  LDL.LU R12, [R1+0x1270] ;  /* 0x00127000010c7983 */ /* 0x001ea80000300800 */
[----:B------:R-:W2:Y:S04]  /*5db60*/  LDL.LU R13, [R1+0x1274] ;  /* 0x00127400010d7983 */ /* 0x000ea80000300800 */
[----:B-1----:R-:W3:Y:S04]  /*5db70*/  LDL.LU R14, [R1+0x1278] ;  /* 0x00127800010e7983 */ /* 0x002ee80000300800 */
[----:B------:R-:W3:Y:S04]  /*5db80*/  LDL.LU R15, [R1+0x127c] ;  /* 0x00127c00010f7983 */ /* 0x000ee80000300800 */
[----:B---3--:R-:W-:Y:S04]  /*5db90*/  STL.64 [R1+0x3430], R14 ;  /* 0x0034300e01007387 */ /* 0x008fe80000100a00 */
[----:B--2---:R-:W-:Y:S04]  /*5dba0*/  STL.64 [R1+0x3428], R12 ;  /* 0x0034280c01007387 */ /* 0x004fe80000100a00 */
[----:B------:R-:W2:Y:S04]  /*5dbb0*/  LDL R6, [R1+0xb8] ;  /* 0x0000b80001067983 */ /* 0x000ea80000100800 */
[----:B------:R-:W2:Y:S04]  /*5dbc0*/  LDL R7, [R1+0xbc] ;  /* 0x0000bc0001077983 */ /* 0x000ea80000100800 */
[----:B--2---:R0:W-:Y:S04]  /*5dbd0*/  STL.64 [R1+0x3438], R6 ;  /* 0x0034380601007387 */ /* 0x0041e80000100a00 */
[----:B------:R-:W2:Y:S04]  /*5dbe0*/  LDL.LU R48, [R1+0x1280] ;  /* 0x0012800001307983 */ /* 0x000ea80000300800 */
[----:B------:R-:W2:Y:S04]  /*5dbf0*/  LDL.LU R49, [R1+0x1284] ;  /* 0x0012840001317983 */ /* 0x000ea80000300800 */
[----:B------:R-:W3:Y:S04]  /*5dc00*/  LDL.LU R50, [R1+0x1288] ;  /* 0x0012880001327983 */ /* 0x000ee80000300800 */
[----:B------:R-:W3:Y:S04]  /*5dc10*/  LDL.LU R51, [R1+0x128c] ;  /* 0x00128c0001337983 */ /* 0x000ee80000300800 */
[----:B---3--:R-:W-:Y:S04]  /*5dc20*/  STL.64 [R1+0x3448], R50 ;  /* 0x0034483201007387 */ /* 0x008fe80000100a00 */
[----:B--2---:R1:W-:Y:S04]  /*5dc30*/  STL.64 [R1+0x3440], R48 ;  /* 0x0034403001007387 */ /* 0x0043e80000100a00 */
[----:B----4-:R-:W2:Y:S04]  /*5dc40*/  LDL R58, [R1+0xc8] ;  /* 0x0000c800013a7983 */ /* 0x010ea80000100800 */
[----:B------:R-:W2:Y:S04]  /*5dc50*/  LDL R59, [R1+0xcc] ;  /* 0x0000cc00013b7983 */ /* 0x000ea80000100800 */
[----:B--2---:R2:W-:Y:S04]  /*5dc60*/  STL.64 [R1+0x3450], R58 ;  /* 0x0034503a01007387 */ /* 0x0045e80000100a00 */
[----:B0-----:R-:W3:Y:S04]  /*5dc70*/  LDL R6, [R1+0xd8] ;  /* 0x0000d80001067983 */ /* 0x001ee80000100800 */
[----:B------:R-:W3:Y:S04]  /*5dc80*/  LDL R7, [R1+0xdc] ;  /* 0x0000dc0001077983 */ /* 0x000ee80000100800 */
[----:B---3--:R0:W-:Y:S04]  /*5dc90*/  STL.64 [R1+0x3458], R6 ;  /* 0x0034580601007387 */ /* 0x0081e80000100a00 */
[----:B-1----:R-:W3:Y:S04]  /*5dca0*/  LDL.LU R48, [R1+0x12a0] ;  /* 0x0012a00001307983 */ /* 0x002ee80000300800 */
[----:B------:R-:W3:Y:S04]  /*5dcb0*/  LDL.LU R49, [R1+0x12a4] ;  /* 0x0012a40001317983 */ /* 0x000ee80000300800 */
[----:B------:R-:W4:Y:S04]  /*5dcc0*/  LDL.LU R50, [R1+0x12a8] ;  /* 0x0012a80001327983 */ /* 0x000f280000300800 */
[----:B------:R-:W4:Y:S04]  /*5dcd0*/  LDL.LU R51, [R1+0x12ac] ;  /* 0x0012ac0001337983 */ /* 0x000f280000300800 */
[----:B----4-:R1:W-:Y:S04]  /*5dce0*/  STL.64 [R1+0x3468], R50 ;  /* 0x0034683201007387 */ /* 0x0103e80000100a00 */
[----:B---3--:R-:W-:Y:S04]  /*5dcf0*/  STL.64 [R1+0x3460], R48 ;  /* 0x0034603001007387 */ /* 0x008fe80000100a00 */
[----:B--2---:R-:W2:Y:S04]  /*5dd00*/  LDL R58, [R1+0xe8] ;  /* 0x0000e800013a7983 */ /* 0x004ea80000100800 */
[----:B------:R-:W2:Y:S04]  /*5dd10*/  LDL R59, [R1+0xec] ;  /* 0x0000ec00013b7983 */ /* 0x000ea80000100800 */
[----:B--2---:R2:W-:Y:S04]  /*5dd20*/  STL.64 [R1+0x3470], R58 ;  /* 0x0034703a01007387 */ /* 0x0045e80000100a00 */
[----:B------:R-:W3:Y:S04]  /*5dd30*/  LDL.LU R4, [R1+0x12b0] ;  /* 0x0012b00001047983 */ /* 0x000ee80000300800 */
[----:B------:R-:W3:Y:S04]  /*5dd40*/  LDL.LU R5, [R1+0x12b4] ;  /* 0x0012b40001057983 */ /* 0x000ee80000300800 */
[----:B0-----:R-:W4:Y:S04]  /*5dd50*/  LDL.LU R6, [R1+0x12b8] ;  /* 0x0012b80001067983 */ /* 0x001f280000300800 */
[----:B------:R-:W4:Y:S04]  /*5dd60*/  LDL.LU R7, [R1+0x12bc] ;  /* 0x0012bc0001077983 */ /* 0x000f280000300800 */
[----:B----4-:R0:W-:Y:S04]  /*5dd70*/  STL.64 [R1+0x3480], R6 ;  /* 0x0034800601007387 */ /* 0x0101e80000100a00 */
[----:B---3--:R-:W-:Y:S04]  /*5dd80*/  STL.64 [R1+0x3478], R4 ;  /* 0x0034780401007387 */ /* 0x008fe80000100a00 */
[----:B-1----:R-:W3:Y:S04]  /*5dd90*/  LDL R50, [R1+0xf8] ;  /* 0x0000f80001327983 */ /* 0x002ee80000100800 */
[----:B------:R-:W3:Y:S04]  /*5dda0*/  LDL R51, [R1+0xfc] ;  /* 0x0000fc0001337983 */ /* 0x000ee80000100800 */
[----:B---3--:R-:W-:Y:S04]  /*5ddb0*/  STL.64 [R1+0x3488], R50 ;  /* 0x0034883201007387 */ /* 0x008fe80000100a00 */
[----:B------:R-:W3:Y:S04]  /*5ddc0*/  LDL.LU R56, [R1+0x12c0] ;  /* 0x0012c00001387983 */ /* 0x000ee80000300800 */
[----:B------:R-:W3:Y:S04]  /*5ddd0*/  LDL.LU R57, [R1+0x12c4] ;  /* 0x0012c40001397983 */ /* 0x000ee80000300800 */
[----:B--2---:R-:W2:Y:S04]  /*5dde0*/  LDL.LU R58, [R1+0x12c8] ;  /* 0x0012c800013a7983 */ /* 0x004ea80000300800 */
[----:B------:R-:W2:Y:S04]  /*5ddf0*/  LDL.LU R59, [R1+0x12cc] ;  /* 0x0012cc00013b7983 */ /* 0x000ea80000300800 */
[----:B--2---:R1:W-:Y:S04]  /*5de00*/  STL.64 [R1+0x3498], R58 ;  /* 0x0034983a01007387 */ /* 0x0043e80000100a00 */
[----:B---3--:R-:W-:Y:S04]  /*5de10*/  STL.64 [R1+0x3490], R56 ;  /* 0x0034903801007387 */ /* 0x008fe80000100a00 */
[----:B0-----:R-:W2:Y:S04]  /*5de20*/  LDL R6, [R1+0x108] ;  /* 0x0001080001067983 */ /* 0x001ea80000100800 */
[----:B------:R-:W2:Y:S04]  /*5de30*/  LDL R7, [R1+0x10c] ;  /* 0x00010c0001077983 */ /* 0x000ea80000100800 */
[----:B--2---:R0:W-:Y:S04]  /*5de40*/  STL.64 [R1+0x34a0], R6 ;  /* 0x0034a00601007387 */ /* 0x0041e80000100a00 */
[----:B-1----:R-:W2:Y:S04]  /*5de50*/  LDL R58, [R1+0x118] ;  /* 0x00011800013a7983 */ /* 0x002ea80000100800 */
[----:B------:R-:W2:Y:S04]  /*5de60*/  LDL R59, [R1+0x11c] ;  /* 0x00011c00013b7983 */ /* 0x000ea80000100800 */
[----:B--2---:R1:W-:Y:S04]  /*5de70*/  STL.64 [R1+0x34a8], R58 ;  /* 0x0034a83a01007387 */ /* 0x0043e80000100a00 */
[----:B------:R-:W2:Y:S04]  /*5de80*/  LDL.LU R4, [R1+0x12e0] ;  /* 0x0012e00001047983 */ /* 0x000ea80000300800 */
[----:B------:R-:W2:Y:S04]  /*5de90*/  LDL.LU R5, [R1+0x12e4] ;  /* 0x0012e40001057983 */ /* 0x000ea80000300800 */
[----:B0-----:R-:W3:Y:S04]  /*5dea0*/  LDL.LU R6, [R1+0x12e8] ;  /* 0x0012e80001067983 */ /* 0x001ee80000300800 */
[----:B------:R-:W3:Y:S04]  /*5deb0*/  LDL.LU R7, [R1+0x12ec] ;  /* 0x0012ec0001077983 */ /* 0x000ee80000300800 */
[----:B---3--:R-:W-:Y:S04]  /*5dec0*/  STL.64 [R1+0x34b8], R6 ;  /* 0x0034b80601007387 */ /* 0x008fe80000100a00 */
[----:B--2---:R0:W-:Y:S04]  /*5ded0*/  STL.64 [R1+0x34b0], R4 ;  /* 0x0034b00401007387 */ /* 0x0041e80000100a00 */
[----:B-1----:R-:W2:Y:S04]  /*5dee0*/  LDL R58, [R1+0x128] ;  /* 0x00012800013a7983 */ /* 0x002ea80000100800 */
[----:B------:R-:W2:Y:S04]  /*5def0*/  LDL R59, [R1+0x12c] ;  /* 0x00012c00013b7983 */ /* 0x000ea80000100800 */
[----:B--2---:R1:W-:Y:S04]  /*5df00*/  STL.64 [R1+0x34c0], R58 ;  /* 0x0034c03a01007387 */ /* 0x0043e80000100a00 */
[----:B0-----:R-:W2:Y:S04]  /*5df10*/  LDL.LU R4, [R1+0x12f0] ;  /* 0x0012f00001047983 */ /* 0x001ea80000300800 */
[----:B------:R-:W2:Y:S04]  /*5df20*/  LDL.LU R5, [R1+0x12f4] ;  /* 0x0012f40001057983 */ /* 0x000ea80000300800 */
[----:B------:R-:W3:Y:S04]  /*5df30*/  LDL.LU R6, [R1+0x12f8] ;  /* 0x0012f80001067983 */ /* 0x000ee80000300800 */
        /* <DEDUP_REMOVED lines=14> */
[----:B0-----:R-:W2:Y:S04]  /*5e020*/  LDL.LU R4, [R1+0x1310] ;  /* 0x0013100001047983 */ /* 0x001ea80000300800 */
[----:B------:R-:W2:Y:S04]  /*5e030*/  LDL.LU R5, [R1+0x1314] ;  /* 0x0013140001057983 */ /* 0x000ea80000300800 */
[----:B------:R-:W2:Y:S04]  /*5e040*/  LDL.LU R6, [R1+0x1318] ;  /* 0x0013180001067983 */ /* 0x000ea80000300800 */
[----:B------:R-:W2:Y:S04]  /*5e050*/  LDL.LU R7, [R1+0x131c] ;  /* 0x00131c0001077983 */ /* 0x000ea80000300800 */
        /* <DEDUP_REMOVED lines=12> */
[----:B------:R-:W4:Y:S04]  /*5e120*/  LDL R46, [R1+0x88] ;  /* 0x00008800012e7983 */ /* 0x000f280000100800 */
[----:B------:R-:W4:Y:S04]  /*5e130*/  LDL R47, [R1+0x8c] ;  /* 0x00008c00012f7983 */ /* 0x000f280000100800 */
        /* <DEDUP_REMOVED lines=15> */
[----:B------:R-:W4:Y:S01]  /*5e230*/  LDL.64 R38, [R1+0x48] ;  /* 0x0000480001267983 */ /* 0x000f220000100a00 */
[----:B--2---:R-:W-:Y:S03]  /*5e240*/  HMMA.16816.F32 R56, R40, R58, R4 ;  /* 0x0000003a2838723c */ /* 0x004fe60000001804 */
[----:B------:R-:W2:Y:S04]  /*5e250*/  LDL.LU.64 R6, [R1+0x34e8] ;  /* 0x0034e80001067983 */ /* 0x000ea80000300a00 */
[----:B------:R-:W2:-:S15]  /*5e260*/  LDL.LU.64 R4, [R1+0x34e0] ;  /* 0x0034e00001047983 */ /* 0x000e9e0000300a00 */
[----:B------:R-:W-:-:S01]  /*5e270*/  NOP ;  /* 0x0000000000007918 */ /* 0x000fc20000000000 */
[----:B------:R-:W-:Y:S04]  /*5e280*/  STL.64 [R1+0x1310], R56 ;  /* 0x0013103801007387 */ /* 0x000fe80000100a00 */
[----:B------:R0:W-:Y:S04]  /*5e290*/  STL.64 [R1+0x1318], R58 ;  /* 0x0013183a01007387 */ /* 0x0001e80000100a00 */
[----:B0-----:R-:W2:Y:S02]  /*5e2a0*/  LDL.LU.64 R58, [R1+0x34d8] ;  /* 0x0034d800013a7983 */ /* 0x001ea40000300a00 */
[----:B--2---:R-:W-:Y:S02]  /*5e2b0*/  HMMA.16816.F32 R56, R40, R58, R4 ;  /* 0x0000003a2838723c */ /* 0x004fe40000001804 */
[----:B------:R-:W2:Y:S04]  /*5e2c0*/  LDL.LU.64 R6, [R1+0x34d0] ;  /* 0x0034d00001067983 */ /* 0x000ea80000300a00 */
[----:B------:R-:W2:-:S15]  /*5e2d0*/  LDL.LU.64 R4, [R1+0x34c8] ;  /* 0x0034c80001047983 */ /* 0x000e9e0000300a00 */
[----:B------:R-:W-:-:S02]  /*5e2e0*/  NOP ;  /* 0x0000000000007918 */ /* 0x000fc40000000000 */
        /* <DEDUP_REMOVED lines=11> */
[----:B------:R-:W3:-:S15]  /*5e3a0*/  LDL.LU.64 R6, [R1+0x34a0] ;  /* 0x0034a00001067983 */ /* 0x000ede0000300a00 */
[----:B------:R-:W-:-:S06]  /*5e3b0*/  NOP ;  /* 0x0000000000007918 */ /* 0x000fcc0000000000 */
[----:B------:R-:W-:Y:S04]  /*5e3c0*/  STL.64 [R1+0x12e0], R56 ;  /* 0x0012e03801007387 */ /* 0x000fe80000100a00 */
[----:B------:R0:W-:Y:S04]  /*5e3d0*/  STL.64 [R1+0x12e8], R58 ;  /* 0x0012e83a01007387 */ /* 0x0001e80000100a00 */
[----:B0-----:R-:W2:Y:S04]  /*5e3e0*/  LDL.LU.64 R58, [R1+0x3498] ;  /* 0x00349800013a7983 */ /* 0x001ea80000300a00 */
[----:B------:R-:W2:Y:S01]  /*5e3f0*/  LDL.LU.64 R56, [R1+0x3490] ;  /* 0x0034900001387983 */ /* 0x000ea20000300a00 */
[----:B---3--:R-:W-:Y:S03]  /*5e400*/  HMMA.16816.F32 R4, R40, R6, R48 ;  /* 0x000000062804723c */ /* 0x008fe60000001830 */
[----:B------:R-:W2:-:S15]  /*5e410*/  LDL.LU.64 R50, [R1+0x3488] ;  /* 0x0034880001327983 */ /* 0x000e9e0000300a00 */
[----:B------:R-:W-:-:S05]  /*5e420*/  NOP ;  /* 0x0000000000007918 */ /* 0x000fca0000000000 */
[----:B------:R-:W-:Y:S04]  /*5e430*/  STL.64 [R1+0x12d0], R4 ;  /* 0x0012d00401007387 */ /* 0x000fe80000100a00 */
[----:B------:R0:W-:Y:S04]  /*5e440*/  STL.64 [R1+0x12d8], R6 ;  /* 0x0012d80601007387 */ /* 0x0001e80000100a00 */
[----:B0-----:R-:W3:Y:S04]  /*5e450*/  LDL.LU.64 R6, [R1+0x3480] ;  /* 0x0034800001067983 */ /* 0x001ee80000300a00 */
[----:B------:R-:W3:Y:S01]  /*5e460*/  LDL.LU.64 R4, [R1+0x3478] ;  /* 0x0034780001047983 */ /* 0x000ee20000300a00 */
[----:B--2---:R-:W-:Y:S03]  /*5e470*/  HMMA.16816.F32 R48, R40, R50, R56 ;  /* 0x000000322830723c */ /* 0x004fe60000001838 */
[----:B------:R-:W3:-:S15]  /*5e480*/  LDL.LU.64 R58, [R1+0x3470] ;  /* 0x00347000013a7983 */ /* 0x000ede0000300a00 */
[----:B------:R-:W-:-:S05]  /*5e490*/  NOP ;  /* 0x0000000000007918 */ /* 0x000fca0000000000 */
        /* <DEDUP_REMOVED lines=17> */
[----:B----4-:R-:W-:Y:S03]  /*5e5b0*/  HMMA.16816.F32 R56, R40, R58, R12 ;  /* 0x0000003a2838723c */ /* 0x010fe6000000180c */
[----:B------:R-:W3:Y:S04]  /*5e5c0*/  LDL.LU.64 R14, [R1+0x3430] ;  /* 0x00343000010e7983 */ /* 0x000ee80000300a00 */
[----:B------:R-:W3:-:S15]  /*5e5d0*/  LDL.LU.64 R12, [R1+0x3428] ;  /* 0x00342800010c7983 */ /* 0x000ede0000300a00 */
[----:B------:R-:W-:-:S01]  /*5e5e0*/  NOP ;  /* 0x0000000000007918 */ /* 0x000fc20000000000 */
[----:B------:R-:W-:Y:S04]  /*5e5f0*/  STL.64 [R1+0x1290], R56 ;  /* 0x0012903801007387 */ /* 0x000fe80000100a00 */
[----:B------:R0:W-:Y:S04]  /*5e600*/  STL.64 [R1+0x1298], R58 ;  /* 0x0012983a01007387 */ /* 0x0001e80000100a00 */
[----:B0-----:R-:W3:Y:S01]  /*5e610*/  LDL.LU.64 R58, [R1+0x3420] ;  /* 0x00342000013a7983 */ /* 0x001ee20000300a00 */
[----:B--2---:R-:W-:Y:S03]  /*5e620*/  HMMA.16816.F32 R4, R40, R6, R48 ;  /* 0x000000062804723c */ /* 0x004fe60000001830 */
[----:B------:R-:W2:Y:S04]  /*5e630*/  LDL.LU.64 R50, [R1+0x3418] ;  /* 0x0034180001327983 */ /* 0x000ea80000300a00 */
[----:B------:R-:W2:-:S15]  /*5e640*/  LDL.LU.64 R48, [R1+0x3410] ;  /* 0x0034100001307983 */ /* 0x000e9e0000300a00 */
[----:B------:R-:W-:-:S01]  /*5e650*/  NOP ;  /* 0x0000000000007918 */ /* 0x000fc20000000000 */
[----:B------:R-:W-:Y:S04]  /*5e660*/  STL.64 [R1+0x1280], R4 ;  /* 0x0012800401007387 */ /* 0x000fe80000100a00 */
[----:B------:R0:W-:Y:S04]  /*5e670*/  STL.64 [R1+0x1288], R6 ;  /* 0x0012880601007387 */ /* 0x0001e80000100a00 */
[----:B0-----:R-:W2:Y:S04]  /*5e680*/  LDL.LU.64 R6, [R1+0x3408] ;  /* 0x0034080001067983 */ /* 0x001ea80000300a00 */
[----:B------:R-:W4:Y:S01]  /*5e690*/  LDL.LU.64 R4, [R1+0x3400] ;  /* 0x0034000001047983 */ /* 0x000f220000300a00 */
[----:B---3--:R-:W-:Y:S03]  /*5e6a0*/  HMMA.16816.F32 R56, R40, R58, R12 ;  /* 0x0000003a2838723c */ /* 0x008fe6000000180c */
[----:B------:R-:W3:-:S15]  /*5e6b0*/  LDL.LU.64 R14, [R1+0x33f8] ;  /* 0x0033f800010e7983 */ /* 0x000ede0000300a00 */
[----:B------:R-:W-:-:S05]  /*5e6c0*/  NOP ;  /* 0x0000000000007918 */ /* 0x000fca0000000000 */
[----:B------:R-:W-:Y:S04]  /*5e6d0*/  STL.64 [R1+0x1270], R56 ;  /* 0x0012703801007387 */ /* 0x000fe80000100a00 */
[----:B------:R0:W-:Y:S04]  /*5e6e0*/  STL.64 [R1+0x1278], R58 ;  /* 0x0012783a01007387 */ /* 0x0001e80000100a00 */
[----:B0-----:R-:W3:Y:S04]  /*5e6f0*/  LDL.LU.64 R58, [R1+0x33f0] ;  /* 0x0033f000013a7983 */ /* 0x001ee80000300a00 */
[----:B------:R-:W3:Y:S01]  /*5e700*/  LDL.LU R56, [R1+0x33e8] ;  /* 0x0033e80001387983 */ /* 0x000ee20000300800 */
[----:B--2---:R-:W-:-:S15]  /*5e710*/  HMMA.16816.F32 R48, R40, R6, R48 ;  /* 0x000000062830723c */ /* 0x004fde0000001830 */
[----:B------:R-:W-:-:S08]  /*5e720*/  NOP ;  /* 0x0000000000007918 */ /* 0x000fd00000000000 */
[----:B------:R-:W-:Y:S04]  /*5e730*/  STL.64 [R1+0x1260], R48 ;  /* 0x0012603001007387 */ /* 0x000fe80000100a00 */
[----:B------:R0:W-:Y:S04]  /*5e740*/  STL.64 [R1+0x1268], R50 ;  /* 0x0012683201007387 */ /* 0x0001e80000100a00 */
[----:B0-----:R-:W2:Y:S04]  /*5e750*/  LDL.LU.64 R50, [R1+0x33e0] ;  /* 0x0033e00001327983 */ /* 0x001ea80000300a00 */
[----:B------:R-:W3:Y:S04]  /*5e760*/  LDL.LU R48, [R1+0x33d8] ;  /* 0x0033d80001307983 */ /* 0x000ee80000300800 */
[----:B------:R-:W-:Y:S04]  /*5e770*/  STL.64 [R1+0x3140], R6 ;  /* 0x0031400601007387 */ /* 0x000fe80000100a00 */
[----:B----4-:R0:W-:Y:S04]  /*5e780*/  STL.64 [R1+0x31d8], R4 ;  /* 0x0031d80401007387 */ /* 0x0101e80000100a00 */
[----:B0-----:R-:W4:Y:S04]  /*5e790*/  LDL.LU R4, [R1+0x1250] ;  /* 0x0012500001047983 */ /* 0x001f280000300800 */
[----:B------:R-:W4:Y:S04]  /*5e7a0*/  LDL.LU R5, [R1+0x1254] ;  /* 0x0012540001057983 */ /* 0x000f280000300800 */
[----:B------:R-:W4:Y:S04]  /*5e7b0*/  LDL.LU R6, [R1+0x1258] ;  /* 0x0012580001067983 */ /* 0x000f280000300800 */
[----:B------:R-:W4:Y:S01]  /*5e7c0*/  LDL.LU R7, [R1+0x125c] ;  /* 0x00125c0001077983 */ /* 0x000f220000300800 */
[----:B------:R-:W-:-:S02]  /*5e7d0*/  IMAD.MOV.U32 R49, RZ, RZ, R23 ;  /* 0x000000ffff317224 */ /* 0x000fc400078e0017 */
[----:B------:R-:W-:Y:S02]  /*5e7e0*/  IMAD.MOV.U32 R57, RZ, RZ, R22 ;  /* 0x000000ffff397224 */ /* 0x000fe400078e0016 */
[----:B------:R-:W-:Y:S02]  /*5e7f0*/  IMAD.MOV.U32 R12, RZ, RZ, R19 ;  /* 0x000000ffff0c7224 */ /* 0x000fe400078e0013 */
[----:B------:R-:W-:Y:S01]  /*5e800*/  IMAD.MOV.U32 R13, RZ, RZ, R18 ;  /* 0x000000ffff0d7224 */ /* 0x000fe200078e0012 */
[C---:B----4-:R-:W-:Y:S06]  /*5e810*/  HMMA.16816.F32 R44, R40.reuse, R46, R4 ;  /* 0x0000002e282c723c */ /* 0x050fec0000001804 */
[----:B------:R-:W-:-:S15]  /*5e820*/  HMMA.16816.F32 R4, R40, R22, R24 ;  /* 0x000000162804723c */ /* 0x000fde0000001818 */
[----:B------:R-:W-:-:S02]  /*5e830*/  NOP ;  /* 0x0000000000007918 */ /* 0x000fc40000000000 */
[----:B------:R-:W-:Y:S04]  /*5e840*/  STL.64 [R1+0x1250], R44 ;  /* 0x0012502c01007387 */ /* 0x000fe80000100a00 */
[----:B------:R-:W-:Y:S04]  /*5e850*/  STL.64 [R1+0x1258], R46 ;  /* 0x0012582e01007387 */ /* 0x000fe80000100a00 */
[----:B------:R-:W-:Y:S04]  /*5e860*/  STL.64 [R1+0x1240], R4 ;  /* 0x0012400401007387 */ /* 0x000fe80000100a00 */
[----:B------:R0:W-:Y:S02]  /*5e870*/  STL.64 [R1+0x1248], R6 ;  /* 0x0012480601007387 */ /* 0x0001e40000100a00 */
[----:B0-----:R-:W-:Y:S02]  /*5e880*/  HMMA.16816.F32 R4, R40, R18, R8 ;  /* 0x000000122804723c */ /* 0x001fe40000001808 */
[----:B------:R-:W-:Y:S04]  /*5e890*/  STL [R1+0x30b4], R49 ;  /* 0x0030b43101007387 */ /* 0x000fe80000100800 */
[----:B------:R-:W-:-:S15]  /*5e8a0*/  STL [R1+0x30b0], R57 ;  /* 0x0030b03901007387 */ /* 0x000fde0000100800 */
[----:B------:R-:W-:-:S02]  /*5e8b0*/  NOP ;  /* 0x0000000000007918 */ /* 0x000fc40000000000 */
        /* <DEDUP_REMOVED lines=13> */
[----:B------:R0:W-:Y:S04]  /*5e990*/  STL.64 [R1+0x1210], R4 ;  /* 0x0012100401007387 */ /* 0x0001e80000100a00 */
[----:B------:R1:W-:Y:S04]  /*5e9a0*/  STL.64 [R1+0x1218], R6 ;  /* 0x0012180601007387 */ /* 0x0003e80000100a00 */
[----:B0-----:R-:W4:Y:S04]  /*5e9b0*/  LDL.LU R4, [R1+0x1200] ;  /* 0x0012000001047983 */ /* 0x001f280000300800 */
[----:B------:R-:W4:Y:S04]  /*5e9c0*/  LDL.LU R5, [R1+0x1204] ;  /* 0x0012040001057983 */ /* 0x000f280000300800 */
[----:B-1----:R-:W4:Y:S04]  /*5e9d0*/  LDL.LU R6, [R1+0x1208] ;  /* 0x0012080001067983 */ /* 0x002f280000300800 */
[----:B------:R-:W4:Y:S04]  /*5e9e0*/  LDL.LU R7, [R1+0x120c] ;  /* 0x00120c0001077983 */ /* 0x000f280000300800 */
[----:B------:R-:W4:Y:S04]  /*5e9f0*/  LDL.64 R30, [R1+0x38] ;  /* 0x00003800011e7983 */ /* 0x000f280000100a00 */
        /* <DEDUP_REMOVED lines=8> */
[----:B------:R-:W3:Y:S01]  /*5ea80*/  LDL.64 R46, [R1+0x28] ;  /* 0x00002800012e7983 */ /* 0x000ee20000100a00 */
[----:B------:R-:W-:-:S02]  /*5ea90*/  IMAD.MOV.U32 R12, RZ, RZ, R38 ;  /* 0x000000ffff0c7224 */ /* 0x000fc400078e0026 */
[----:B------:R-:W-:Y:S02]  /*5eaa0*/  IMAD.MOV.U32 R13, RZ, RZ, R39 ;  /* 0x000000ffff0d7224 */ /* 0x000fe400078e0027 */
[----:B--2---:R-:W-:Y:S02]  /*5eab0*/  IMAD.MOV.U32 R44, RZ, RZ, R50 ;  /* 0x000000ffff2c7224 */ /* 0x004fe400078e0032 */
[----:B------:R-:W-:Y:S01]  /*5eac0*/  IMAD.MOV.U32 R45, RZ, RZ, R51 ;  /* 0x000000ffff2d7224 */ /* 0x000fe200078e0033 */
[C---:B----4-:R-:W-:Y:S01]  /*5ead0*/  HMMA.16816.F32 R4, R40.reuse, R30, R4 ;  /* 0x0000001e2804723c */ /* 0x050fe20000001804 */
[----:B---3--:R-:W-:Y:S04]  /*5eae0*/  STL.64 [R1+0x33b8], R34 ;  /* 0x0033b82201007387 */ /* 0x008fe80000100a00 */
[----:B------:R0:W-:Y:S04]  /*5eaf0*/  STL.64 [R1+0x33b0], R32 ;  /* 0x0033b02001007387 */ /* 0x0001e80000100a00 */
[----:B------:R-:W2:Y:S04]  /*5eb00*/  LDL.LU R20, [R1+0x11d0] ;  /* 0x0011d00001147983 */ /* 0x000ea80000300800 */
[----:B------:R-:W2:Y:S04]  /*5eb10*/  LDL.LU R21, [R1+0x11d4] ;  /* 0x0011d40001157983 */ /* 0x000ea80000300800 */
[----:B------:R-:W2:Y:S04]  /*5eb20*/  LDL.LU R22, [R1+0x11d8] ;  /* 0x0011d80001167983 */ /* 0x000ea80000300800 */
[----:B------:R-:W2:Y:S01]  /*5eb30*/  LDL.LU R23, [R1+0x11dc] ;  /* 0x0011dc0001177983 */ /* 0x000ea20000300800 */
[----:B------:R-:W-:Y:S03]  /*5eb40*/  HMMA.16816.F32 R16, R40, R46, R16 ;  /* 0x0000002e2810723c */ /* 0x000fe60000001810 */
[----:B0-----:R-:W3:Y:S04]  /*5eb50*/  LDL.LU R32, [R1+0x11e0] ;  /* 0x0011e00001207983 */ /* 0x001ee80000300800 */
[----:B------:R-:W3:Y:S04]  /*5eb60*/  LDL.LU R33, [R1+0x11e4] ;  /* 0x0011e40001217983 */ /* 0x000ee80000300800 */
[----:B------:R-:W3:Y:S04]  /*5eb70*/  LDL.LU R34, [R1+0x11e8] ;  /* 0x0011e80001227983 */ /* 0x000ee80000300800 */
[----:B------:R-:W3:Y:S04]  /*5eb80*/  LDL.LU R35, [R1+0x11ec] ;  /* 0x0011ec0001237983 */ /* 0x000ee80000300800 */
[----:B------:R-:W3:Y:S04]  /*5eb90*/  LDL.64 R26, [R1+0x18] ;  /* 0x00001800011a7983 */ /* 0x000ee80000100a00 */
[----:B------:R-:W2:Y:S04]  /*5eba0*/  LDL.64 R38, [R1+0x8] ;  /* 0x0000080001267983 */ /* 0x000ea80000100a00 */
        /* <DEDUP_REMOVED lines=8> */
[----:B------:R-:W-:Y:S04]  /*5ec30*/  STL [R1+0x30cc], R13 ;  /* 0x0030cc0d01007387 */ /* 0x000fe80000100800 */
[----:B------:R-:W-:Y:S04]  /*5ec40*/  STL [R1+0x30c8], R12 ;  /* 0x0030c80c01007387 */ /* 0x000fe80000100800 */
[----:B------:R0:W-:Y:S04]  /*5ec50*/  STL.64 [R1+0x1200], R4 ;  /* 0x0012000401007387 */ /* 0x0001e80000100a00 */
[----:B------:R1:W-:Y:S04]  /*5ec60*/  STL.64 [R1+0x1208], R6 ;  /* 0x0012080601007387 */ /* 0x0003e80000100a00 */
[----:B------:R-:W4:Y:S01]  /*5ec70*/  LDL.LU R28, [R1+0x1190] ;  /* 0x00119000011c7983 */ /* 0x000f220000300800 */
[----:B------:R-:W-:-:S03]  /*5ec80*/  IMAD.MOV.U32 R57, RZ, RZ, R30 ;  /* 0x000000ffff397224 */ /* 0x000fc600078e001e */
[----:B------:R-:W4:Y:S01]  /*5ec90*/  LDL.LU R29, [R1+0x1194] ;  /* 0x00119400011d7983 */ /* 0x000f220000300800 */
[----:B------:R-:W-:-:S03]  /*5eca0*/  IMAD.MOV.U32 R49, RZ, RZ, R31 ;  /* 0x000000ffff317224 */ /* 0x000fc600078e001f */
[----:B------:R-:W4:Y:S04]  /*5ecb0*/  LDL.LU R30, [R1+0x1198] ;  /* 0x00119800011e7983 */ /* 0x000f280000300800 */
[----:B------:R-:W4:Y:S04]  /*5ecc0*/  LDL.LU R31, [R1+0x119c] ;  /* 0x00119c00011f7983 */ /* 0x000f280000300800 */
[----:B0-----:R-:W4:Y:S04]  /*5ecd0*/  LDL.LU R4, [R1+0x1160] ;  /* 0x0011600001047983 */ /* 0x001f280000300800 */
[----:B------:R-:W4:Y:S04]  /*5ece0*/  LDL.LU R5, [R1+0x1164] ;  /* 0x0011640001057983 */ /* 0x000f280000300800 */
[----:B-1----:R-:W4:Y:S04]  /*5ecf0*/  LDL.LU R6, [R1+0x1168] ;  /* 0x0011680001067983 */ /* 0x002f280000300800 */
[----:B------:R-:W4:Y:S04]  /*5ed00*/  LDL.LU R7, [R1+0x116c] ;  /* 0x00116c0001077983 */ /* 0x000f280000300800 */
[----:B------:R-:W-:Y:S04]  /*5ed10*/  STL [R1+0x30d0], R57 ;  /* 0x0030d03901007387 */ /* 0x000fe80000100800 */
[----:B------:R0:W-:Y:S04]  /*5ed20*/  STL.64 [R1+0x11f0], R16 ;  /* 0x0011f01001007387 */ /* 0x0001e80000100a00 */
[----:B------:R1:W-:Y:S01]  /*5ed30*/  STL.64 [R1+0x11f8], R18 ;  /* 0x0011f81201007387 */ /* 0x0003e20000100a00 */
[----:B0-----:R-:W-:-:S03]  /*5ed40*/  IMAD.MOV.U32 R17, RZ, RZ, R46 ;  /* 0x000000ffff117224 */ /* 0x001fc600078e002e */
[----:B-1----:R-:W4:Y:S04]  /*5ed50*/  LDL.LU.64 R18, [R1+0x33d0] ;  /* 0x0033d00001127983 */ /* 0x002f280000300a00 */
[----:B------:R-:W4:Y:S01]  /*5ed60*/  LDL.LU R50, [R1+0x33cc] ;  /* 0x0033cc0001327983 */ /* 0x000f220000300800 */
[----:B------:R-:W-:-:S03]  /*5ed70*/  IMAD.MOV.U32 R16, RZ, RZ, R47 ;  /* 0x000000ffff107224 */ /* 0x000fc600078e002f */
[----:B------:R-:W4:Y:S01]  /*5ed80*/  LDL.LU R51, [R1+0x33c8] ;  /* 0x0033c80001337983 */ /* 0x000f220000300800 */
[----:B------:R-:W-:Y:S02]  /*5ed90*/  IMAD.MOV.U32 R46, RZ, RZ, R58 ;  /* 0x000000ffff2e7224 */ /* 0x000fe400078e003a */
[----:B------:R-:W-:Y:S01]  /*5eda0*/  IMAD.MOV.U32 R47, RZ, RZ, R59 ;  /* 0x000000ffff2f7224 */ /* 0x000fe200078e003b */
[----:B------:R-:W4:Y:S04]  /*5edb0*/  LDL.LU R58, [R1+0x33c4] ;  /* 0x0033c400013a7983 */ /* 0x000f280000300800 */
[----:B------:R-:W4:Y:S01]  /*5edc0*/  LDL.LU R59, [R1+0x33c0] ;  /* 0x0033c000013b7983 */ /* 0x000f220000300800 */
[C---:B---3--:R-:W-:Y:S06]  /*5edd0*/  HMMA.16816.F32 R32, R40.reuse, R26, R32 ;  /* 0x0000001a2820723c */ /* 0x048fec0000001820 */
[----:B--2---:R-:W-:Y:S01]  /*5ede0*/  HMMA.16816.F32 R20, R40, R38, R20 ;  /* 0x000000262814723c */ /* 0x004fe20000001814 */
[----:B------:R-:W-:-:S02]  /*5edf0*/  IMAD.MOV.U32 R13, RZ, RZ, R26 ;  /* 0x000000ffff0d7224 */ /* 0x000fc400078e001a */
[----:B------:R-:W-:-:S03]  /*5ee00*/  IMAD.MOV.U32 R12, RZ, RZ, R27 ;  /* 0x000000ffff0c7224 */ /* 0x000fc600078e001b */
[----:B------:R-:W-:Y:S02]  /*5ee10*/  IMAD.MOV.U32 R57, RZ, RZ, R38 ;  /* 0x000000ffff397224 */ /* 0x000fe400078e0026 */
[----:B------:R-:W-:-:S09]  /*5ee20*/  IMAD.MOV.U32 R37, RZ, RZ, R39 ;  /* 0x000000ffff257224 */ /* 0x000fd200078e0027 */
[----:B------:R-:W-:Y:S04]  /*5ee30*/  STL.64 [R1+0x11e0], R32 ;  /* 0x0011e02001007387 */ /* 0x000fe80000100a00 */
[----:B------:R0:W-:Y:S04]  /*5ee40*/  STL.64 [R1+0x11e8], R34 ;  /* 0x0011e82201007387 */ /* 0x0001e80000100a00 */
[----:B0-----:R-:W2:Y:S04]  /*5ee50*/  LDL.LU.64 R34, [R1+0x33b8] ;  /* 0x0033b80001227983 */ /* 0x001ea80000300a00 */
[----:B------:R-:W2:Y:S04]  /*5ee60*/  LDL.LU.64 R32, [R1+0x33b0] ;  /* 0x0033b00001207983 */ /* 0x000ea80000300a00 */
[----:B------:R-:W3:Y:S04]  /*5ee70*/  LDL.LU.64 R26, [R1+0x33a8] ;  /* 0x0033a800011a7983 */ /* 0x000ee80000300a00 */
[----:B------:R-:W3:Y:S01]  /*5ee80*/  LDL.LU.64 R24, [R1+0x33a0] ;  /* 0x0033a00001187983 */ /* 0x000ee20000300a00 */
[C---:B----4-:R-:W-:Y:S03]  /*5ee90*/  HMMA.16816.F32 R52, R40.reuse, R58, R52 ;  /* 0x0000003a2834723c */ /* 0x050fe60000001834 */
[----:B------:R-:W-:Y:S04]  /*5eea0*/  STL.64 [R1+0x11d0], R20 ;  /* 0x0011d01401007387 */ /* 0x000fe80000100a00 */
[----:B------:R0:W-:Y:S04]  /*5eeb0*/  STL.64 [R1+0x11d8], R22 ;  /* 0x0011d81601007387 */ /* 0x0001e80000100a00 */
[----:B0-----:R-:W4:Y:S04]  /*5eec0*/  LDL.LU.64 R22, [R1+0x3398] ;  /* 0x0033980001167983 */ /* 0x001f280000300a00 */
[----:B------:R-:W3:Y:S04]  /*5eed0*/  LDL.LU.64 R20, [R1+0x3390] ;  /* 0x0033900001147983 */ /* 0x000ee80000300a00 */
[----:B------:R-:W4:Y:S04]  /*5eee0*/  LDL.LU.64 R38, [R1+0x3388] ;  /* 0x0033880001267983 */ /* 0x000f280000300a00 */
[----:B------:R-:W3:Y:S04]  /*5eef0*/  LDL.LU R36, [R1+0x3380] ;  /* 0x0033800001247983 */ /* 0x000ee80000300800 */
[----:B------:R-:W-:Y:S04]  /*5ef00*/  STL.64 [R1+0x11c0], R52 ;  /* 0x0011c03401007387 */ /* 0x000fe80000100a00 */
[----:B------:R0:W-:Y:S04]  /*5ef10*/  STL.64 [R1+0x11c8], R54 ;  /* 0x0011c83601007387 */ /* 0x0001e80000100a00 */
[----:B0-----:R-:W4:Y:S04]  /*5ef20*/  LDL.LU.64 R54, [R1+0x3378] ;  /* 0x0033780001367983 */ /* 0x001f280000300a00 */
[----:B------:R-:W3:Y:S04]  /*5ef30*/  LDL.LU.64 R52, [R1+0x3370] ;  /* 0x0033700001347983 */ /* 0x000ee80000300a00 */
[----:B------:R-:W-:Y:S04]  /*5ef40*/  STL.64 [R1+0x3138], R58 ;  /* 0x0031383a01007387 */ /* 0x000fe80000100a00 */
[----:B------:R-:W-:Y:S01]  /*5ef50*/  STL [R1+0x3130], R57 ;  /* 0x0031303901007387 */ /* 0x000fe20000100800 */
[C---:B--2---:R-:W-:Y:S06]  /*5ef60*/  HMMA.16816.F32 R32, R40.reuse, R50, R32 ;  /* 0x000000322820723c */ /* 0x044fec0000001820 */
[----:B----4-:R-:W-:-:S15]  /*5ef70*/  HMMA.16816.F32 R8, R40, R54, R8 ;  /* 0x000000362808723c */ /* 0x010fde0000001808 */
[----:B------:R-:W-:-:S08]  /*5ef80*/  NOP ;  /* 0x0000000000007918 */ /* 0x000fd00000000000 */
[----:B------:R-:W-:Y:S04]  /*5ef90*/  STL.64 [R1+0x11b0], R8 ;  /* 0x0011b00801007387 */ /* 0x000fe80000100a00 */
[----:B------:R0:W-:Y:S04]  /*5efa0*/  STL.64 [R1+0x11b8], R10 ;  /* 0x0011b80a01007387 */ /* 0x0001e80000100a00 */
[----:B0-----:R-:W2:Y:S04]  /*5efb0*/  LDL.LU.64 R10, [R1+0x3368] ;  /* 0x00336800010a7983 */ /* 0x001ea80000300a00 */
[----:B------:R-:W-:Y:S04]  /*5efc0*/  STL.64 [R1+0x32a8], R54 ;  /* 0x0032a83601007387 */ /* 0x000fe80000100a00 */
[----:B------:R-:W-:Y:S04]  /*5efd0*/  STL.64 [R1+0x11a0], R32 ;  /* 0x0011a02001007387 */ /* 0x000fe80000100a00 */
[----:B------:R0:W-:Y:S04]  /*5efe0*/  STL.64 [R1+0x11a8], R34 ;  /* 0x0011a82201007387 */ /* 0x0001e80000100a00 */
[----:B0-----:R-:W4:Y:S01]  /*5eff0*/  LDL.LU.64 R34, [R1+0x3360] ;  /* 0x0033600001227983 */ /* 0x001f220000300a00 */
[----:B------:R-:W-:Y:S03]  /*5f000*/  HMMA.16816.F32 R28, R40, R38, R28 ;  /* 0x00000026281c723c */ /* 0x000fe6000000181c */
[----:B------:R-:W2:Y:S04]  /*5f010*/  LDL.LU.64 R32, [R1+0x3358] ;  /* 0x0033580001207983 */ /* 0x000ea80000300a00 */
[----:B------:R-:W-:Y:S04]  /*5f020*/  STL.64 [R1+0x2fc0], R50 ;  /* 0x002fc03201007387 */ /* 0x000fe80000100a00 */
[----:B------:R0:W-:Y:S04]  /*5f030*/  STL [R1+0x2fb8], R48 ;  /* 0x002fb83001007387 */ /* 0x0001e80000100800 */
[----:B------:R1:W-:Y:S04]  /*5f040*/  STL [R1+0x30d4], R49 ;  /* 0x0030d43101007387 */ /* 0x0003e80000100800 */
[----:B0-----:R-:W2:Y:S01]  /*5f050*/  LDL.LU R48, [R1+0x1170] ;  /* 0x0011700001307983 */ /* 0x001ea20000300800 */
[----:B-1----:R-:W-:-:S03]  /*5f060*/  IMAD.MOV.U32 R49, RZ, RZ, R22 ;  /* 0x000000ffff317224 */ /* 0x002fc600078e0016 */
[----:B------:R-:W2:Y:S01]  /*5f070*/  LDL.LU R22, [R1+0x3350] ;  /* 0x0033500001167983 */ /* 0x000ea20000300800 */
[----:B----4-:R-:W-:Y:S02]  /*5f080*/  IMAD.MOV.U32 R50, RZ, RZ, R34 ;  /* 0x000000ffff327224 */ /* 0x010fe400078e0022 */
[----:B------:R-:W-:Y:S01]  /*5f090*/  IMAD.MOV.U32 R51, RZ, RZ, R35 ;  /* 0x000000ffff337224 */ /* 0x000fe200078e0023 */
[----:B------:R-:W4:Y:S04]  /*5f0a0*/  LDL.LU R34, [R1+0x334c] ;  /* 0x00334c0001227983 */ /* 0x000f280000300800 */
[----:B------:R-:W4:Y:S04]  /*5f0b0*/  LDL.LU R35, [R1+0x3348] ;  /* 0x0033480001237983 */ /* 0x000f280000300800 */
[----:B------:R-:W-:Y:S04]  /*5f0c0*/  STL.64 [R1+0x1190], R28 ;  /* 0x0011901c01007387 */ /* 0x000fe80000100a00 */
[----:B------:R0:W-:Y:S04]  /*5f0d0*/  STL.64 [R1+0x1198], R30 ;  /* 0x0011981e01007387 */ /* 0x0001e80000100a00 */
[----:B0-----:R-:W2:Y:S04]  /*5f0e0*/  LDL.LU.64 R30, [R1+0x3340] ;  /* 0x00334000011e7983 */ /* 0x001ea80000300a00 */
[----:B------:R-:W4:Y:S04]  /*5f0f0*/  LDL.LU.64 R28, [R1+0x3338] ;  /* 0x00333800011c7983 */ /* 0x000f280000300a00 */
[----:B------:R-:W-:Y:S04]  /*5f100*/  STL.64 [R1+0x2fd0], R38 ;  /* 0x002fd02601007387 */ /* 0x000fe80000100a00 */
[----:B---3--:R-:W-:Y:S04]  /*5f110*/  STL [R1+0x2fc8], R36 ;  /* 0x002fc82401007387 */ /* 0x008fe80000100800 */
[----:B------:R0:W-:Y:S02]  /*5f120*/  STL [R1+0x30d8], R37 ;  /* 0x0030d82501007387 */ /* 0x0001e40000100800 */
[----:B0-----:R-:W-:-:S02]  /*5f130*/  IMAD.MOV.U32 R37, RZ, RZ, R23 ;  /* 0x000000ffff257224 */ /* 0x001fc400078e0017 */
[----:B------:R-:W-:Y:S02]  /*5f140*/  IMAD.MOV.U32 R38, RZ, RZ, R26 ;  /* 0x000000ffff267224 */ /* 0x000fe400078e001a */
[----:B------:R-:W-:Y:S02]  /*5f150*/  IMAD.MOV.U32 R39, RZ, RZ, R27 ;  /* 0x000000ffff277224 */ /* 0x000fe400078e001b */
[----:B--2---:R-:W-:Y:S02]  /*5f160*/  IMAD.MOV.U32 R36, RZ, RZ, R31 ;  /* 0x000000ffff247224 */ /* 0x004fe400078e001f */
[----:B------:R-:W2:Y:S04]  /*5f170*/  LDL.LU R31, [R1+0x3330] ;  /* 0x00333000011f7983 */ /* 0x000ea80000300800 */
[----:B------:R-:W3:Y:S04]  /*5f180*/  LDL.LU R23, [R1+0x332c] ;  /* 0x00332c0001177983 */ /* 0x000ee80000300800 */
[----:B------:R-:W3:Y:S04]  /*5f190*/  LDL.LU R26, [R1+0x3328] ;  /* 0x00332800011a7983 */ /* 0x000ee80000300800 */
[----:B------:R-:W3:Y:S01]  /*5f1a0*/  LDL.LU R27, [R1+0x3324] ;  /* 0x00332400011b7983 */ /* 0x000ee20000300800 */
[----:B----4-:R-:W-:Y:S06]  /*5f1b0*/  HMMA.16816.F32 R36, R40, R34, R36 ;  /* 0x000000222824723c */ /* 0x010fec0000001824 */
[----:B------:R-:W-:Y:S04]  /*5f1c0*/  STL.64 [R1+0x2fe0], R34 ;  /* 0x002fe02201007387 */ /* 0x000fe80000100a00 */
[----:B------:R-:W-:-:S13]  /*5f1d0*/  STL.64 [R1+0x2fd8], R32 ;  /* 0x002fd82001007387 */ /* 0x000fda0000100a00 */
[----:B------:R-:W-:Y:S04]  /*5f1e0*/  STL.64 [R1+0x1180], R36 ;  /* 0x0011802401007387 */ /* 0x000fe80000100a00 */
[----:B------:R0:W-:Y:S01]  /*5f1f0*/  STL.64 [R1+0x1188], R38 ;  /* 0x0011882601007387 */ /* 0x0001e20000100a00 */
[----:B------:R-:W-:Y:S02]  /*5f200*/  IMAD.MOV.U32 R58, RZ, RZ, R53 ;  /* 0x000000ffff3a7224 */ /* 0x000fe400078e0035 */
[----:B------:R-:W-:Y:S02]  /*5f210*/  IMAD.MOV.U32 R59, RZ, RZ, R15 ;  /* 0x000000ffff3b7224 */ /* 0x000fe400078e000f */
[----:B0-----:R-:W-:Y:S02]  /*5f220*/  IMAD.MOV.U32 R38, RZ, RZ, R14 ;  /* 0x000000ffff267224 */ /* 0x001fe400078e000e */
[----:B------:R-:W-:Y:S01]  /*5f230*/  IMAD.MOV.U32 R39, RZ, RZ, R19 ;  /* 0x000000ffff277224 */ /* 0x000fe200078e0013 */
[C---:B--2---:R-:W-:Y:S06]  /*5f240*/  HMMA.16816.F32 R32, R40.reuse, R30, R48 ;  /* 0x0000001e2820723c */ /* 0x044fec0000001830 */
[----:B------:R-:W-:Y:S04]  /*5f250*/  STL.64 [R1+0x2ff0], R30 ;  /* 0x002ff01e01007387 */ /* 0x000fe80000100a00 */
[----:B------:R3:W-:Y:S02]  /*5f260*/  STL.64 [R1+0x2fe8], R28 ;  /* 0x002fe81c01007387 */ /* 0x0007e40000100a00 */
[C---:B---3--:R-:W-:Y:S11]  /*5f270*/  HMMA.16816.F32 R28, R40.reuse, R26, R4 ;  /* 0x0000001a281c723c */ /* 0x048ff60000001804 */
[----:B------:R-:W-:Y:S04]  /*5f280*/  STL.64 [R1+0x1170], R32 ;  /* 0x0011702001007387 */ /* 0x000fe80000100a00 */
[----:B------:R-:W-:Y:S04]  /*5f290*/  STL.64 [R1+0x1178], R34 ;  /* 0x0011782201007387 */ /* 0x000fe80000100a00 */
[----:B------:R-:W2:Y:S04]  /*5f2a0*/  LDL.LU R4, [R1+0x1140] ;  /* 0x0011400001047983 */ /* 0x000ea80000300800 */
[----:B------:R-:W-:Y:S04]  /*5f2b0*/  STL.64 [R1+0x1160], R28 ;  /* 0x0011601c01007387 */ /* 0x000fe80000100a00 */
[----:B------:R-:W-:Y:S04]  /*5f2c0*/  STL.64 [R1+0x1168], R30 ;  /* 0x0011681e01007387 */ /* 0x000fe80000100a00 */
[----:B------:R-:W2:Y:S04]  /*5f2d0*/  LDL.LU R5, [R1+0x1144] ;  /* 0x0011440001057983 */ /* 0x000ea80000300800 */
[----:B------:R-:W2:Y:S04]  /*5f2e0*/  LDL.LU R6, [R1+0x1148] ;  /* 0x0011480001067983 */ /* 0x000ea80000300800 */
[----:B------:R-:W2:Y:S04]  /*5f2f0*/  LDL.LU R7, [R1+0x114c] ;  /* 0x00114c0001077983 */ /* 0x000ea80000300800 */
[----:B------:R-:W-:Y:S04]  /*5f300*/  STL.64 [R1+0x31c8], R26 ;  /* 0x0031c81a01007387 */ /* 0x000fe80000100a00 */
[----:B------:R0:W-:Y:S04]  /*5f310*/  STL.64 [R1+0x31e0], R24 ;  /* 0x0031e01801007387 */ /* 0x0001e80000100a00 */
[----:B------:R-:W3:Y:S01]  /*5f320*/  LDL.LU R53, [R1+0x3320] ;  /* 0x0033200001357983 */ /* 0x000ee20000300800 */
[----:B0-----:R-:W-:-:S15]  /*5f330*/  HMMA.16816.F32 R24, R40, R22, R44 ;  /* 0x000000162818723c */ /* 0x001fde000000182c */
[----:B------:R-:W-:-:S08]  /*5f340*/  NOP ;  /* 0x0000000000007918 */ /* 0x000fd00000000000 */
[----:B------:R-:W-:Y:S04]  /*5f350*/  STL.64 [R1+0x1150], R24 ;  /* 0x0011501801007387 */ /* 0x000fe80000100a00 */
[----:B------:R-:W-:Y:S04]  /*5f360*/  STL.64 [R1+0x1158], R26 ;  /* 0x0011581a01007387 */ /* 0x000fe80000100a00 */
[----:B------:R-:W4:Y:S04]  /*5f370*/  LDL.LU R15, [R1+0x331c] ;  /* 0x00331c00010f7983 */ /* 0x000f280000300800 */
[----:B------:R-:W3:Y:S04]  /*5f380*/  LDL.LU R44, [R1+0x1130] ;  /* 0x00113000012c7983 */ /* 0x000ee80000300800 */
[----:B------:R-:W3:Y:S04]  /*5f390*/  LDL.LU R45, [R1+0x1134] ;  /* 0x00113400012d7983 */ /* 0x000ee80000300800 */
[----:B------:R-:W3:Y:S04]  /*5f3a0*/  LDL.LU R46, [R1+0x1138] ;  /* 0x00113800012e7983 */ /* 0x000ee80000300800 */
[----:B------:R-:W3:Y:S04]  /*5f3b0*/  LDL.LU R47, [R1+0x113c] ;  /* 0x00113c00012f7983 */ /* 0x000ee80000300800 */
[----:B------:R-:W-:Y:S04]  /*5f3c0*/  STL.64 [R1+0x31e8], R58 ;  /* 0x0031e83a01007387 */ /* 0x000fe80000100a00 */
[----:B------:R-:W2:Y:S04]  /*5f3d0*/  LDL.LU R14, [R1+0x3318] ;  /* 0x00331800010e7983 */ /* 0x000ea80000300800 */
[----:B------:R-:W4:Y:S04]  /*5f3e0*/  LDL.LU R19, [R1+0x3314] ;  /* 0x0033140001137983 */ /* 0x000f280000300800 */
[----:B------:R-:W-:Y:S04]  /*5f3f0*/  STL.64 [R1+0x31f0], R38 ;  /* 0x0031f02601007387 */ /* 0x000fe80000100a00 */
[----:B------:R-:W3:Y:S04]  /*5f400*/  LDL.LU R32, [R1+0xa30] ;  /* 0x000a300001207983 */ /* 0x000ee80000300800 */
[----:B------:R-:W3:Y:S04]  /*5f410*/  LDL.LU R33, [R1+0xa34] ;  /* 0x000a340001217983 */ /* 0x000ee80000300800 */
[----:B------:R-:W2:Y:S04]  /*5f420*/  LDL.LU R34, [R1+0xa38] ;  /* 0x000a380001227983 */ /* 0x000ea80000300800 */
[----:B------:R-:W2:Y:S01]  /*5f430*/  LDL.LU R35, [R1+0xa3c] ;  /* 0x000a3c0001237983 */ /* 0x000ea20000300800 */
[----:B------:R-:W-:-:S02]  /*5f440*/  IMAD.MOV.U32 R30, RZ, RZ, R52 ;  /* 0x000000ffff1e7224 */ /* 0x000fc400078e0034 */
[----:B------:R-:W-:Y:S02]  /*5f450*/  IMAD.MOV.U32 R31, RZ, RZ, R18 ;  /* 0x000000ffff1f7224 */ /* 0x000fe400078e0012 */
[----:B----4-:R-:W-:Y:S01]  /*5f460*/  IMAD.MOV.U32 R48, RZ, RZ, R19 ;  /* 0x000000ffff307224 */ /* 0x010fe200078e0013 */
[----:B--2---:R-:W-:Y:S04]  /*5f470*/  STL.64 [R1+0x3200], R34 ;  /* 0x0032002201007387 */ /* 0x004fe80000100a00 */
[----:B---3--:R-:W-:Y:S04]  /*5f480*/  STL.64 [R1+0x31f8], R32 ;  /* 0x0031f82001007387 */ /* 0x008fe80000100a00 */
[----:B------:R-:W2:Y:S04]  /*5f490*/  LDL.LU R52, [R1+0x3310] ;  /* 0x0033100001347983 */ /* 0x000ea80000300800 */
[----:B------:R-:W3:Y:S04]  /*5f4a0*/  LDL.LU R18, [R1+0x330c] ;  /* 0x00330c0001127983 */ /* 0x000ee80000300800 */
[----:B------:R-:W-:Y:S04]  /*5f4b0*/  STL.64 [R1+0x3208], R30 ;  /* 0x0032081e01007387 */ /* 0x000fe80000100a00 */
[----:B------:R-:W3:Y:S04]  /*5f4c0*/  LDL.LU R19, [R1+0x3308] ;  /* 0x0033080001137983 */ /* 0x000ee80000300800 */
[----:B------:R-:W4:Y:S01]  /*5f4d0*/  LDL.LU R49, [R1+0xa24] ;  /* 0x000a240001317983 */ /* 0x000f220000300800 */
[----:B------:R-:W-:-:S02]  /*5f4e0*/  IMAD.MOV.U32 R50, RZ, RZ, R14 ;  /* 0x000000ffff327224 */ /* 0x000fc400078e000e */
[----:B------:R-:W-:Y:S01]  /*5f4f0*/  IMAD.MOV.U32 R51, RZ, RZ, R15 ;  /* 0x000000ffff337224 */ /* 0x000fe200078e000f */
[----:B------:R-:W2:Y:S04]  /*5f500*/  LDL.LU R14, [R1+0x3304] ;  /* 0x00330400010e7983 */ /* 0x000ea80000300800 */
[----:B------:R-:W2:Y:S04]  /*5f510*/  LDL.LU R15, [R1+0x3300] ;  /* 0x00330000010f7983 */ /* 0x000ea80000300800 */
[----:B------:R-:W-:Y:S01]  /*5f520*/  STL.64 [R1+0x3218], R50 ;  /* 0x0032183201007387 */ /* 0x000fe20000100a00 */
[----:B---3--:R-:W-:Y:S03]  /*5f530*/  HMMA.16816.F32 R4, R40, R18, R4 ;  /* 0x000000122804723c */ /* 0x008fe60000001804 */
[----:B----4-:R-:W-:Y:S04]  /*5f540*/  STL.64 [R1+0x3210], R48 ;  /* 0x0032103001007387 */ /* 0x010fe80000100a00 */
[----:B------:R-:W-:Y:S04]  /*5f550*/  STL.64 [R1+0x3158], R22 ;  /* 0x0031581601007387 */ /* 0x000fe80000100a00 */
[----:B------:R-:W-:Y:S04]  /*5f560*/  STL.64 [R1+0x3220], R20 ;  /* 0x0032201401007387 */ /* 0x000fe80000100a00 */
[----:B------:R-:W-:Y:S04]  /*5f570*/  STL.64 [R1+0x2f90], R18 ;  /* 0x002f901201007387 */ /* 0x000fe80000100a00 */
[----:B------:R0:W-:Y:S04]  /*5f580*/  STL.64 [R1+0x30e0], R16 ;  /* 0x0030e01001007387 */ /* 0x0001e80000100a00 */
[----:B------:R-:W-:Y:S04]  /*5f590*/  STL.64 [R1+0x1140], R4 ;  /* 0x0011400401007387 */ /* 0x000fe80000100a00 */
[----:B------:R1:W-:Y:S04]  /*5f5a0*/  STL.64 [R1+0x1148], R6 ;  /* 0x0011480601007387 */ /* 0x0003e80000100a00 */
[----:B0-----:R-:W3:Y:S04]  /*5f5b0*/  LDL.LU R16, [R1+0xa40] ;  /* 0x000a400001107983 */ /* 0x001ee80000300800 */
[----:B------:R-:W3:Y:S04]  /*5f5c0*/  LDL.LU R17, [R1+0xa44] ;  /* 0x000a440001117983 */ /* 0x000ee80000300800 */
[----:B------:R-:W4:Y:S04]  /*5f5d0*/  LDL.LU R18, [R1+0xa48] ;  /* 0x000a480001127983 */ /* 0x000f280000300800 */
[----:B------:R-:W4:Y:S01]  /*5f5e0*/  LDL.LU R19, [R1+0xa4c] ;  /* 0x000a4c0001137983 */ /* 0x000f220000300800 */
[----:B-1----:R-:W-:-:S02]  /*5f5f0*/  IMAD.MOV.U32 R6, RZ, RZ, R10 ;  /* 0x000000ffff067224 */ /* 0x002fc400078e000a */
[----:B------:R-:W-:Y:S01]  /*5f600*/  IMAD.MOV.U32 R7, RZ, RZ, R11 ;  /* 0x000000ffff077224 */ /* 0x000fe200078e000b */
[----:B----4-:R-:W-:Y:S04]  /*5f610*/  STL.64 [R1+0x3230], R18 ;  /* 0x0032301201007387 */ /* 0x010fe80000100a00 */
[----:B---3--:R2:W-:Y:S04]  /*5f620*/  STL.64 [R1+0x3228], R16 ;  /* 0x0032281001007387 */ /* 0x0085e80000100a00 */
[----:B------:R-:W3:Y:S01]  /*5f630*/  LDL.LU R10, [R1+0x32fc] ;  /* 0x0032fc00010a7983 */ /* 0x000ee20000300800 */
[----:B--2---:R-:W-:-:S15]  /*5f640*/  HMMA.16816.F32 R16, R40, R14, R44 ;  /* 0x0000000e2810723c */ /* 0x004fde000000182c */
[----:B------:R-:W-:-:S08]  /*5f650*/  NOP ;  /* 0x0000000000007918 */ /* 0x000fd00000000000 */
[----:B------:R-:W-:Y:S04]  /*5f660*/  STL.64 [R1+0x1130], R16 ;  /* 0x0011301001007387 */ /* 0x000fe80000100a00 */
[----:B------:R0:W-:Y:S04]  /*5f670*/  STL.64 [R1+0x1138], R18 ;  /* 0x0011381201007387 */ /* 0x0001e80000100a00 */
[----:B------:R-:W0:Y:S04]  /*5f680*/  LDL.LU R11, [R1+0x32f8] ;  /* 0x0032f800010b7983 */ /* 0x000e280000300800 */
[----:B------:R1:W-:Y:S04]  /*5f690*/  STL.64 [R1+0x3238], R6 ;  /* 0x0032380601007387 */ /* 0x0003e80000100a00 */
[----:B------:R-:W2:Y:S04]  /*5f6a0*/  LDL.LU R28, [R1+0xa90] ;  /* 0x000a9000011c7983 */ /* 0x000ea80000300800 */
[----:B------:R-:W2:Y:S04]  /*5f6b0*/  LDL.LU R29, [R1+0xa94] ;  /* 0x000a9400011d7983 */ /* 0x000ea80000300800 */
[----:B------:R-:W4:Y:S04]  /*5f6c0*/  LDL.LU R30, [R1+0xa98] ;  /* 0x000a9800011e7983 */ /* 0x000f280000300800 */
[----:B------:R-:W4:Y:S01]  /*5f6d0*/  LDL.LU R31, [R1+0xa9c] ;  /* 0x000a9c00011f7983 */ /* 0x000f220000300800 */
[----:B------:R-:W-:-:S02]  /*5f6e0*/  IMAD.MOV.U32 R50, RZ, RZ, R52 ;  /* 0x000000ffff327224 */ /* 0x000fc400078e0034 */
[----:B------:R-:W-:Y:S01]  /*5f6f0*/  IMAD.MOV.U32 R51, RZ, RZ, R53 ;  /* 0x000000ffff337224 */ /* 0x000fe200078e0035 */
[----:B----4-:R4:W-:Y:S04]  /*5f700*/  STL.64 [R1+0x3248], R30 ;  /* 0x0032481e01007387 */ /* 0x0109e80000100a00 */
[----:B--2---:R-:W-:Y:S04]  /*5f710*/  STL.64 [R1+0x3240], R28 ;  /* 0x0032401c01007387 */ /* 0x004fe80000100a00 */
[----:B------:R-:W2:Y:S04]  /*5f720*/  LDL.LU R52, [R1+0x32f4] ;  /* 0x0032f40001347983 */ /* 0x000ea80000300800 */
[----:B------:R-:W4:Y:S04]  /*5f730*/  LDL.LU R53, [R1+0x32f0] ;  /* 0x0032f00001357983 */ /* 0x000f280000300800 */
[----:B------:R-:W-:Y:S04]  /*5f740*/  STL.64 [R1+0x3250], R50 ;  /* 0x0032503201007387 */ /* 0x000fe80000100a00 */
[----:B------:R-:W2:Y:S04]  /*5f750*/  LDL.LU R20, [R1+0xaa0] ;  /* 0x000aa00001147983 */ /* 0x000ea80000300800 */
[----:B------:R-:W2:Y:S04]  /*5f760*/  LDL.LU R21, [R1+0xaa4] ;  /* 0x000aa40001157983 */ /* 0x000ea80000300800 */
[----:B------:R-:W4:Y:S04]  /*5f770*/  LDL.LU R22, [R1+0xaa8] ;  /* 0x000aa80001167983 */ /* 0x000f280000300800 */
[----:B------:R-:W4:Y:S01]  /*5f780*/  LDL.LU R23, [R1+0xaac] ;  /* 0x000aac0001177983 */ /* 0x000f220000300800 */
[----:B0-----:R-:W-:-:S02]  /*5f790*/  IMAD.MOV.U32 R18, RZ, RZ, R11 ;  /* 0x000000ffff127224 */ /* 0x001fc400078e000b */
[----:B---3--:R-:W-:Y:S01]  /*5f7a0*/  IMAD.MOV.U32 R19, RZ, RZ, R10 ;  /* 0x000000ffff137224 */ /* 0x008fe200078e000a */
[----:B----4-:R0:W-:Y:S04]  /*5f7b0*/  STL.64 [R1+0x3260], R22 ;  /* 0x0032601601007387 */ /* 0x0101e80000100a00 */
[----:B--2---:R-:W-:Y:S04]  /*5f7c0*/  STL.64 [R1+0x3258], R20 ;  /* 0x0032581401007387 */ /* 0x004fe80000100a00 */
[----:B------:R-:W0:Y:S04]  /*5f7d0*/  LDL.LU R11, [R1+0x32ec] ;  /* 0x0032ec00010b7983 */ /* 0x000e280000300800 */
[----:B------:R-:W2:Y:S04]  /*5f7e0*/  LDL.LU R10, [R1+0x32e8] ;  /* 0x0032e800010a7983 */ /* 0x000ea80000300800 */
[----:B------:R3:W-:Y:S04]  /*5f7f0*/  STL.64 [R1+0x3268], R18 ;  /* 0x0032681201007387 */ /* 0x0007e80000100a00 */
[----:B------:R-:W4:Y:S04]  /*5f800*/  LDL.LU R4, [R1+0xab0] ;  /* 0x000ab00001047983 */ /* 0x000f280000300800 */
[----:B------:R-:W4:Y:S04]  /*5f810*/  LDL.LU R5, [R1+0xab4] ;  /* 0x000ab40001057983 */ /* 0x000f280000300800 */
[----:B-1----:R-:W3:Y:S04]  /*5f820*/  LDL.LU R6, [R1+0xab8] ;  /* 0x000ab80001067983 */ /* 0x002ee80000300800 */
[----:B------:R-:W3:Y:S01]  /*5f830*/  LDL.LU R7, [R1+0xabc] ;  /* 0x000abc0001077983 */ /* 0x000ee20000300800 */
[----:B------:R-:W-:-:S02]  /*5f840*/  IMAD.MOV.U32 R30, RZ, RZ, R53 ;  /* 0x000000ffff1e7224 */ /* 0x000fc400078e0035 */
[----:B------:R-:W-:Y:S02]  /*5f850*/  IMAD.MOV.U32 R31, RZ, RZ, R52 ;  /* 0x000000ffff1f7224 */ /* 0x000fe400078e0034 */
[----:B0-----:R-:W-:Y:S02]  /*5f860*/  IMAD.MOV.U32 R23, RZ, RZ, R11 ;  /* 0x000000ffff177224 */ /* 0x001fe400078e000b */
[----:B--2---:R-:W-:Y:S01]  /*5f870*/  IMAD.MOV.U32 R22, RZ, RZ, R10 ;  /* 0x000000ffff167224 */ /* 0x004fe200078e000a */
[----:B---3--:R0:W-:Y:S04]  /*5f880*/  STL.64 [R1+0x3278], R6 ;  /* 0x0032780601007387 */ /* 0x0081e80000100a00 */
[----:B----4-:R-:W-:Y:S04]  /*5f890*/  STL.64 [R1+0x3270], R4 ;  /* 0x0032700401007387 */ /* 0x010fe80000100a00 */
[----:B------:R-:W0:Y:S04]  /*5f8a0*/  LDL.LU R53, [R1+0x32e4] ;  /* 0x0032e40001357983 */ /* 0x000e280000300800 */
[----:B------:R-:W2:Y:S04]  /*5f8b0*/  LDL.LU R52, [R1+0x32e0] ;  /* 0x0032e00001347983 */ /* 0x000ea80000300800 */
[----:B------:R1:W-:Y:S04]  /*5f8c0*/  STL.64 [R1+0x3280], R30 ;  /* 0x0032801e01007387 */ /* 0x0003e80000100a00 */
[----:B------:R-:W3:Y:S04]  /*5f8d0*/  LDL.LU R10, [R1+0x32dc] ;  /* 0x0032dc00010a7983 */ /* 0x000ee80000300800 */
[----:B------:R-:W4:Y:S04]  /*5f8e0*/  LDL.LU R11, [R1+0x32d8] ;  /* 0x0032d800010b7983 */ /* 0x000f280000300800 */
[----:B------:R4:W-:Y:S04]  /*5f8f0*/  STL.64 [R1+0x3288], R22 ;  /* 0x0032881601007387 */ /* 0x0009e80000100a00 */
[----:B------:R-:W3:Y:S04]  /*5f900*/  LDL.LU R16, [R1+0xad0] ;  /* 0x000ad00001107983 */ /* 0x000ee80000300800 */
[----:B------:R-:W3:Y:S04]  /*5f910*/  LDL.LU R17, [R1+0xad4] ;  /* 0x000ad40001117983 */ /* 0x000ee80000300800 */
[----:B------:R-:W4:Y:S04]  /*5f920*/  LDL.LU R18, [R1+0xad8] ;  /* 0x000ad80001127983 */ /* 0x000f280000300800 */
[----:B------:R-:W4:Y:S01]  /*5f930*/  LDL.LU R19, [R1+0xadc] ;  /* 0x000adc0001137983 */ /* 0x000f220000300800 */
[----:B0-----:R-:W-:-:S02]  /*5f940*/  IMAD.MOV.U32 R7, RZ, RZ, R53 ;  /* 0x000000ffff077224 */ /* 0x001fc400078e0035 */
[----:B--2---:R-:W-:Y:S01]  /*5f950*/  IMAD.MOV.U32 R6, RZ, RZ, R52 ;  /* 0x000000ffff067224 */ /* 0x004fe200078e0034 */
[----:B----4-:R-:W-:Y:S04]  /*5f960*/  STL.64 [R1+0x3298], R18 ;  /* 0x0032981201007387 */ /* 0x010fe80000100a00 */
[----:B---3--:R-:W-:Y:S04]  /*5f970*/  STL.64 [R1+0x3290], R16 ;  /* 0x0032901001007387 */ /* 0x008fe80000100a00 */
[----:B------:R-:W2:Y:S04]  /*5f980*/  LDL.LU R52, [R1+0x32d4] ;  /* 0x0032d40001347983 */ /* 0x000ea80000300800 */
[----:B------:R-:W3:Y:S04]  /*5f990*/  LDL.LU R53, [R1+0x32d0] ;  /* 0x0032d00001357983 */ /* 0x000ee80000300800 */
[----:B------:R2:W-:Y:S04]  /*5f9a0*/  STL.64 [R1+0x32a0], R6 ;  /* 0x0032a00601007387 */ /* 0x0005e80000100a00 */
[----:B------:R-:W4:Y:S04]  /*5f9b0*/  LDL.LU R28, [R1+0xae0] ;  /* 0x000ae000011c7983 */ /* 0x000f280000300800 */
[----:B------:R-:W4:Y:S04]  /*5f9c0*/  LDL.LU R29, [R1+0xae4] ;  /* 0x000ae400011d7983 */ /* 0x000f280000300800 */
[----:B-1----:R-:W4:Y:S04]  /*5f9d0*/  LDL.LU R30, [R1+0xae8] ;  /* 0x000ae800011e7983 */ /* 0x002f280000300800 */
[----:B------:R-:W4:Y:S04]  /*5f9e0*/  LDL.LU R31, [R1+0xaec] ;  /* 0x000aec00011f7983 */ /* 0x000f280000300800 */
[----:B------:R-:W4:Y:S04]  /*5f9f0*/  LDL.LU R44, [R1+0xb10] ;  /* 0x000b1000012c7983 */ /* 0x000f280000300800 */
[----:B------:R-:W4:Y:S04]  /*5fa00*/  LDL.LU R45, [R1+0xb14] ;  /* 0x000b1400012d7983 */ /* 0x000f280000300800 */
[----:B------:R-:W4:Y:S04]  /*5fa10*/  LDL.LU R46, [R1+0xb18] ;  /* 0x000b1800012e7983 */ /* 0x000f280000300800 */
[----:B------:R-:W4:Y:S01]  /*5fa20*/  LDL.LU R47, [R1+0xb1c] ;  /* 0x000b1c00012f7983 */ /* 0x000f220000300800 */
[----:B------:R-:W-:-:S02]  /*5fa30*/  IMAD.MOV.U32 R22, RZ, RZ, R11 ;  /* 0x000000ffff167224 */ /* 0x000fc400078e000b */
[----:B------:R-:W-:Y:S02]  /*5fa40*/  IMAD.MOV.U32 R23, RZ, RZ, R10 ;  /* 0x000000ffff177224 */ /* 0x000fe400078e000a */
[----:B--2---:R-:W-:Y:S02]  /*5fa50*/  IMAD.MOV.U32 R7, RZ, RZ, R52 ;  /* 0x000000ffff077224 */ /* 0x004fe400078e0034 */
[----:B---3--:R-:W-:Y:S01]  /*5fa60*/  IMAD.MOV.U32 R6, RZ, RZ, R53 ;  /* 0x000000ffff067224 */ /* 0x008fe200078e0035 */
[----:B------:R-:W2:Y:S04]  /*5fa70*/  LDL.LU R52, [R1+0xb00] ;  /* 0x000b000001347983 */ /* 0x000ea80000300800 */
[----:B------:R-:W2:Y:S04]  /*5fa80*/  LDL.LU R53, [R1+0xb04] ;  /* 0x000b040001357983 */ /* 0x000ea80000300800 */
[----:B------:R-:W2:Y:S04]  /*5fa90*/  LDL.LU R54, [R1+0xb08] ;  /* 0x000b080001367983 */ /* 0x000ea80000300800 */
[----:B------:R-:W2:Y:S04]  /*5faa0*/  LDL.LU R55, [R1+0xb0c] ;  /* 0x000b0c0001377983 */ /* 0x000ea80000300800 */
        /* <DEDUP_REMOVED lines=10> */
[----:B------:R-:W2:Y:S04]  /*5fb50*/  LDL.64 R34, [R1+0x2d8] ;  /* 0x0002d80001227983 */ /* 0x000ea80000100a00 */
[----:B------:R-:W2:Y:S04]  /*5fb60*/  LDL.LU R24, [R1+0xa70] ;  /* 0x000a700001187983 */ /* 0x000ea80000300800 */
[----:B------:R-:W2:Y:S04]  /*5fb70*/  LDL.LU R25, [R1+0xa74] ;  /* 0x000a740001197983 */ /* 0x000ea80000300800 */
[----:B------:R-:W2:Y:S04]  /*5fb80*/  LDL.LU R26, [R1+0xa78] ;  /* 0x000a7800011a7983 */ /* 0x000ea80000300800 */
[----:B------:R-:W2:Y:S04]  /*5fb90*/  LDL.LU R27, [R1+0xa7c] ;  /* 0x000a7c00011b7983 */ /* 0x000ea80000300800 */
[----:B------:R-:W2:Y:S04]  /*5fba0*/  LDL R58, [R1+0x2c8] ;  /* 0x0002c800013a7983 */ /* 0x000ea80000100800 */
[----:B------:R-:W2:Y:S01]  /*5fbb0*/  LDL R59, [R1+0x2cc] ;  /* 0x0002cc00013b7983 */ /* 0x000ea20000100800 */
[----:B---3--:R-:W-:-:S02]  /*5fbc0*/  IMAD.MOV.U32 R37, RZ, RZ, R11 ;  /* 0x000000ffff257224 */ /* 0x008fc400078e000b */
[----:B----4-:R-:W-:Y:S02]  /*5fbd0*/  IMAD.MOV.U32 R36, RZ, RZ, R10 ;  /* 0x000000ffff247224 */ /* 0x010fe400078e000a */
[----:B------:R-:W3:Y:S04]  /*5fbe0*/  LDL.LU R10, [R1+0x32c4] ;  /* 0x0032c400010a7983 */ /* 0x000ee80000300800 */
[----:B------:R-:W3:Y:S04]  /*5fbf0*/  LDL.LU R11, [R1+0x32c0] ;  /* 0x0032c000010b7983 */ /* 0x000ee80000300800 */
[----:B------:R-:W4:Y:S04]  /*5fc00*/  LDL.LU R38, [R1+0xa88] ;  /* 0x000a880001267983 */ /* 0x000f280000300800 */
[----:B------:R-:W4:Y:S04]  /*5fc10*/  LDL.LU R39, [R1+0xa8c] ;  /* 0x000a8c0001277983 */ /* 0x000f280000300800 */
[----:B------:R0:W-:Y:S04]  /*5fc20*/  STL.64 [R1+0x2f88], R14 ;  /* 0x002f880e01007387 */ /* 0x0001e80000100a00 */
[----:B------:R-:W-:Y:S04]  /*5fc30*/  STL.64 [R1+0x30e8], R12 ;  /* 0x0030e80c01007387 */ /* 0x000fe80000100a00 */
[----:B0-----:R-:W4:Y:S04]  /*5fc40*/  LDL R14, [R1+0x298] ;  /* 0x00029800010e7983 */ /* 0x001f280000100800 */
[----:B------:R-:W4:Y:S01]  /*5fc50*/  LDL R15, [R1+0x29c] ;  /* 0x00029c00010f7983 */ /* 0x000f220000100800 */
[----:B---3--:R-:W-:Y:S03]  /*5fc60*/  HMMA.16816.F32 R40, R40, R10, R44 ;  /* 0x0000000a2828723c */ /* 0x008fe6000000182c */
[----:B------:R-:W2:Y:S04]  /*5fc70*/  LDL.LU.64 R46, [R1+0x32b8] ;  /* 0x0032b800012e7983 */ /* 0x000ea80000300a00 */
[----:B------:R-:W2:-:S15]  /*5fc80*/  LDL.LU.64 R44, [R1+0x32b0] ;  /* 0x0032b000012c7983 */ /* 0x000e9e0000300a00 */
[----:B------:R-:W-:-:S01]  /*5fc90*/  NOP ;  /* 0x0000000000007918 */ /* 0x000fc20000000000 */
[----:B------:R0:W-:Y:S04]  /*5fca0*/  STL.64 [R1+0xb10], R40 ;  /* 0x000b102801007387 */ /* 0x0001e80000100a00 */
[----:B------:R1:W-:Y:S04]  /*5fcb0*/  STL.64 [R1+0xb18], R42 ;  /* 0x000b182a01007387 */ /* 0x0003e80000100a00 */
[----:B0-----:R-:W3:Y:S04]  /*5fcc0*/  LDL.LU R40, [R1+0xa50] ;  /* 0x000a500001287983 */ /* 0x001ee80000300800 */
[----:B------:R-:W3:Y:S04]  /*5fcd0*/  LDL.LU R41, [R1+0xa54] ;  /* 0x000a540001297983 */ /* 0x000ee80000300800 */
[----:B-1----:R-:W3:Y:S04]  /*5fce0*/  LDL.LU R42, [R1+0xa58] ;  /* 0x000a5800012a7983 */ /* 0x002ee80000300800 */
[----:B------:R-:W3:Y:S01]  /*5fcf0*/  LDL.LU R43, [R1+0xa5c] ;  /* 0x000a5c00012b7983 */ /* 0x000ee20000300800 */
[----:B--2---:R-:W-:Y:S03]  /*5fd00*/  HMMA.16816.F32 R4, R44, R6, R52 ;  /* 0x000000062c04723c */ /* 0x004fe60000001834 */
[----:B------:R-:W2:-:S15]  /*5fd10*/  LDL.LU.64 R54, [R1+0x32a8] ;  /* 0x0032a80001367983 */ /* 0x000e9e0000300a00 */
[----:B------:R-:W-:-:S05]  /*5fd20*/  NOP ;  /* 0x0000000000007918 */ /* 0x000fca0000000000 */
[----:B------:R-:W-:Y:S01]  /*5fd30*/  STL.64 [R1+0xb00], R4 ;  /* 0x000b000401007387 */ /* 0x000fe20000100a00 */
[----:B------:R-:W-:-:S03]  /*5fd40*/  IMAD.MOV.U32 R53, RZ, RZ, R6 ;  /* 0x000000ffff357224 */ /* 0x000fc600078e0006 */
[----:B------:R0:W-:Y:S04]  /*5fd50*/  STL.64 [R1+0xb08], R6 ;  /* 0x000b080601007387 */ /* 0x0001e80000100a00 */
[----:B0-----:R-:W4:Y:S01]  /*5fd60*/  LDL.LU.64 R6, [R1+0x32a0] ;  /* 0x0032a00001067983 */ /* 0x001f220000300a00 */
[C---:B------:R-:W-:Y:S01]  /*5fd70*/  HMMA.16816.F32 R20, R44.reuse, R22, R16 ;  /* 0x000000162c14723c */ /* 0x040fe20000001810 */
[----:B------:R-:W-:Y:S02]  /*5fd80*/  IMAD.MOV.U32 R52, RZ, RZ, R4 ;  /* 0x000000ffff347224 */ /* 0x000fe400078e0004 */
[----:B--2---:R0:W-:Y:S04]  /*5fd90*/  STL.64 [R1+0x3000], R54 ;  /* 0x0030003601007387 */ /* 0x0041e80000100a00 */
[----:B------:R-:W-:Y:S04]  /*5fda0*/  STL.64 [R1+0x2ff8], R52 ;  /* 0x002ff83401007387 */ /* 0x000fe80000100a00 */
[----:B0-----:R-:W2:Y:S04]  /*5fdb0*/  LDL R54, [R1+0x2a8] ;  /* 0x0002a80001367983 */ /* 0x001ea80000100800 */
[----:B------:R-:W3:Y:S04]  /*5fdc0*/  LDL.LU.64 R18, [R1+0x3298] ;  /* 0x0032980001127983 */ /* 0x000ee80000300a00 */
[----:B------:R-:W3:Y:S04]  /*5fdd0*/  LDL.LU.64 R16, [R1+0x3290] ;  /* 0x0032900001107983 */ /* 0x000ee80000300a00 */
[----:B------:R-:W-:Y:S04]  /*5fde0*/  STL.64 [R1+0xaf0], R20 ;  /* 0x000af01401007387 */ /* 0x000fe80000100a00 */
[----:B------:R0:W-:Y:S04]  /*5fdf0*/  STL.64 [R1+0xaf8], R22 ;  /* 0x000af81601007387 */ /* 0x0001e80000100a00 */
[----:B0-----:R-:W3:Y:S01]  /*5fe00*/  LDL.LU.64 R22, [R1+0x3288] ;  /* 0x0032880001167983 */ /* 0x001ee20000300a00 */
[----:B----4-:R-:W-:Y:S03]  /*5fe10*/  HMMA.16816.F32 R4, R44, R6, R28 ;  /* 0x000000062c04723c */ /* 0x010fe6000000181c */
[----:B------:R-:W4:-:S15]  /*5fe20*/  LDL.LU.64 R30, [R1+0x3280] ;  /* 0x00328000011e7983 */ /* 0x000f1e0000300a00 */
[----:B------:R-:W-:-:S05]  /*5fe30*/  NOP ;  /* 0x0000000000007918 */ /* 0x000fca0000000000 */
[----:B------:R-:W-:Y:S04]  /*5fe40*/  STL.64 [R1+0xae0], R4 ;  /* 0x000ae00401007387 */ /* 0x000fe80000100a00 */
[----:B------:R0:W-:Y:S04]  /*5fe50*/  STL.64 [R1+0xae8], R6 ;  /* 0x000ae80601007387 */ /* 0x0001e80000100a00 */
[----:B0-----:R-:W2:Y:S04]  /*5fe60*/  LDL.LU.64 R6, [R1+0x3278] ;  /* 0x0032780001067983 */ /* 0x001ea80000300a00 */
[----:B------:R-:W2:Y:S01]  /*5fe70*/  LDL.LU.64 R4, [R1+0x3270] ;  /* 0x0032700001047983 */ /* 0x000ea20000300a00 */
[C---:B---3--:R-:W-:Y:S03]  /*5fe80*/  HMMA.16816.F32 R20, R44.reuse, R22, R16 ;  /* 0x000000162c14723c */ /* 0x048fe60000001810 */
[----:B------:R-:W2:Y:S03]  /*5fe90*/  LDL.LU.64 R18, [R1+0x3268] ;  /* 0x0032680001127983 */ /* 0x000ea60000300a00 */
[----:B----4-:R-:W-:-:S15]  /*5fea0*/  HMMA.16816.F32 R28, R44, R30, R48 ;  /* 0x0000001e2c1c723c */ /* 0x010fde0000001830 */
[----:B------:R-:W-:-:S02]  /*5feb0*/  NOP ;  /* 0x0000000000007918 */ /* 0x000fc40000000000 */
[----:B------:R-:W-:Y:S04]  /*5fec0*/  STL.64 [R1+0xad0], R20 ;  /* 0x000ad01401007387 */ /* 0x000fe80000100a00 */
[----:B------:R0:W-:Y:S04]  /*5fed0*/  STL.64 [R1+0xad8], R22 ;  /* 0x000ad81601007387 */ /* 0x0001e80000100a00 */
[----:B0-----:R-:W3:Y:S04]  /*5fee0*/  LDL.LU.64 R22, [R1+0x3260] ;  /* 0x0032600001167983 */ /* 0x001ee80000300a00 */
[----:B------:R-:W3:Y:S04]  /*5fef0*/  LDL.LU.64 R20, [R1+0x3258] ;  /* 0x0032580001147983 */ /* 0x000ee80000300a00 */
[----:B------:R-:W3:Y:S04]  /*5ff00*/  LDL.LU.64 R50, [R1+0x3250] ;  /* 0x0032500001327983 */ /* 0x000ee80000300a00 */
[----:B------:R-:W-:Y:S04]  /*5ff10*/  STL.64 [R1+0xac0], R28 ;  /* 0x000ac01c01007387 */ /* 0x000fe80000100a00 */
[----:B------:R0:W-:Y:S04]  /*5ff20*/  STL.64 [R1+0xac8], R30 ;  /* 0x000ac81e01007387 */ /* 0x0001e80000100a00 */
[----:B0-----:R-:W4:Y:S04]  /*5ff30*/  LDL.LU.64 R30, [R1+0x3248] ;  /* 0x00324800011e7983 */ /* 0x001f280000300a00 */
[----:B------:R-:W4:Y:S01]  /*5ff40*/  LDL.LU.64 R28, [R1+0x3240] ;  /* 0x00324000011c7983 */ /* 0x000f220000300a00 */
[----:B------:R-:W-:-:S02]  /*5ff50*/  IMAD.MOV.U32 R9, RZ, RZ, R34 ;  /* 0x000000ffff097224 */ /* 0x000fc400078e0022 */
[----:B------:R-:W-:Y:S02]  /*5ff60*/  IMAD.MOV.U32 R8, RZ, RZ, R35 ;  /* 0x000000ffff087224 */ /* 0x000fe400078e0023 */
[----:B------:R-:W-:Y:S02]  /*5ff70*/  IMAD.MOV.U32 R55, RZ, RZ, R56 ;  /* 0x000000ffff377224 */ /* 0x000fe400078e0038 */
[C---:B------:R-:W-:Y:S06]  /*5ff80*/  HMMA.16816.F32 R56, R44.reuse, R58, R36 ;  /* 0x0000003a2c38723c */ /* 0x040fec0000001824 */
[C---:B--2---:R-:W-:Y:S01]  /*5ff90*/  HMMA.16816.F32 R16, R44.reuse, R18, R4 ;  /* 0x000000122c10723c */ /* 0x044fe20000001804 */
[----:B------:R-:W2:Y:S05]  /*5ffa0*/  LDL.LU.64 R6, [R1+0x3238] ;  /* 0x0032380001067983 */ /* 0x000eaa0000300a00 */
[----:B---3--:R-:W-:-:S15]  /*5ffb0*/  HMMA.16816.F32 R48, R44, R50, R20 ;  /* 0x000000322c30723c */ /* 0x008fde0000001814 */
[----:B------:R-:W-:-:S02]  /*5ffc0*/  NOP ;  /* 0x0000000000007918 */ /* 0x000fc40000000000 */
[----:B------:R-:W-:Y:S01]  /*5ffd0*/  STL.64 [R1+0xab0], R16 ;  /* 0x000ab01001007387 */ /* 0x000fe20000100a00 */
[C---:B----4-:R-:W-:Y:S03]  /*5ffe0*/  HMMA.16816.F32 R28, R44.reuse, R34, R28 ;  /* 0x000000222c1c723c */ /* 0x050fe6000000181c */
[----:B------:R0:W-:Y:S04]  /*5fff0*/  STL.64 [R1+0xab8], R18 ;  /* 0x000ab81201007387 */ /* 0x0001e80000100a00 */
[----:B0-----:R-:W3:Y:S04]  /*60000*/  LDL.LU.64 R18, [R1+0x3230] ;  /* 0x0032300001127983 */ /* 0x001ee80000300a00 */
[----:B------:R-:W3:Y:S04]  /*60010*/  LDL.LU.64 R16, [R1+0x3228] ;  /* 0x0032280001107983 */ /* 0x000ee80000300a00 */
[----:B------:R-:W4:Y:S04]  /*60020*/  LDL.LU.64 R20, [R1+0x3220] ;  /* 0x0032200001147983 */ /* 0x000f280000300a00 */
[----:B------:R-:W-:Y:S04]  /*60030*/  STL.64 [R1+0xaa0], R48 ;  /* 0x000aa03001007387 */ /* 0x000fe80000100a00 */
[----:B------:R0:W-:Y:S04]  /*60040*/  STL.64 [R1+0xaa8], R50 ;  /* 0x000aa83201007387 */ /* 0x0001e80000100a00 */
[----:B0-----:R-:W4:Y:S04]  /*60050*/  LDL.LU.64 R50, [R1+0x3218] ;  /* 0x0032180001327983 */ /* 0x001f280000300a00 */
[----:B------:R-:W4:Y:S04]  /*60060*/  LDL.LU.64 R48, [R1+0x3210] ;  /* 0x0032100001307983 */ /* 0x000f280000300a00 */
[----:B------:R-:W-:Y:S04]  /*60070*/  STL.64 [R1+0xa90], R28 ;  /* 0x000a901c01007387 */ /* 0x000fe80000100a00 */
[----:B------:R0:W-:Y:S04]  /*60080*/  STL.64 [R1+0xa98], R30 ;  /* 0x000a981e01007387 */ /* 0x0001e80000100a00 */
[----:B0-----:R-:W3:Y:S04]  /*60090*/  LDL.LU.64 R30, [R1+0x3208] ;  /* 0x00320800011e7983 */ /* 0x001ee80000300a00 */
[----:B------:R-:W4:Y:S04]  /*600a0*/  LDL.LU.64 R34, [R1+0x3200] ;  /* 0x0032000001227983 */ /* 0x000f280000300a00 */
[----:B------:R-:W4:Y:S04]  /*600b0*/  LDL.LU.64 R32, [R1+0x31f8] ;  /* 0x0031f80001207983 */ /* 0x000f280000300a00 */
[----:B------:R-:W-:Y:S04]  /*600c0*/  STL.64 [R1+0x2fa0], R10 ;  /* 0x002fa00a01007387 */ /* 0x000fe80000100a00 */
[----:B------:R0:W-:Y:S04]  /*600d0*/  STL.64 [R1+0x2f98], R8 ;  /* 0x002f980801007387 */ /* 0x0001e80000100a00 */
[----:B0-----:R-:W3:Y:S04]  /*600e0*/  LDL.LU R8, [R1+0xa60] ;  /* 0x000a600001087983 */ /* 0x001ee80000300800 */
[----:B------:R-:W3:Y:S04]  /*600f0*/  LDL.LU R9, [R1+0xa64] ;  /* 0x000a640001097983 */ /* 0x000ee80000300800 */
[----:B------:R-:W3:Y:S04]  /*60100*/  LDL.LU R10, [R1+0xa68] ;  /* 0x000a6800010a7983 */ /* 0x000ee80000300800 */
[----:B------:R-:W3:Y:S04]  /*60110*/  LDL.LU R11, [R1+0xa6c] ;  /* 0x000a6c00010b7983 */ /* 0x000ee80000300800 */
[----:B------:R-:W4:Y:S04]  /*60120*/  LDL.LU.64 R38, [R1+0x31f0] ;  /* 0x0031f00001267983 */ /* 0x000f280000300a00 */
[----:B------:R-:W-:Y:S04]  /*60130*/  STL.64 [R1+0xa80], R56 ;  /* 0x000a803801007387 */ /* 0x000fe80000100a00 */
[----:B------:R0:W-:Y:S04]  /*60140*/  STL.64 [R1+0xa88], R58 ;  /* 0x000a883a01007387 */ /* 0x0001e80000100a00 */
[----:B0-----:R-:W4:Y:S01]  /*60150*/  LDL.LU.64 R58, [R1+0x31e8] ;  /* 0x0031e800013a7983 */ /* 0x001f220000300a00 */
[----:B--2---:R-:W-:Y:S03]  /*60160*/  HMMA.16816.F32 R4, R44, R6, R24 ;  /* 0x000000062c04723c */ /* 0x004fe60000001818 */
[----:B------:R-:W2:-:S15]  /*60170*/  LDL.LU.64 R24, [R1+0x31e0] ;  /* 0x0031e00001187983 */ /* 0x000e9e0000300a00 */
[----:B------:R-:W-:-:S05]  /*60180*/  NOP ;  /* 0x0000000000007918 */ /* 0x000fca0000000000 */
[----:B------:R0:W-:Y:S04]  /*60190*/  STL.64 [R1+0xa70], R4 ;  /* 0x000a700401007387 */ /* 0x0001e80000100a00 */
[----:B------:R-:W-:Y:S04]  /*601a0*/  STL.64 [R1+0xa78], R6 ;  /* 0x000a780601007387 */ /* 0x000fe80000100a00 */
[----:B0-----:R-:W2:Y:S01]  /*601b0*/  LDL.LU.64 R4, [R1+0x31d8] ;  /* 0x0031d80001047983 */ /* 0x001ea20000300a00 */
[C---:B---3--:R-:W-:Y:S06]  /*601c0*/  HMMA.16816.F32 R52, R44.reuse, R54, R8 ;  /* 0x000000362c34723c */ /* 0x048fec0000001808 */
[C---:B------:R-:W-:Y:S06]  /*601d0*/  HMMA.16816.F32 R8, R44.reuse, R14, R40 ;  /* 0x0000000e2c08723c */ /* 0x040fec0000001828 */
[C---:B------:R-:W-:Y:S06]  /*601e0*/  HMMA.16816.F32 R16, R44.reuse, R30, R16 ;  /* 0x0000001e2c10723c */ /* 0x040fec0000001810 */
[C---:B----4-:R-:W-:Y:S05]  /*601f0*/  HMMA.16816.F32 R12, R44.reuse, R38, R32 ;  /* 0x000000262c0c723c */ /* 0x050fea0000001820 */
[----:B------:R-:W-:Y:S04]  /*60200*/  STL.64 [R1+0xa60], R52 ;  /* 0x000a603401007387 */ /* 0x000fe80000100a00 */
[----:B------:R-:W-:Y:S04]  /*60210*/  STL.64 [R1+0xa68], R54 ;  /* 0x000a683601007387 */ /* 0x000fe80000100a00 */
[----:B------:R-:W-:Y:S04]  /*60220*/  STL.64 [R1+0xa50], R8 ;  /* 0x000a500801007387 */ /* 0x000fe80000100a00 */
[----:B------:R0:W-:Y:S02]  /*60230*/  STL.64 [R1+0xa58], R10 ;  /* 0x000a580a01007387 */ /* 0x0001e40000100a00 */
[----:B0-----:R-:W-:Y:S02]  /*60240*/  HMMA.16816.F32 R8, R44, R58, R48 ;  /* 0x0000003a2c08723c */ /* 0x001fe40000001830 */
[----:B------:R-:W-:Y:S04]  /*60250*/  STL.64 [R1+0xa40], R16 ;  /* 0x000a401001007387 */ /* 0x000fe80000100a00 */
[----:B------:R0:W-:Y:S04]  /*60260*/  STL.64 [R1+0xa48], R18 ;  /* 0x000a481201007387 */ /* 0x0001e80000100a00 */
[----:B------:R-:W3:Y:S04]  /*60270*/  LDL.LU R56, [R1+0x970] ;  /* 0x0009700001387983 */ /* 0x000ee80000300800 */
[----:B------:R-:W-:Y:S04]  /*60280*/  STL.64 [R1+0xa30], R12 ;  /* 0x000a300c01007387 */ /* 0x000fe80000100a00 */
[----:B------:R-:W-:Y:S05]  /*60290*/  STL.64 [R1+0xa38], R14 ;  /* 0x000a380e01007387 */ /* 0x000fea0000100a00 */
[----:B------:R-:W-:Y:S04]  /*602a0*/  STL.64 [R1+0xa20], R8 ;  /* 0x000a200801007387 */ /* 0x000fe80000100a00 */
[----:B------:R-:W-:Y:S04]  /*602b0*/  STL.64 [R1+0xa28], R10 ;  /* 0x000a280a01007387 */ /* 0x000fe80000100a00 */
[----:B------:R-:W3:Y:S04]  /*602c0*/  LDL.LU R57, [R1+0x974] ;  /* 0x0009740001397983 */ /* 0x000ee80000300800 */
[----:B------:R-:W4:Y:S04]  /*602d0*/  LDL.LU R58, [R1+0x978] ;  /* 0x00097800013a7983 */ /* 0x000f280000300800 */
[----:B------:R-:W4:Y:S01]  /*602e0*/  LDL.LU R59, [R1+0x97c] ;  /* 0x00097c00013b7983 */ /* 0x000f220000300800 */
[----:B------:R-:W-:-:S02]  /*602f0*/  IMAD.MOV.U32 R35, RZ, RZ, R61 ;  /* 0x000000ffff237224 */ /* 0x000fc400078e003d */
[----:B--2---:R-:W-:Y:S01]  /*60300*/  IMAD.MOV.U32 R34, RZ, RZ, R4 ;  /* 0x000000ffff227224 */ /* 0x004fe200078e0004 */
[----:B----4-:R1:W-:Y:S04]  /*60310*/  STL.64 [R1+0x3168], R58 ;  /* 0x0031683a01007387 */ /* 0x0103e80000100a00 */
[----:B---3--:R-:W-:Y:S04]  /*60320*/  STL.64 [R1+0x3160], R56 ;  /* 0x0031603801007387 */ /* 0x008fe80000100a00 */
[----:B------:R-:W2:Y:S04]  /*60330*/  LDL.LU R4, [R1+0x31d0] ;  /* 0x0031d00001047983 */ /* 0x000ea80000300800 */
[----:B------:R-:W-:Y:S04]  /*60340*/  STL.64 [R1+0x3170], R34 ;  /* 0x0031702201007387 */ /* 0x000fe80000100a00 */
[----:B------:R-:W3:Y:S04]  /*60350*/  LDL.LU R28, [R1+0x980] ;  /* 0x00098000011c7983 */ /* 0x000ee80000300800 */
[----:B------:R-:W3:Y:S04]  /*60360*/  LDL.LU R29, [R1+0x984] ;  /* 0x00098400011d7983 */ /* 0x000ee80000300800 */
[----:B------:R-:W4:Y:S04]  /*60370*/  LDL.LU R30, [R1+0x988] ;  /* 0x00098800011e7983 */ /* 0x000f280000300800 */
[----:B------:R-:W4:Y:S01]  /*60380*/  LDL.LU R31, [R1+0x98c] ;  /* 0x00098c00011f7983 */ /* 0x000f220000300800 */
[----:B0-----:R-:W-:-:S02]  /*60390*/  IMAD.MOV.U32 R18, RZ, RZ, R60 ;  /* 0x000000ffff127224 */ /* 0x001fc400078e003c */
[----:B------:R-:W-:Y:S02]  /*603a0*/  IMAD.MOV.U32 R19, RZ, RZ, R25 ;  /* 0x000000ffff137224 */ /* 0x000fe400078e0019 */
[----:B------:R-:W-:Y:S02]  /*603b0*/  IMAD.MOV.U32 R42, RZ, RZ, R21 ;  /* 0x000000ffff2a7224 */ /* 0x000fe400078e0015 */
[----:B------:R-:W-:Y:S01]  /*603c0*/  IMAD.MOV.U32 R43, RZ, RZ, R20 ;  /* 0x000000ffff2b7224 */ /* 0x000fe200078e0014 */
[----:B----4-:R-:W-:Y:S04]  /*603d0*/  STL.64 [R1+0x3180], R30 ;  /* 0x0031801e01007387 */ /* 0x010fe80000100a00 */
[----:B---3--:R-:W-:Y:S04]  /*603e0*/  STL.64 [R1+0x3178], R28 ;  /* 0x0031781c01007387 */ /* 0x008fe80000100a00 */
[----:B------:R-:W-:Y:S04]  /*603f0*/  STL.64 [R1+0x3188], R18 ;  /* 0x0031881201007387 */ /* 0x000fe80000100a00 */
[----:B------:R-:W-:Y:S04]  /*60400*/  STL.64 [R1+0x3190], R42 ;  /* 0x0031902a01007387 */ /* 0x000fe80000100a00 */
[----:B------:R-:W3:Y:S04]  /*60410*/  LDL.LU R20, [R1+0x9b0] ;  /* 0x0009b00001147983 */ /* 0x000ee80000300800 */
[----:B------:R-:W3:Y:S04]  /*60420*/  LDL.LU R21, [R1+0x9b4] ;  /* 0x0009b40001157983 */ /* 0x000ee80000300800 */
[----:B------:R-:W4:Y:S04]  /*60430*/  LDL.LU R22, [R1+0x9b8] ;  /* 0x0009b80001167983 */ /* 0x000f280000300800 */
[----:B------:R-:W4:Y:S01]  /*60440*/  LDL.LU R23, [R1+0x9bc] ;  /* 0x0009bc0001177983 */ /* 0x000f220000300800 */
[----:B-1----:R-:W-:-:S02]  /*60450*/  IMAD.MOV.U32 R58, RZ, RZ, R24 ;  /* 0x000000ffff3a7224 */ /* 0x002fc400078e0018 */
[----:B------:R-:W-:Y:S01]  /*60460*/  IMAD.MOV.U32 R59, RZ, RZ, R5 ;  /* 0x000000ffff3b7224 */ /* 0x000fe200078e0005 */
[----:B----4-:R-:W-:Y:S04]  /*60470*/  STL.64 [R1+0x31a0], R22 ;  /* 0x0031a01601007387 */ /* 0x010fe80000100a00 */
[----:B---3--:R0:W-:Y:S04]  /*60480*/  STL.64 [R1+0x3198], R20 ;  /* 0x0031981401007387 */ /* 0x0081e80000100a00 */
[----:B------:R2:W-:Y:S04]  /*60490*/  STL.64 [R1+0x31a8], R58 ;  /* 0x0031a83a01007387 */ /* 0x0005e80000100a00 */
[----:B0-----:R-:W3:Y:S04]  /*604a0*/  LDL.LU R20, [R1+0x9f0] ;  /* 0x0009f00001147983 */ /* 0x001ee80000300800 */
[----:B------:R-:W3:Y:S04]  /*604b0*/  LDL.LU R21, [R1+0x9f4] ;  /* 0x0009f40001157983 */ /* 0x000ee80000300800 */
[----:B------:R-:W4:Y:S04]  /*604c0*/  LDL.LU R22, [R1+0x9f8] ;  /* 0x0009f80001167983 */ /* 0x000f280000300800 */
[----:B------:R-:W4:Y:S01]  /*604d0*/  LDL.LU R23, [R1+0x9fc] ;  /* 0x0009fc0001177983 */ /* 0x000f220000300800 */
[----:B--2---:R-:W-:-:S02]  /*604e0*/  IMAD.MOV.U32 R58, RZ, RZ, R4 ;  /* 0x000000ffff3a7224 */ /* 0x004fc400078e0004 */
[----:B------:R-:W-:Y:S01]  /*604f0*/  IMAD.MOV.U32 R59, RZ, RZ, R3 ;  /* 0x000000ffff3b7224 */ /* 0x000fe200078e0003 */
[----:B----4-:R-:W-:Y:S04]  /*60500*/  STL.64 [R1+0x31b8], R22 ;  /* 0x0031b81601007387 */ /* 0x010fe80000100a00 */
[----:B---3--:R-:W-:Y:S04]  /*60510*/  STL.64 [R1+0x31b0], R20 ;  /* 0x0031b01401007387 */ /* 0x008fe80000100a00 */
[----:B------:R-:W2:Y:S04]  /*60520*/  LDL.LU R24, [R1+0xa10] ;  /* 0x000a100001187983 */ /* 0x000ea80000300800 */
[----:B------:R-:W2:Y:S04]  /*60530*/  LDL.LU R25, [R1+0xa14] ;  /* 0x000a140001197983 */ /* 0x000ea80000300800 */
[----:B------:R-:W2:Y:S04]  /*60540*/  LDL.LU R26, [R1+0xa18] ;  /* 0x000a1800011a7983 */ /* 0x000ea80000300800 */
[----:B------:R-:W2:Y:S04]  /*60550*/  LDL.LU R27, [R1+0xa1c] ;  /* 0x000a1c00011b7983 */ /* 0x000ea80000300800 */
[----:B------:R0:W-:Y:S04]  /*60560*/  STL.64 [R1+0x31c0], R58 ;  /* 0x0031c03a01007387 */ /* 0x0001e80000100a00 */
[----:B0-----:R-:W2:Y:S04]  /*60570*/  LDL.64 R58, [R1+0x258] ;  /* 0x00025800013a7983 */ /* 0x001ea80000100a00 */
[----:B------:R-:W3:Y:S04]  /*60580*/  LDL.LU R20, [R1+0xa00] ;  /* 0x000a000001147983 */ /* 0x000ee80000300800 */
[----:B------:R-:W3:Y:S04]  /*60590*/  LDL.LU R21, [R1+0xa04] ;  /* 0x000a040001157983 */ /* 0x000ee80000300800 */
[----:B------:R-:W3:Y:S04]  /*605a0*/  LDL.LU R22, [R1+0xa08] ;  /* 0x000a080001167983 */ /* 0x000ee80000300800 */
[----:B------:R-:W3:Y:S04]  /*605b0*/  LDL.LU R23, [R1+0xa0c] ;  /* 0x000a0c0001177983 */ /* 0x000ee80000300800 */
[----:B------:R-:W4:Y:S04]  /*605c0*/  LDL.64 R42, [R1+0x238] ;  /* 0x00023800012a7983 */ /* 0x000f280000100a00 */
        /* <DEDUP_REMOVED lines=22> */
[----:B------:R-:W4:Y:S01]  /*60730*/  LDL.64 R6, [R1+0x1b8] ;  /* 0x0001b80001067983 */ /* 0x000f220000100a00 */
[----:B--2---:R-:W-:-:S15]  /*60740*/  HMMA.16816.F32 R24, R44, R58, R24 ;  /* 0x0000003a2c18723c */ /* 0x004fde0000001818 */
[----:B------:R-:W-:-:S08]  /*60750*/  NOP ;  /* 0x0000000000007918 */ /* 0x000fd00000000000 */
[----:B------:R0:W-:Y:S04]  /*60760*/  STL.64 [R1+0xa10], R24 ;  /* 0x000a101801007387 */ /* 0x0001e80000100a00 */
[----:B------:R1:W-:Y:S01]  /*60770*/  STL.64 [R1+0xa18], R26 ;  /* 0x000a181a01007387 */ /* 0x0003e20000100a00 */
[----:B0-----:R-:W-:-:S03]  /*60780*/  IMAD.MOV.U32 R25, RZ, RZ, R58 ;  /* 0x000000ffff197224 */ /* 0x001fc600078e003a */
[----:B-1----:R-:W2:Y:S01]  /*60790*/  LDL.LU.64 R26, [R1+0x31c8] ;  /* 0x0031c800011a7983 */ /* 0x002ea20000300a00 */
[----:B------:R-:W-:-:S03]  /*607a0*/  IMAD.MOV.U32 R24, RZ, RZ, R59 ;  /* 0x000000ffff187224 */ /* 0x000fc600078e003b */
[----:B------:R-:W3:Y:S04]  /*607b0*/  LDL.LU.64 R58, [R1+0x31c0] ;  /* 0x0031c000013a7983 */ /* 0x000ee80000300a00 */
[----:B------:R-:W-:Y:S04]  /*607c0*/  STL [R1+0x2f24], R24 ;  /* 0x002f241801007387 */ /* 0x000fe80000100800 */
[----:B------:R-:W-:Y:S01]  /*607d0*/  STL [R1+0x2f20], R25 ;  /* 0x002f201901007387 */ /* 0x000fe20000100800 */
[----:B---3--:R-:W-:Y:S03]  /*607e0*/  HMMA.16816.F32 R56, R44, R58, R20 ;  /* 0x0000003a2c38723c */ /* 0x008fe60000001814 */
[----:B------:R-:W3:Y:S04]  /*607f0*/  LDL.LU.64 R22, [R1+0x31b8] ;  /* 0x0031b80001167983 */ /* 0x000ee80000300a00 */
[----:B------:R-:W3:-:S15]  /*60800*/  LDL.LU.64 R20, [R1+0x31b0] ;  /* 0x0031b00001147983 */ /* 0x000ede0000300a00 */
[----:B------:R-:W-:-:S01]  /*60810*/  NOP ;  /* 0x0000000000007918 */ /* 0x000fc20000000000 */
[----:B------:R-:W-:Y:S04]  /*60820*/  STL.64 [R1+0xa00], R56 ;  /* 0x000a003801007387 */ /* 0x000fe80000100a00 */
[----:B------:R0:W-:Y:S04]  /*60830*/  STL.64 [R1+0xa08], R58 ;  /* 0x000a083a01007387 */ /* 0x0001e80000100a00 */
[----:B0-----:R-:W2:Y:S01]  /*60840*/  LDL.LU.64 R58, [R1+0x31a8] ;  /* 0x0031a800013a7983 */ /* 0x001ea20000300a00 */
[----:B------:R-:W-:Y:S02]  /*60850*/  IMAD.MOV.U32 R50, RZ, RZ, R2 ;  /* 0x000000ffff327224 */ /* 0x000fe400078e0002 */
[----:B------:R-:W-:Y:S01]  /*60860*/  IMAD.MOV.U32 R51, RZ, RZ, R0 ;  /* 0x000000ffff337224 */ /* 0x000fe200078e0000 */
[C---:B----4-:R-:W-:Y:S06]  /*60870*/  HMMA.16816.F32 R16, R44.reuse, R30, R16 ;  /* 0x0000001e2c10723c */ /* 0x050fec0000001810 */
[----:B------:R-:W-:Y:S01]  /*60880*/  HMMA.16816.F32 R48, R44, R50, R36 ;  /* 0x000000322c30723c */ /* 0x000fe20000001824 */
[----:B------:R-:W-:-:S02]  /*60890*/  IMAD.MOV.U32 R24, RZ, RZ, R42 ;  /* 0x000000ffff187224 */ /* 0x000fc400078e002a */
[----:B------:R-:W-:-:S03]  /*608a0*/  IMAD.MOV.U32 R25, RZ, RZ, R43 ;  /* 0x000000ffff197224 */ /* 0x000fc600078e002b */
[----:B---3--:R-:W-:-:S15]  /*608b0*/  HMMA.16816.F32 R20, R44, R42, R20 ;  /* 0x0000002a2c14723c */ /* 0x008fde0000001814 */
[----:B------:R-:W-:-:S08]  /*608c0*/  NOP ;  /* 0x0000000000007918 */ /* 0x000fd00000000000 */
[----:B------:R-:W-:Y:S04]  /*608d0*/  STL.64 [R1+0x9f0], R20 ;  /* 0x0009f01401007387 */ /* 0x000fe80000100a00 */
[----:B------:R0:W-:Y:S04]  /*608e0*/  STL.64 [R1+0x9f8], R22 ;  /* 0x0009f81601007387 */ /* 0x0001e80000100a00 */
[----:B0-----:R-:W3:Y:S04]  /*608f0*/  LDL.LU.64 R22, [R1+0x31a0] ;  /* 0x0031a00001167983 */ /* 0x001ee80000300a00 */
[----:B------:R-:W3:Y:S01]  /*60900*/  LDL.LU.64 R20, [R1+0x3198] ;  /* 0x0031980001147983 */ /* 0x000ee20000300a00 */
[----:B--2---:R-:W-:Y:S03]  /*60910*/  HMMA.16816.F32 R56, R44, R58, R32 ;  /* 0x0000003a2c38723c */ /* 0x004fe60000001820 */
[----:B------:R-:W2:Y:S04]  /*60920*/  LDL.LU.64 R42, [R1+0x3190] ;  /* 0x00319000012a7983 */ /* 0x000ea80000300a00 */
[----:B------:R0:W-:Y:S04]  /*60930*/  STL [R1+0x2f2c], R25 ;  /* 0x002f2c1901007387 */ /* 0x0001e80000100800 */
[----:B------:R1:W-:Y:S04]  /*60940*/  STL [R1+0x2f28], R24 ;  /* 0x002f281801007387 */ /* 0x0003e80000100800 */
[----:B------:R-:W4:Y:S04]  /*60950*/  LDL.LU R36, [R1+0x960] ;  /* 0x0009600001247983 */ /* 0x000f280000300800 */
[----:B------:R-:W-:Y:S04]  /*60960*/  STL.64 [R1+0x9e0], R48 ;  /* 0x0009e03001007387 */ /* 0x000fe80000100a00 */
[----:B------:R1:W-:Y:S04]  /*60970*/  STL.64 [R1+0x9e8], R50 ;  /* 0x0009e83201007387 */ /* 0x0003e80000100a00 */
[----:B------:R-:W4:Y:S04]  /*60980*/  LDL.LU R37, [R1+0x964] ;  /* 0x0009640001257983 */ /* 0x000f280000300800 */
[----:B------:R-:W4:Y:S04]  /*60990*/  LDL.LU R38, [R1+0x968] ;  /* 0x0009680001267983 */ /* 0x000f280000300800 */
[----:B------:R-:W4:Y:S01]  /*609a0*/  LDL.LU R39, [R1+0x96c] ;  /* 0x00096c0001277983 */ /* 0x000f220000300800 */
[----:B0-----:R-:W-:-:S02]  /*609b0*/  IMAD.MOV.U32 R25, RZ, RZ, R30 ;  /* 0x000000ffff197224 */ /* 0x001fc400078e001e */
[----:B-1----:R-:W-:Y:S01]  /*609c0*/  IMAD.MOV.U32 R24, RZ, RZ, R31 ;  /* 0x000000ffff187224 */ /* 0x002fe200078e001f */
[----:B------:R-:W4:Y:S04]  /*609d0*/  LDL.64 R50, [R1+0x1a8] ;  /* 0x0001a80001327983 */ /* 0x000f280000100a00 */
[----:B------:R-:W-:Y:S04]  /*609e0*/  STL.64 [R1+0x9d0], R16 ;  /* 0x0009d01001007387 */ /* 0x000fe80000100a00 */
[----:B------:R0:W-:Y:S04]  /*609f0*/  STL.64 [R1+0x9d8], R18 ;  /* 0x0009d81201007387 */ /* 0x0001e80000100a00 */
[----:B0-----:R-:W4:Y:S04]  /*60a00*/  LDL.LU.64 R18, [R1+0x3188] ;  /* 0x0031880001127983 */ /* 0x001f280000300a00 */
[----:B------:R-:W4:Y:S04]  /*60a10*/  LDL.LU.64 R30, [R1+0x3180] ;  /* 0x00318000011e7983 */ /* 0x000f280000300a00 */
[----:B------:R-:W4:Y:S04]  /*60a20*/  LDL.LU.64 R28, [R1+0x3178] ;  /* 0x00317800011c7983 */ /* 0x000f280000300a00 */
[----:B------:R-:W-:Y:S04]  /*60a30*/  STL [R1+0x2f34], R24 ;  /* 0x002f341801007387 */ /* 0x000fe80000100800 */
[----:B------:R-:W-:Y:S04]  /*60a40*/  STL [R1+0x2f30], R25 ;  /* 0x002f301901007387 */ /* 0x000fe80000100800 */
[----:B------:R-:W4:Y:S04]  /*60a50*/  LDL.LU.64 R34, [R1+0x3170] ;  /* 0x0031700001227983 */ /* 0x000f280000300a00 */
[----:B------:R-:W-:Y:S04]  /*60a60*/  STL.64 [R1+0x9c0], R56 ;  /* 0x0009c03801007387 */ /* 0x000fe80000100a00 */
[----:B------:R0:W-:Y:S04]  /*60a70*/  STL.64 [R1+0x9c8], R58 ;  /* 0x0009c83a01007387 */ /* 0x0001e80000100a00 */
[----:B0-----:R-:W4:Y:S04]  /*60a80*/  LDL.LU.64 R58, [R1+0x3168] ;  /* 0x00316800013a7983 */ /* 0x001f280000300a00 */
[----:B------:R-:W4:Y:S01]  /*60a90*/  LDL.LU.64 R56, [R1+0x3160] ;  /* 0x0031600001387983 */ /* 0x000f220000300a00 */
[----:B------:R-:W-:-:S02]  /*60aa0*/  IMAD.MOV.U32 R24, RZ, RZ, R10 ;  /* 0x000000ffff187224 */ /* 0x000fc400078e000a */
[----:B------:R-:W-:Y:S01]  /*60ab0*/  IMAD.MOV.U32 R25, RZ, RZ, R11 ;  /* 0x000000ffff197224 */ /* 0x000fe200078e000b */
[C---:B---3--:R-:W-:Y:S06]  /*60ac0*/  HMMA.16816.F32 R20, R44.reuse, R10, R20 ;  /* 0x0000000a2c14723c */ /* 0x048fec0000001814 */
[----:B--2---:R-:W-:-:S15]  /*60ad0*/  HMMA.16816.F32 R8, R44, R42, R52 ;  /* 0x0000002a2c08723c */ /* 0x004fde0000001834 */
[----:B------:R-:W-:-:S02]  /*60ae0*/  NOP ;  /* 0x0000000000007918 */ /* 0x000fc40000000000 */
[----:B------:R-:W-:Y:S04]  /*60af0*/  STL.64 [R1+0x9b0], R20 ;  /* 0x0009b01401007387 */ /* 0x000fe80000100a00 */
[----:B------:R0:W-:Y:S01]  /*60b00*/  STL.64 [R1+0x9b8], R22 ;  /* 0x0009b81601007387 */ /* 0x0001e20000100a00 */
[C---:B----4-:R-:W-:Y:S03]  /*60b10*/  HMMA.16816.F32 R16, R44.reuse, R18, R12 ;  /* 0x000000122c10723c */ /* 0x050fe6000000180c */
[----:B0-----:R-:W2:Y:S04]  /*60b20*/  LDL.LU.64 R22, [R1+0x3158] ;  /* 0x0031580001167983 */ /* 0x001ea80000300a00 */
[----:B------:R-:W-:Y:S04]  /*60b30*/  STL [R1+0x2f3c], R25 ;  /* 0x002f3c1901007387 */ /* 0x000fe80000100800 */
[----:B------:R-:W-:Y:S01]  /*60b40*/  STL [R1+0x2f38], R24 ;  /* 0x002f381801007387 */ /* 0x000fe20000100800 */
[C---:B------:R-:W-:Y:S03]  /*60b50*/  HMMA.16816.F32 R12, R44.reuse, R34, R28 ;  /* 0x000000222c0c723c */ /* 0x040fe6000000181c */
[----:B------:R-:W-:Y:S04]  /*60b60*/  STL.64 [R1+0x9a0], R8 ;  /* 0x0009a00801007387 */ /* 0x000fe80000100a00 */
[----:B------:R0:W-:Y:S02]  /*60b70*/  STL.64 [R1+0x9a8], R10 ;  /* 0x0009a80a01007387 */ /* 0x0001e40000100a00 */
[----:B0-----:R-:W-:Y:S02]  /*60b80*/  HMMA.16816.F32 R8, R44, R6, R56 ;  /* 0x000000062c08723c */ /* 0x001fe40000001838 */
[----:B------:R-:W-:Y:S04]  /*60b90*/  STL.64 [R1+0x990], R16 ;  /* 0x0009901001007387 */ /* 0x000fe80000100a00 */
[----:B------:R-:W-:Y:S01]  /*60ba0*/  STL.64 [R1+0x998], R18 ;  /* 0x0009981201007387 */ /* 0x000fe20000100a00 */
[----:B------:R-:W-:-:S02]  /*60bb0*/  IMAD.MOV.U32 R21, RZ, RZ, R6 ;  /* 0x000000ffff157224 */ /* 0x000fc400078e0006 */
[----:B------:R-:W-:-:S05]  /*60bc0*/  IMAD.MOV.U32 R20, RZ, RZ, R7 ;  /* 0x000000ffff147224 */ /* 0x000fca00078e0007 */
[----:B------:R-:W-:Y:S04]  /*60bd0*/  STL.64 [R1+0x980], R12 ;  /* 0x0009800c01007387 */ /* 0x000fe80000100a00 */
[----:B------:R-:W-:Y:S05]  /*60be0*/  STL.64 [R1+0x988], R14 ;  /* 0x0009880e01007387 */ /* 0x000fea0000100a00 */
[----:B------:R-:W-:Y:S04]  /*60bf0*/  STL.64 [R1+0x970], R8 ;  /* 0x0009700801007387 */ /* 0x000fe80000100a00 */
[----:B------:R0:W-:Y:S04]  /*60c00*/  STL.64 [R1+0x978], R10 ;  /* 0x0009780a01007387 */ /* 0x0001e80000100a00 */
[----:B------:R-:W3:Y:S04]  /*60c10*/  LDL.64 R6, [R1+0x198] ;  /* 0x0001980001067983 */ /* 0x000ee80000100a00 */
[----:B------:R-:W4:Y:S04]  /*60c20*/  LDL.LU R56, [R1+0x940] ;  /* 0x0009400001387983 */ /* 0x000f280000300800 */
[----:B------:R-:W4:Y:S04]  /*60c30*/  LDL.LU R57, [R1+0x944] ;  /* 0x0009440001397983 */ /* 0x000f280000300800 */
[----:B------:R-:W2:Y:S04]  /*60c40*/  LDL.LU R58, [R1+0x948] ;  /* 0x00094800013a7983 */ /* 0x000ea80000300800 */
[----:B------:R-:W2:Y:S01]  /*60c50*/  LDL.LU R59, [R1+0x94c] ;  /* 0x00094c00013b7983 */ /* 0x000ea20000300800 */
[----:B0-----:R-:W-:Y:S03]  /*60c60*/  HMMA.16816.F32 R8, R44, R50, R36 ;  /* 0x000000322c08723c */ /* 0x001fe60000001824 */
[----:B--2---:R-:W-:Y:S04]  /*60c70*/  STL.64 [R1+0x3150], R58 ;  /* 0x0031503a01007387 */ /* 0x004fe80000100a00 */
[----:B----4-:R0:W-:Y:S04]  /*60c80*/  STL.64 [R1+0x3148], R56 ;  /* 0x0031483801007387 */ /* 0x0101e80000100a00 */
[----:B0-----:R-:W3:Y:S04]  /*60c90*/  LDL.LU R56, [R1+0x950] ;  /* 0x0009500001387983 */ /* 0x001ee80000300800 */
[----:B------:R-:W3:Y:S04]  /*60ca0*/  LDL.LU R57, [R1+0x954] ;  /* 0x0009540001397983 */ /* 0x000ee80000300800 */
[----:B------:R-:W3:Y:S04]  /*60cb0*/  LDL.LU R58, [R1+0x958] ;  /* 0x00095800013a7983 */ /* 0x000ee80000300800 */
[----:B------:R-:W3:Y:S04]  /*60cc0*/  LDL.LU R59, [R1+0x95c] ;  /* 0x00095c00013b7983 */ /* 0x000ee80000300800 */
[----:B------:R-:W2:Y:S04]  /*60cd0*/  LDL.64 R42, [R1+0x188] ;  /* 0x00018800012a7983 */ /* 0x000ea80000100a00 */
[----:B------:R-:W-:Y:S04]  /*60ce0*/  STL [R1+0x2f44], R20 ;  /* 0x002f441401007387 */ /* 0x000fe80000100800 */
[----:B------:R-:W-:Y:S04]  /*60cf0*/  STL [R1+0x2f40], R21 ;  /* 0x002f401501007387 */ /* 0x000fe80000100800 */
[----:B------:R0:W-:Y:S04]  /*60d00*/  STL.64 [R1+0x960], R8 ;  /* 0x0009600801007387 */ /* 0x0001e80000100a00 */
[----:B------:R1:W-:Y:S04]  /*60d10*/  STL.64 [R1+0x968], R10 ;  /* 0x0009680a01007387 */ /* 0x0003e80000100a00 */
[----:B------:R-:W4:Y:S04]  /*60d20*/  LDL.LU R12, [R1+0x1100] ;  /* 0x00110000010c7983 */ /* 0x000f280000300800 */
[----:B------:R-:W4:Y:S04]  /*60d30*/  LDL.LU R13, [R1+0x1104] ;  /* 0x00110400010d7983 */ /* 0x000f280000300800 */
[----:B------:R-:W4:Y:S04]  /*60d40*/  LDL.LU R14, [R1+0x1108] ;  /* 0x00110800010e7983 */ /* 0x000f280000300800 */
[----:B------:R-:W4:Y:S04]  /*60d50*/  LDL.LU R15, [R1+0x110c] ;  /* 0x00110c00010f7983 */ /* 0x000f280000300800 */
[----:B0-----:R-:W4:Y:S04]  /*60d60*/  LDL.LU R8, [R1+0x1110] ;  /* 0x0011100001087983 */ /* 0x001f280000300800 */
[----:B------:R-:W4:Y:S04]  /*60d70*/  LDL.LU R9, [R1+0x1114] ;  /* 0x0011140001097983 */ /* 0x000f280000300800 */
[----:B-1----:R-:W4:Y:S04]  /*60d80*/  LDL.LU R10, [R1+0x1118] ;  /* 0x00111800010a7983 */ /* 0x002f280000300800 */
[----:B------:R-:W4:Y:S04]  /*60d90*/  LDL.LU R11, [R1+0x111c] ;  /* 0x00111c00010b7983 */ /* 0x000f280000300800 */
[----:B------:R-:W4:Y:S04]  /*60da0*/  LDL.64 R54, [R1+0x168] ;  /* 0x0001680001367983 */ /* 0x000f280000100a00 */
[----:B------:R-:W4:Y:S04]  /*60db0*/  LDL.64 R18, [R1+0x158] ;  /* 0x0001580001127983 */ /* 0x000f280000100a00 */
[----:B------:R-:W4:Y:S04]  /*60dc0*/  LDL.LU R28, [R1+0x10f0] ;  /* 0x0010f000011c7983 */ /* 0x000f280000300800 */
[----:B------:R-:W4:Y:S04]  /*60dd0*/  LDL.LU R29, [R1+0x10f4] ;  /* 0x0010f400011d7983 */ /* 0x000f280000300800 */
[----:B------:R-:W4:Y:S04]  /*60de0*/  LDL.LU R30, [R1+0x10f8] ;  /* 0x0010f800011e7983 */ /* 0x000f280000300800 */
[----:B------:R-:W4:Y:S04]  /*60df0*/  LDL.LU R31, [R1+0x10fc] ;  /* 0x0010fc00011f7983 */ /* 0x000f280000300800 */
[----:B------:R-:W4:Y:S01]  /*60e00*/  LDL.64 R34, [R1+0x148] ;  /* 0x0001480001227983 */ /* 0x000f220000100a00 */
[----:B------:R-:W-:-:S03]  /*60e10*/  IMAD.MOV.U32 R24, RZ, RZ, R51 ;  /* 0x000000ffff187224 */ /* 0x000fc600078e0033 */
[----:B------:R-:W4:Y:S01]  /*60e20*/  LDL.LU R36, [R1+0x10e0] ;  /* 0x0010e00001247983 */ /* 0x000f220000300800 */
[----:B------:R-:W-:-:S03]  /*60e30*/  IMAD.MOV.U32 R25, RZ, RZ, R50 ;  /* 0x000000ffff197224 */ /* 0x000fc600078e0032 */
[----:B------:R-:W4:Y:S04]  /*60e40*/  LDL.LU R37, [R1+0x10e4] ;  /* 0x0010e40001257983 */ /* 0x000f280000300800 */
[----:B------:R-:W4:Y:S04]  /*60e50*/  LDL.LU R38, [R1+0x10e8] ;  /* 0x0010e80001267983 */ /* 0x000f280000300800 */
[----:B------:R-:W4:Y:S04]  /*60e60*/  LDL.LU R39, [R1+0x10ec] ;  /* 0x0010ec0001277983 */ /* 0x000f280000300800 */
[----:B------:R-:W4:Y:S04]  /*60e70*/  LDL.64 R50, [R1+0x138] ;  /* 0x0001380001327983 */ /* 0x000f280000100a00 */
[----:B------:R-:W-:Y:S04]  /*60e80*/  STL [R1+0x2f4c], R24 ;  /* 0x002f4c1801007387 */ /* 0x000fe80000100800 */
[----:B------:R-:W-:Y:S01]  /*60e90*/  STL [R1+0x2f48], R25 ;  /* 0x002f481901007387 */ /* 0x000fe20000100800 */
[----:B---3--:R-:W-:-:S15]  /*60ea0*/  HMMA.16816.F32 R56, R44, R6, R56 ;  /* 0x000000062c38723c */ /* 0x008fde0000001838 */
[----:B------:R-:W-:-:S08]  /*60eb0*/  NOP ;  /* 0x0000000000007918 */ /* 0x000fd00000000000 */
[----:B------:R-:W-:Y:S04]  /*60ec0*/  STL.64 [R1+0x950], R56 ;  /* 0x0009503801007387 */ /* 0x000fe80000100a00 */
[----:B------:R0:W-:Y:S04]  /*60ed0*/  STL.64 [R1+0x958], R58 ;  /* 0x0009583a01007387 */ /* 0x0001e80000100a00 */
[----:B0-----:R-:W3:Y:S04]  /*60ee0*/  LDL.LU.64 R58, [R1+0x3150] ;  /* 0x00315000013a7983 */ /* 0x001ee80000300a00 */
[----:B------:R-:W3:Y:S01]  /*60ef0*/  LDL.LU.64 R56, [R1+0x3148] ;  /* 0x0031480001387983 */ /* 0x000ee20000300a00 */
[----:B------:R-:W-:-:S02]  /*60f00*/  IMAD.MOV.U32 R20, RZ, RZ, R6 ;  /* 0x000000ffff147224 */ /* 0x000fc400078e0006 */
[----:B------:R-:W-:Y:S02]  /*60f10*/  IMAD.MOV.U32 R21, RZ, RZ, R7 ;  /* 0x000000ffff157224 */ /* 0x000fe400078e0007 */
[----:B------:R-:W4:Y:S04]  /*60f20*/  LDL.LU.64 R6, [R1+0x3140] ;  /* 0x0031400001067983 */ /* 0x000f280000300a00 */
[----:B------:R0:W-:Y:S04]  /*60f30*/  STL.64 [R1+0x2fb0], R22 ;  /* 0x002fb01601007387 */ /* 0x0001e80000100a00 */
[----:B------:R-:W-:Y:S01]  /*60f40*/  STL.64 [R1+0x2fa8], R20 ;  /* 0x002fa81401007387 */ /* 0x000fe20000100a00 */
[----:B--2---:R-:W-:-:S02]  /*60f50*/  IMAD.MOV.U32 R24, RZ, RZ, R42 ;  /* 0x000000ffff187224 */ /* 0x004fc400078e002a */
[----:B------:R-:W-:Y:S01]  /*60f60*/  IMAD.MOV.U32 R25, RZ, RZ, R43 ;  /* 0x000000ffff197224 */ /* 0x000fe200078e002b */
[----:B0-----:R-:W2:Y:S01]  /*60f70*/  LDL.64 R22, [R1+0x178] ;  /* 0x0001780001167983 */ /* 0x001ea20000100a00 */
[----:B------:R-:W0:Y:S01]  /*60f80*/  S2R R5, SR_TID.X ;  /* 0x0000000000057919 */ /* 0x000e220000002100 */
[----:B---3--:R-:W-:-:S15]  /*60f90*/  HMMA.16816.F32 R56, R44, R42, R56 ;  /* 0x0000002a2c38723c */ /* 0x008fde0000001838 */
[----:B------:R-:W-:-:S08]  /*60fa0*/  NOP ;  /* 0x0000000000007918 */ /* 0x000fd00000000000 */
[----:B------:R-:W-:Y:S04]  /*60fb0*/  STL.64 [R1+0x940], R56 ;  /* 0x0009403801007387 */ /* 0x000fe80000100a00 */
[----:B------:R1:W-:Y:S04]  /*60fc0*/  STL.64 [R1+0x948], R58 ;  /* 0x0009483a01007387 */ /* 0x0003e80000100a00 */
[----:B-1----:R-:W3:Y:S04]  /*60fd0*/  LDL.LU.64 R58, [R1+0x3138] ;  /* 0x00313800013a7983 */ /* 0x002ee80000300a00 */
[----:B------:R-:W3:Y:S04]  /*60fe0*/  LDL.LU R57, [R1+0x3130] ;  /* 0x0031300001397983 */ /* 0x000ee80000300800 */
[----:B------:R-:W-:Y:S04]  /*60ff0*/  STL.64 [R1+0x3010], R26 ;  /* 0x0030101a01007387 */ /* 0x000fe80000100a00 */
[----:B------:R1:W-:Y:S04]  /*61000*/  STL.64 [R1+0x3008], R24 ;  /* 0x0030081801007387 */ /* 0x0003e80000100a00 */
[----:B-1----:R-:W3:Y:S04]  /*61010*/  LDL.LU R24, [R1+0x1120] ;  /* 0x0011200001187983 */ /* 0x002ee80000300800 */
[----:B------:R-:W3:Y:S04]  /*61020*/  LDL.LU R25, [R1+0x1124] ;  /* 0x0011240001197983 */ /* 0x000ee80000300800 */
[----:B------:R-:W3:Y:S04]  /*61030*/  LDL.LU R26, [R1+0x1128] ;  /* 0x00112800011a7983 */ /* 0x000ee80000300800 */
[----:B------:R-:W3:Y:S01]  /*61040*/  LDL.LU R27, [R1+0x112c] ;  /* 0x00112c00011b7983 */ /* 0x000ee20000300800 */
[C---:B0-----:R-:W-:Y:S01]  /*61050*/  LOP3.LUT R60, R5.reuse, 0x7, RZ, 0xc0, !PT ;  /* 0x00000007053c7812 */ /* 0x041fe200078ec0ff */
[----:B------:R-:W-:-:S04]  /*61060*/  IMAD.SHL.U32 R4, R5, 0x2, RZ ;  /* 0x0000000205047824 */ /* 0x000fc800078e00ff */
[----:B------:R-:W-:Y:S02]  /*61070*/  IMAD R60, R60, 0x90, RZ ;  /* 0x000000903c3c7824 */ /* 0x000fe400078e02ff */
[----:B------:R-:W-:-:S03]  /*61080*/  IMAD.SHL.U32 R5, R5, 0x40, RZ ;  /* 0x0000004005057824 */ /* 0x000fc600078e00ff */
[----:B------:R-:W-:-:S04]  /*61090*/  LOP3.LUT R60, R60, 0x10, R4, 0x78, !PT ;  /* 0x000000103c3c7812 */ /* 0x000fc800078e7804 */
[----:B------:R-:W-:-:S04]  /*610a0*/  LOP3.LUT R60, R60, 0x400, R5, 0xf8, !PT ;  /* 0x000004003c3c7812 */ /* 0x000fc800078ef805 */
[----:B------:R-:W-:-:S05]  /*610b0*/  LOP3.LUT R60, R60, 0x40, RZ, 0x3c, !PT ;  /* 0x000000403c3c7812 */ /* 0x000fca00078e3cff */
[----:B------:R-:W0:Y:S01]  /*610c0*/  LDSM.16.MT88.4 R40, [R60+UR4+0x8800] ;  /* 0x008800043c28783b */ /* 0x000e220008004200 */
[----:B----4-:R-:W-:Y:S01]  /*610d0*/  HMMA.16816.F32 R8, R44, R54, R8 ;  /* 0x000000362c08723c */ /* 0x010fe20000001808 */
[----:B--2---:R-:W-:Y:S02]  /*610e0*/  IMAD.MOV.U32 R4, RZ, RZ, R23 ;  /* 0x000000ffff047224 */ /* 0x004fe400078e0017 */
[----:B------:R-:W-:-:S03]  /*610f0*/  IMAD.MOV.U32 R5, RZ, RZ, R22 ;  /* 0x000000ffff057224 */ /* 0x000fc600078e0016 */
[----:B------:R-:W-:Y:S01]  /*61100*/  IMAD.MOV.U32 R56, RZ, RZ, R55 ;  /* 0x000000ffff387224 */ /* 0x000fe200078e0037 */
[----:B0-----:R-:W-:Y:S04]  /*61110*/  STL.64 [R1+0x3020], R42 ;  /* 0x0030202a01007387 */ /* 0x001fe80000100a00 */
[----:B------:R-:W-:Y:S01]  /*61120*/  STL.64 [R1+0x3018], R40 ;  /* 0x0030182801007387 */ /* 0x000fe20000100a00 */
[----:B---3--:R-:W-:-:S15]  /*61130*/  HMMA.16816.F32 R24, R44, R22, R24 ;  /* 0x000000162c18723c */ /* 0x008fde0000001818 */
[----:B------:R-:W-:-:S08]  /*61140*/  NOP ;  /* 0x0000000000007918 */ /* 0x000fd00000000000 */
[----:B------:R-:W-:Y:S04]  /*61150*/  STL.64 [R1+0x1120], R24 ;  /* 0x0011201801007387 */ /* 0x000fe80000100a00 */
[----:B------:R-:W-:Y:S04]  /*61160*/  STL.64 [R1+0x1128], R26 ;  /* 0x0011281a01007387 */ /* 0x000fe80000100a00 */
[----:B------:R-:W-:Y:S04]  /*61170*/  STL [R1+0x2de0], R4 ;  /* 0x002de00401007387 */ /* 0x000fe80000100800 */
[----:B------:R-:W-:Y:S04]  /*61180*/  STL [R1+0x2ddc], R5 ;  /* 0x002ddc0501007387 */ /* 0x000fe80000100800 */
[----:B------:R-:W-:Y:S04]  /*61190*/  STL [R1+0x2de4], R56 ;  /* 0x002de43801007387 */ /* 0x000fe80000100800 */
[----:B------:R-:W-:Y:S04]  /*611a0*/  STL.64 [R1+0x1110], R8 ;  /* 0x0011100801007387 */ /* 0x000fe80000100a00 */
[----:B------:R0:W-:Y:S02]  /*611b0*/  STL.64 [R1+0x1118], R10 ;  /* 0x0011180a01007387 */ /* 0x0001e40000100a00 */
[----:B0-----:R-:W-:Y:S06]  /*611c0*/  HMMA.16816.F32 R8, R44, R18, R12 ;  /* 0x000000122c08723c */ /* 0x001fec000000180c */
[----:B------:R-:W-:-:S02]  /*611d0*/  IMAD.MOV.U32 R5, RZ, RZ, R19 ;  /* 0x000000ffff057224 */ /* 0x000fc400078e0013 */
[----:B------:R-:W-:Y:S02]  /*611e0*/  IMAD.MOV.U32 R4, RZ, RZ, R18 ;  /* 0x000000ffff047224 */ /* 0x000fe400078e0012 */
[----:B------:R-:W-:-:S13]  /*611f0*/  IMAD.MOV.U32 R56, RZ, RZ, R35 ;  /* 0x000000ffff387224 */ /* 0x000fda00078e0023 */
[----:B------:R-:W-:Y:S04]  /*61200*/  STL.64 [R1+0x1100], R8 ;  /* 0x0011000801007387 */ /* 0x000fe80000100a00 */
[----:B------:R0:W-:Y:S02]  /*61210*/  STL.64 [R1+0x1108], R10 ;  /* 0x0011080a01007387 */ /* 0x0001e40000100a00 */
[----:B0-----:R-:W-:Y:S02]  /*61220*/  HMMA.16816.F32 R8, R44, R34, R28 ;  /* 0x000000222c08723c */ /* 0x001fe4000000181c */
[----:B------:R-:W-:Y:S04]  /*61230*/  STL [R1+0x2dec], R5 ;  /* 0x002dec0501007387 */ /* 0x000fe80000100800 */
[----:B------:R-:W-:Y:S04]  /*61240*/  STL [R1+0x2de8], R4 ;  /* 0x002de80401007387 */ /* 0x000fe80000100800 */
[----:B------:R-:W-:-:S13]  /*61250*/  STL [R1+0x2df0], R56 ;  /* 0x002df03801007387 */ /* 0x000fda0000100800 */
[----:B------:R-:W-:Y:S04]  /*61260*/  STL.64 [R1+0x10f0], R8 ;  /* 0x0010f00801007387 */ /* 0x000fe80000100a00 */
[----:B------:R0:W-:Y:S02]  /*61270*/  STL.64 [R1+0x10f8], R10 ;  /* 0x0010f80a01007387 */ /* 0x0001e40000100a00 */
[----:B0-----:R-:W-:Y:S02]  /*61280*/  HMMA.16816.F32 R8, R44, R50, R36 ;  /* 0x000000322c08723c */ /* 0x001fe40000001824 */
[----:B------:R-:W-:Y:S04]  /*61290*/  STL.64 [R1+0x3120], R58 ;  /* 0x0031203a01007387 */ /* 0x000fe80000100a00 */
        /* <DEDUP_REMOVED lines=10> */
[----:B0-----:R-:W2:Y:S04]  /*61340*/  LDL.LU R16, [R1+0x10b0] ;  /* 0x0010b00001107983 */ /* 0x001ea80000300800 */
[----:B------:R-:W2:Y:S04]  /*61350*/  LDL.LU R17, [R1+0x10b4] ;  /* 0x0010b40001117983 */ /* 0x000ea80000300800 */
[----:B------:R-:W3:Y:S04]  /*61360*/  LDL.LU R18, [R1+0x10b8] ;  /* 0x0010b80001127983 */ /* 0x000ee80000300800 */
[----:B------:R-:W3:Y:S04]  /*61370*/  LDL.LU R19, [R1+0x10bc] ;  /* 0x0010bc0001137983 */ /* 0x000ee80000300800 */
[----:B------:R-:W4:Y:S04]  /*61380*/  LDL.64 R58, [R1+0x128] ;  /* 0x00012800013a7983 */ /* 0x000f280000100a00 */
[----:B---3--:R0:W-:Y:S04]  /*61390*/  STL.64 [R1+0x3108], R18 ;  /* 0x0031081201007387 */ /* 0x0081e80000100a00 */
[----:B--2---:R1:W-:Y:S04]  /*613a0*/  STL.64 [R1+0x3100], R16 ;  /* 0x0031001001007387 */ /* 0x0043e80000100a00 */
[----:B0-----:R-:W2:Y:S04]  /*613b0*/  LDL.64 R18, [R1+0x118] ;  /* 0x0001180001127983 */ /* 0x001ea80000100a00 */
[----:B--2---:R0:W-:Y:S04]  /*613c0*/  STL.64 [R1+0x3128], R18 ;  /* 0x0031281201007387 */ /* 0x0041e80000100a00 */
[----:B-1----:R-:W4:Y:S04]  /*613d0*/  LDL.LU R16, [R1+0x10d0] ;  /* 0x0010d00001107983 */ /* 0x002f280000300800 */
[----:B------:R-:W4:Y:S04]  /*613e0*/  LDL.LU R17, [R1+0x10d4] ;  /* 0x0010d40001117983 */ /* 0x000f280000300800 */
[----:B0-----:R-:W4:Y:S04]  /*613f0*/  LDL.LU R18, [R1+0x10d8] ;  /* 0x0010d80001127983 */ /* 0x001f280000300800 */
[----:B------:R-:W4:Y:S04]  /*61400*/  LDL.LU R19, [R1+0x10dc] ;  /* 0x0010dc0001137983 */ /* 0x000f280000300800 */
[----:B------:R-:W2:Y:S01]  /*61410*/  LDL.64 R14, [R1+0x108] ;  /* 0x00010800010e7983 */ /* 0x000ea20000100a00 */
[----:B------:R-:W-:-:S02]  /*61420*/  IMAD.MOV.U32 R5, RZ, RZ, R50 ;  /* 0x000000ffff057224 */ /* 0x000fc400078e0032 */
[----:B------:R-:W-:Y:S01]  /*61430*/  IMAD.MOV.U32 R4, RZ, RZ, R51 ;  /* 0x000000ffff047224 */ /* 0x000fe200078e0033 */
[----:B--2---:R0:W-:Y:S04]  /*61440*/  STL.64 [R1+0x3110], R14 ;  /* 0x0031100e01007387 */ /* 0x0041e80000100a00 */
[----:B------:R-:W2:Y:S04]  /*61450*/  LDL.LU R12, [R1+0x10c0] ;  /* 0x0010c000010c7983 */ /* 0x000ea80000300800 */
[----:B------:R-:W2:Y:S01]  /*61460*/  LDL.LU R13, [R1+0x10c4] ;  /* 0x0010c400010d7983 */ /* 0x000ea20000300800 */
[----:B----4-:R-:W-:Y:S03]  /*61470*/  HMMA.16816.F32 R16, R44, R58, R16 ;  /* 0x0000003a2c10723c */ /* 0x010fe60000001810 */
[----:B0-----:R-:W2:Y:S04]  /*61480*/  LDL.LU R14, [R1+0x10c8] ;  /* 0x0010c800010e7983 */ /* 0x001ea80000300800 */
[----:B------:R-:W2:Y:S04]  /*61490*/  LDL.LU R15, [R1+0x10cc] ;  /* 0x0010cc00010f7983 */ /* 0x000ea80000300800 */
[----:B------:R-:W3:Y:S04]  /*614a0*/  LDL.64 R38, [R1+0xf8] ;  /* 0x0000f80001267983 */ /* 0x000ee80000100a00 */
        /* <DEDUP_REMOVED lines=20> */
[----:B------:R-:W-:Y:S04]  /*615f0*/  STL [R1+0x2df8], R4 ;  /* 0x002df80401007387 */ /* 0x000fe80000100800 */
[----:B------:R-:W-:Y:S04]  /*61600*/  STL [R1+0x2df4], R5 ;  /* 0x002df40501007387 */ /* 0x000fe80000100800 */
[----:B------:R-:W-:Y:S04]  /*61610*/  STL.64 [R1+0x10d0], R16 ;  /* 0x0010d01001007387 */ /* 0x000fe80000100a00 */
[----:B------:R0:W-:Y:S04]  /*61620*/  STL.64 [R1+0x10d8], R18 ;  /* 0x0010d81201007387 */ /* 0x0001e80000100a00 */
[----:B0-----:R-:W2:Y:S01]  /*61630*/  LDL.LU.64 R18, [R1+0x3128] ;  /* 0x0031280001127983 */ /* 0x001ea20000300a00 */
[----:B------:R-:W-:-:S03]  /*61640*/  IMAD.MOV.U32 R56, RZ, RZ, R59 ;  /* 0x000000ffff387224 */ /* 0x000fc600078e003b */
[----:B------:R-:W3:Y:S04]  /*61650*/  LDL.LU.64 R58, [R1+0x3120] ;  /* 0x00312000013a7983 */ /* 0x000ee80000300a00 */
[----:B------:R-:W3:Y:S04]  /*61660*/  LDL.LU R57, [R1+0x3118] ;  /* 0x0031180001397983 */ /* 0x000ee80000300800 */
[----:B------:R-:W-:Y:S01]  /*61670*/  STL [R1+0x2dfc], R56 ;  /* 0x002dfc3801007387 */ /* 0x000fe20000100800 */
[----:B--2---:R-:W-:Y:S06]  /*61680*/  HMMA.16816.F32 R12, R44, R18, R12 ;  /* 0x000000122c0c723c */ /* 0x004fec000000180c */
[----:B------:R-:W-:-:S02]  /*61690*/  IMAD.MOV.U32 R4, RZ, RZ, R18 ;  /* 0x000000ffff047224 */ /* 0x000fc400078e0012 */
[----:B------:R-:W-:-:S15]  /*616a0*/  IMAD.MOV.U32 R5, RZ, RZ, R19 ;  /* 0x000000ffff057224 */ /* 0x000fde00078e0013 */
[----:B------:R-:W-:Y:S04]  /*616b0*/  STL.64 [R1+0x10c0], R12 ;  /* 0x0010c00c01007387 */ /* 0x000fe80000100a00 */
[----:B------:R0:W-:Y:S04]  /*616c0*/  STL.64 [R1+0x10c8], R14 ;  /* 0x0010c80e01007387 */ /* 0x0001e80000100a00 */
[----:B0-----:R-:W2:Y:S04]  /*616d0*/  LDL.LU.64 R14, [R1+0x3110] ;  /* 0x00311000010e7983 */ /* 0x001ea80000300a00 */
[----:B------:R-:W2:Y:S04]  /*616e0*/  LDL.LU.64 R18, [R1+0x3108] ;  /* 0x0031080001127983 */ /* 0x000ea80000300a00 */
[----:B------:R-:W2:Y:S04]  /*616f0*/  LDL.LU.64 R16, [R1+0x3100] ;  /* 0x0031000001107983 */ /* 0x000ea80000300a00 */
[----:B------:R-:W-:Y:S04]  /*61700*/  STL [R1+0x2e04], R5 ;  /* 0x002e040501007387 */ /* 0x000fe80000100800 */
[----:B------:R-:W-:Y:S01]  /*61710*/  STL [R1+0x2e00], R4 ;  /* 0x002e000401007387 */ /* 0x000fe20000100800 */
[----:B--2---:R-:W-:-:S15]  /*61720*/  HMMA.16816.F32 R16, R44, R14, R16 ;  /* 0x0000000e2c10723c */ /* 0x004fde0000001810 */
[----:B------:R-:W-:-:S08]  /*61730*/  NOP ;  /* 0x0000000000007918 */ /* 0x000fd00000000000 */
[----:B------:R-:W-:Y:S04]  /*61740*/  STL.64 [R1+0x10b0], R16 ;  /* 0x0010b01001007387 */ /* 0x000fe80000100a00 */
[----:B------:R0:W-:Y:S04]  /*61750*/  STL.64 [R1+0x10b8], R18 ;  /* 0x0010b81201007387 */ /* 0x0001e80000100a00 */
[----:B0-----:R-:W2:Y:S04]  /*61760*/  LDL.LU.64 R18, [R1+0x30f8] ;  /* 0x0030f80001127983 */ /* 0x001ea80000300a00 */
[----:B------:R-:W2:Y:S01]  /*61770*/  LDL.LU.64 R16, [R1+0x30f0] ;  /* 0x0030f00001107983 */ /* 0x000ea20000300a00 */
[----:B------:R-:W-:-:S03]  /*61780*/  IMAD.MOV.U32 R56, RZ, RZ, R15 ;  /* 0x000000ffff387224 */ /* 0x000fc600078e000f */
[----:B------:R-:W2:Y:S04]  /*61790*/  LDL.LU.64 R12, [R1+0x30e8] ;  /* 0x0030e800010c7983 */ /* 0x000ea80000300a00 */
[----:B------:R-:W-:Y:S01]  /*617a0*/  STL [R1+0x2e08], R56 ;  /* 0x002e083801007387 */ /* 0x000fe20000100800 */
[----:B----4-:R-:W-:Y:S01]  /*617b0*/  HMMA.16816.F32 R48, R44, R42, R48 ;  /* 0x0000002a2c30723c */ /* 0x010fe20000001830 */
[----:B---3--:R-:W-:Y:S02]  /*617c0*/  IMAD.MOV.U32 R0, RZ, RZ, R39 ;  /* 0x000000ffff007224 */ /* 0x008fe400078e0027 */
[----:B------:R-:W-:-:S03]  /*617d0*/  IMAD.MOV.U32 R2, RZ, RZ, R38 ;  /* 0x000000ffff027224 */ /* 0x000fc600078e0026 */
[----:B------:R-:W-:Y:S02]  /*617e0*/  IMAD.MOV.U32 R5, RZ, RZ, R42 ;  /* 0x000000ffff057224 */ /* 0x000fe400078e002a */
[----:B------:R-:W-:Y:S01]  /*617f0*/  IMAD.MOV.U32 R4, RZ, RZ, R43 ;  /* 0x000000ffff047224 */ /* 0x000fe200078e002b */
[----:B--2---:R-:W-:-:S15]  /*61800*/  HMMA.16816.F32 R16, R44, R38, R16 ;  /* 0x000000262c10723c */ /* 0x004fde0000001810 */
[----:B------:R-:W-:-:S08]  /*61810*/  NOP ;  /* 0x0000000000007918 */ /* 0x000fd00000000000 */
[----:B------:R0:W-:Y:S04]  /*61820*/  STL.64 [R1+0x10a0], R16 ;  /* 0x0010a01001007387 */ /* 0x0001e80000100a00 */
[----:B------:R-:W-:Y:S04]  /*61830*/  STL.64 [R1+0x10a8], R18 ;  /* 0x0010a81201007387 */ /* 0x000fe80000100a00 */
[----:B0-----:R-:W2:Y:S04]  /*61840*/  LDL.LU.64 R16, [R1+0x30e0] ;  /* 0x0030e00001107983 */ /* 0x001ea80000300a00 */
[----:B------:R-:W3:Y:S04]  /*61850*/  LDL.LU R37, [R1+0x30d8] ;  /* 0x0030d80001257983 */ /* 0x000ee80000300800 */
[----:B------:R-:W-:Y:S04]  /*61860*/  STL [R1+0x2e0c], R0 ;  /* 0x002e0c0001007387 */ /* 0x000fe80000100800 */
[----:B------:R-:W-:Y:S04]  /*61870*/  STL [R1+0x2dd8], R2 ;  /* 0x002dd80201007387 */ /* 0x000fe80000100800 */
[----:B------:R0:W-:Y:S04]  /*61880*/  STL.64 [R1+0x1090], R48 ;  /* 0x0010903001007387 */ /* 0x0001e80000100a00 */
[----:B------:R-:W-:Y:S04]  /*61890*/  STL.64 [R1+0x1098], R50 ;  /* 0x0010983201007387 */ /* 0x000fe80000100a00 */
[----:B0-----:R-:W4:Y:S04]  /*618a0*/  LDL.LU R49, [R1+0x30d4] ;  /* 0x0030d40001317983 */ /* 0x001f280000300800 */
[----:B------:R-:W-:Y:S04]  /*618b0*/  STL.64 [R1+0x3098], R6 ;  /* 0x0030980601007387 */ /* 0x000fe80000100a00 */
[----:B------:R0:W-:Y:S02]  /*618c0*/  STL.64 [R1+0x3090], R4 ;  /* 0x0030900401007387 */ /* 0x0001e40000100a00 */
[----:B0-----:R-:W-:Y:S06]  /*618d0*/  HMMA.16816.F32 R4, R44, R22, R24 ;  /* 0x000000162c04723c */ /* 0x001fec0000001818 */
[----:B------:R-:W-:-:S15]  /*618e0*/  IMAD.MOV.U32 R56, RZ, RZ, R23 ;  /* 0x000000ffff387224 */ /* 0x000fde00078e0017 */
[----:B------:R-:W-:-:S02]  /*618f0*/  NOP ;  /* 0x0000000000007918 */ /* 0x000fc40000000000 */
[----:B------:R-:W-:Y:S04]  /*61900*/  STL.64 [R1+0x1080], R4 ;  /* 0x0010800401007387 */ /* 0x000fe80000100a00 */
[----:B------:R0:W-:Y:S02]  /*61910*/  STL.64 [R1+0x1088], R6 ;  /* 0x0010880601007387 */ /* 0x0001e40000100a00 */
[----:B0-----:R-:W-:Y:S02]  /*61920*/  HMMA.16816.F32 R4, R44, R54, R8 ;  /* 0x000000362c04723c */ /* 0x001fe40000001808 */
[----:B------:R-:W-:Y:S04]  /*61930*/  STL.64 [R1+0x3030], R58 ;  /* 0x0030303a01007387 */ /* 0x000fe80000100a00 */
[----:B------:R-:W-:-:S15]  /*61940*/  STL [R1+0x3028], R56 ;  /* 0x0030283801007387 */ /* 0x000fde0000100800 */
[----:B------:R-:W-:-:S02]  /*61950*/  NOP ;  /* 0x0000000000007918 */ /* 0x000fc40000000000 */
[----:B------:R-:W-:Y:S04]  /*61960*/  STL.64 [R1+0x1070], R4 ;  /* 0x0010700401007387 */ /* 0x000fe80000100a00 */
[----:B------:R0:W-:Y:S02]  /*61970*/  STL.64 [R1+0x1078], R6 ;  /* 0x0010780601007387 */ /* 0x0001e40000100a00 */
[----:B0-----:R-:W-:Y:S01]  /*61980*/  HMMA.16816.F32 R4, R44, R34, R28 ;  /* 0x000000222c04723c */ /* 0x001fe2000000181c */
[----:B------:R-:W-:-:S15]  /*61990*/  IMAD.MOV.U32 R10, RZ, RZ, R57 ;  /* 0x000000ffff0a7224 */ /* 0x000fde00078e0039 */
[----:B------:R-:W-:-:S07]  /*619a0*/  NOP ;  /* 0x0000000000007918 */ /* 0x000fce0000000000 */
[----:B------:R-:W-:Y:S04]  /*619b0*/  STL.64 [R1+0x1060], R4 ;  /* 0x0010600401007387 */ /* 0x000fe80000100a00 */
[----:B------:R-:W-:Y:S04]  /*619c0*/  STL.64 [R1+0x1068], R6 ;  /* 0x0010680601007387 */ /* 0x000fe80000100a00 */
[----:B------:R-:W2:Y:S01]  /*619d0*/  LDL.LU R57, [R1+0x30d0] ;  /* 0x0030d00001397983 */ /* 0x000ea20000300800 */
[----:B---3--:R-:W-:-:S05]  /*619e0*/  IMAD.MOV.U32 R11, RZ, RZ, R37 ;  /* 0x000000ffff0b7224 */ /* 0x008fca00078e0025 */
[----:B------:R-:W-:Y:S04]  /*619f0*/  STL.64 [R1+0x3038], R10 ;  /* 0x0030380a01007387 */ /* 0x000fe80000100a00 */
[----:B------:R-:W3:Y:S04]  /*61a00*/  LDL.LU R36, [R1+0xfb0] ;  /* 0x000fb00001247983 */ /* 0x000ee80000300800 */
[----:B------:R-:W3:Y:S04]  /*61a10*/  LDL.LU R37, [R1+0xfb4] ;  /* 0x000fb40001257983 */ /* 0x000ee80000300800 */
[----:B------:R-:W4:Y:S04]  /*61a20*/  LDL.LU R38, [R1+0xfb8] ;  /* 0x000fb80001267983 */ /* 0x000f280000300800 */
[----:B------:R-:W4:Y:S01]  /*61a30*/  LDL.LU R39, [R1+0xfbc] ;  /* 0x000fbc0001277983 */ /* 0x000f220000300800 */
[----:B------:R-:W-:-:S02]  /*61a40*/  IMAD.MOV.U32 R2, RZ, RZ, R34 ;  /* 0x000000ffff027224 */ /* 0x000fc400078e0022 */
[----:B------:R-:W-:Y:S02]  /*61a50*/  IMAD.MOV.U32 R61, RZ, RZ, R35 ;  /* 0x000000ffff3d7224 */ /* 0x000fe400078e0023 */
[----:B------:R-:W-:Y:S02]  /*61a60*/  IMAD.MOV.U32 R34, RZ, RZ, R13 ;  /* 0x000000ffff227224 */ /* 0x000fe400078e000d */
[----:B------:R-:W-:Y:S01]  /*61a70*/  IMAD.MOV.U32 R35, RZ, RZ, R12 ;  /* 0x000000ffff237224 */ /* 0x000fe200078e000c */
[----:B----4-:R0:W-:Y:S04]  /*61a80*/  STL.64 [R1+0x3048], R38 ;  /* 0x0030482601007387 */ /* 0x0101e80000100a00 */
[----:B---3--:R-:W-:Y:S04]  /*61a90*/  STL.64 [R1+0x3040], R36 ;  /* 0x0030402401007387 */ /* 0x008fe80000100a00 */
[----:B------:R-:W3:Y:S04]  /*61aa0*/  LDL.LU R13, [R1+0x30cc] ;  /* 0x0030cc00010d7983 */ /* 0x000ee80000300800 */
[----:B------:R-:W4:Y:S04]  /*61ab0*/  LDL.LU R12, [R1+0x30c8] ;  /* 0x0030c800010c7983 */ /* 0x000f280000300800 */
[----:B------:R1:W-:Y:S04]  /*61ac0*/  STL.64 [R1+0x3050], R34 ;  /* 0x0030502201007387 */ /* 0x0003e80000100a00 */
[----:B------:R-:W3:Y:S04]  /*61ad0*/  LDL.LU R28, [R1+0xfc0] ;  /* 0x000fc000011c7983 */ /* 0x000ee80000300800 */
[----:B------:R-:W3:Y:S04]  /*61ae0*/  LDL.LU R29, [R1+0xfc4] ;  /* 0x000fc400011d7983 */ /* 0x000ee80000300800 */
[----:B------:R-:W4:Y:S04]  /*61af0*/  LDL.LU R30, [R1+0xfc8] ;  /* 0x000fc800011e7983 */ /* 0x000f280000300800 */
[----:B------:R-:W4:Y:S01]  /*61b00*/  LDL.LU R31, [R1+0xfcc] ;  /* 0x000fcc00011f7983 */ /* 0x000f220000300800 */
[----:B------:R-:W-:-:S02]  /*61b10*/  IMAD.MOV.U32 R0, RZ, RZ, R22 ;  /* 0x000000ffff007224 */ /* 0x000fc400078e0016 */
[----:B--2---:R-:W-:Y:S02]  /*61b20*/  IMAD.MOV.U32 R22, RZ, RZ, R57 ;  /* 0x000000ffff167224 */ /* 0x004fe400078e0039 */
[----:B------:R-:W-:Y:S01]  /*61b30*/  IMAD.MOV.U32 R23, RZ, RZ, R49 ;  /* 0x000000ffff177224 */ /* 0x000fe200078e0031 */
[----:B----4-:R2:W-:Y:S04]  /*61b40*/  STL.64 [R1+0x3060], R30 ;  /* 0x0030601e01007387 */ /* 0x0105e80000100a00 */
[----:B---3--:R-:W-:Y:S04]  /*61b50*/  STL.64 [R1+0x3058], R28 ;  /* 0x0030581c01007387 */ /* 0x008fe80000100a00 */
[----:B------:R-:W0:Y:S04]  /*61b60*/  LDL.LU R57, [R1+0x30c4] ;  /* 0x0030c40001397983 */ /* 0x000e280000300800 */
[----:B------:R-:W3:Y:S04]  /*61b70*/  LDL.LU R49, [R1+0x30c0] ;  /* 0x0030c00001317983 */ /* 0x000ee80000300800 */
[----:B------:R-:W-:Y:S04]  /*61b80*/  STL.64 [R1+0x3068], R22 ;  /* 0x0030681601007387 */ /* 0x000fe80000100a00 */
[----:B------:R-:W4:Y:S04]  /*61b90*/  LDL.LU R40, [R1+0xfe0] ;  /* 0x000fe00001287983 */ /* 0x000f280000300800 */
[----:B------:R-:W4:Y:S04]  /*61ba0*/  LDL.LU R41, [R1+0xfe4] ;  /* 0x000fe40001297983 */ /* 0x000f280000300800 */
[----:B------:R-:W2:Y:S04]  /*61bb0*/  LDL.LU R42, [R1+0xfe8] ;  /* 0x000fe800012a7983 */ /* 0x000ea80000300800 */
[----:B------:R-:W2:Y:S01]  /*61bc0*/  LDL.LU R43, [R1+0xfec] ;  /* 0x000fec00012b7983 */ /* 0x000ea20000300800 */
[----:B------:R-:W-:-:S02]  /*61bd0*/  IMAD.MOV.U32 R58, RZ, RZ, R12 ;  /* 0x000000ffff3a7224 */ /* 0x000fc400078e000c */
[----:B------:R-:W-:Y:S02]  /*61be0*/  IMAD.MOV.U32 R59, RZ, RZ, R13 ;  /* 0x000000ffff3b7224 */ /* 0x000fe400078e000d */
[----:B0-----:R-:W-:Y:S02]  /*61bf0*/  IMAD.MOV.U32 R39, RZ, RZ, R57 ;  /* 0x000000ffff277224 */ /* 0x001fe400078e0039 */
[----:B---3--:R-:W-:Y:S01]  /*61c00*/  IMAD.MOV.U32 R38, RZ, RZ, R49 ;  /* 0x000000ffff267224 */ /* 0x008fe200078e0031 */
[----:B--2---:R-:W-:Y:S04]  /*61c10*/  STL.64 [R1+0x3078], R42 ;  /* 0x0030782a01007387 */ /* 0x004fe80000100a00 */
[----:B----4-:R-:W-:Y:S04]  /*61c20*/  STL.64 [R1+0x3070], R40 ;  /* 0x0030702801007387 */ /* 0x010fe80000100a00 */
[----:B------:R-:W2:Y:S04]  /*61c30*/  LDL.LU R12, [R1+0x30bc] ;  /* 0x0030bc00010c7983 */ /* 0x000ea80000300800 */
[----:B------:R-:W3:Y:S04]  /*61c40*/  LDL.LU R13, [R1+0x30b8] ;  /* 0x0030b800010d7983 */ /* 0x000ee80000300800 */
[----:B------:R-:W-:Y:S04]  /*61c50*/  STL.64 [R1+0x3080], R58 ;  /* 0x0030803a01007387 */ /* 0x000fe80000100a00 */
[----:B------:R-:W4:Y:S04]  /*61c60*/  LDL.LU R49, [R1+0x30b4] ;  /* 0x0030b40001317983 */ /* 0x000f280000300800 */
[----:B------:R-:W4:Y:S04]  /*61c70*/  LDL.LU R57, [R1+0x30b0] ;  /* 0x0030b00001397983 */ /* 0x000f280000300800 */
[----:B------:R-:W-:Y:S04]  /*61c80*/  STL.64 [R1+0x3088], R38 ;  /* 0x0030882601007387 */ /* 0x000fe80000100a00 */
[----:B------:R-:W4:Y:S04]  /*61c90*/  LDL.LU R32, [R1+0x1000] ;  /* 0x0010000001207983 */ /* 0x000f280000300800 */
[----:B------:R-:W4:Y:S04]  /*61ca0*/  LDL.LU R33, [R1+0x1004] ;  /* 0x0010040001217983 */ /* 0x000f280000300800 */
[----:B-1----:R-:W4:Y:S04]  /*61cb0*/  LDL.LU R34, [R1+0x1008] ;  /* 0x0010080001227983 */ /* 0x002f280000300800 */
[----:B------:R-:W4:Y:S01]  /*61cc0*/  LDL.LU R35, [R1+0x100c] ;  /* 0x00100c0001237983 */ /* 0x000f220000300800 */
[----:B--2---:R-:W-:-:S02]  /*61cd0*/  IMAD.MOV.U32 R31, RZ, RZ, R12 ;  /* 0x000000ffff1f7224 */ /* 0x004fc400078e000c */
[----:B---3--:R-:W-:Y:S01]  /*61ce0*/  IMAD.MOV.U32 R30, RZ, RZ, R13 ;  /* 0x000000ffff1e7224 */ /* 0x008fe200078e000d */
[----:B----4-:R-:W-:Y:S04]  /*61cf0*/  STL.64 [R1+0x30a8], R34 ;  /* 0x0030a82201007387 */ /* 0x010fe80000100a00 */
[----:B------:R0:W-:Y:S04]  /*61d00*/  STL.64 [R1+0x30a0], R32 ;  /* 0x0030a02001007387 */ /* 0x0001e80000100a00 */
[----:B------:R-:W2:Y:S04]  /*61d10*/  LDL.LU R12, [R1+0x1040] ;  /* 0x00104000010c7983 */ /* 0x000ea80000300800 */
[----:B------:R-:W2:Y:S04]  /*61d20*/  LDL.LU R13, [R1+0x1044] ;  /* 0x00104400010d7983 */ /* 0x000ea80000300800 */
[----:B------:R-:W2:Y:S04]  /*61d30*/  LDL.LU R14, [R1+0x1048] ;  /* 0x00104800010e7983 */ /* 0x000ea80000300800 */
[----:B------:R-:W2:Y:S04]  /*61d40*/  LDL.LU R15, [R1+0x104c] ;  /* 0x00104c00010f7983 */ /* 0x000ea80000300800 */
[----:B------:R-:W3:Y:S04]  /*61d50*/  LDL R6, [R1+0xa8] ;  /* 0x0000a80001067983 */ /* 0x000ee80000100800 */
[----:B------:R-:W3:Y:S04]  /*61d60*/  LDL R7, [R1+0xac] ;  /* 0x0000ac0001077983 */ /* 0x000ee80000100800 */
[----:B0-----:R-:W3:Y:S04]  /*61d70*/  LDL.LU R32, [R1+0x1050] ;  /* 0x0010500001207983 */ /* 0x001ee80000300800 */
        /* <DEDUP_REMOVED lines=11> */
[----:B------:R-:W-:-:S03]  /*61e30*/  IMAD.MOV.U32 R42, RZ, RZ, R57 ;  /* 0x000000ffff2a7224 */ /* 0x000fc600078e0039 */
        /* <DEDUP_REMOVED lines=14> */
[----:B------:R-:W4:Y:S01]  /*61f20*/  LDL.LU R49, [R1+0xfa4] ;  /* 0x000fa40001317983 */ /* 0x000f220000300800 */
[----:B------:R-:W-:-:S03]  /*61f30*/  IMAD.MOV.U32 R3, RZ, RZ, R55 ;  /* 0x000000ffff037224 */ /* 0x000fc600078e0037 */
[----:B------:R-:W4:Y:S01]  /*61f40*/  LDL.LU R50, [R1+0xfa8] ;  /* 0x000fa80001327983 */ /* 0x000f220000300800 */
[----:B------:R-:W-:Y:S02]  /*61f50*/  IMAD.MOV.U32 R60, RZ, RZ, R54 ;  /* 0x000000ffff3c7224 */ /* 0x000fe400078e0036 */
[----:B------:R-:W-:Y:S01]  /*61f60*/  IMAD.MOV.U32 R55, RZ, RZ, R16 ;  /* 0x000000ffff377224 */ /* 0x000fe200078e0010 */
[----:B------:R-:W4:Y:S01]  /*61f70*/  LDL.LU R51, [R1+0xfac] ;  /* 0x000fac0001337983 */ /* 0x000f220000300800 */
[----:B------:R-:W-:-:S03]  /*61f80*/  IMAD.MOV.U32 R54, RZ, RZ, R17 ;  /* 0x000000ffff367224 */ /* 0x000fc600078e0011 */
[----:B------:R-:W4:Y:S04]  /*61f90*/  LDL.LU R16, [R1+0xf90] ;  /* 0x000f900001107983 */ /* 0x000f280000300800 */
[----:B------:R-:W4:Y:S04]  /*61fa0*/  LDL.LU R17, [R1+0xf94] ;  /* 0x000f940001117983 */ /* 0x000f280000300800 */
[----:B------:R-:W4:Y:S04]  /*61fb0*/  LDL.LU R18, [R1+0xf98] ;  /* 0x000f980001127983 */ /* 0x000f280000300800 */
[----:B------:R-:W4:Y:S01]  /*61fc0*/  LDL.LU R19, [R1+0xf9c] ;  /* 0x000f9c0001137983 */ /* 0x000f220000300800 */
[----:B---3--:R-:W-:Y:S03]  /*61fd0*/  HMMA.16816.F32 R4, R44, R6, R32 ;  /* 0x000000062c04723c */ /* 0x008fe60000001820 */
[----:B------:R-:W3:Y:S04]  /*61fe0*/  LDL.LU.64 R34, [R1+0x30a8] ;  /* 0x0030a80001227983 */ /* 0x000ee80000300a00 */
[----:B------:R-:W3:-:S15]  /*61ff0*/  LDL.LU.64 R32, [R1+0x30a0] ;  /* 0x0030a00001207983 */ /* 0x000ede0000300a00 */
[----:B------:R-:W-:-:S01]  /*62000*/  NOP ;  /* 0x0000000000007918 */ /* 0x000fc20000000000 */
[----:B------:R-:W-:Y:S04]  /*62010*/  STL.64 [R1+0x1050], R4 ;  /* 0x0010500401007387 */ /* 0x000fe80000100a00 */
[----:B------:R0:W-:Y:S04]  /*62020*/  STL.64 [R1+0x1058], R6 ;  /* 0x0010580601007387 */ /* 0x0001e80000100a00 */
[----:B0-----:R-:W2:Y:S04]  /*62030*/  LDL.LU.64 R6, [R1+0x3098] ;  /* 0x0030980001067983 */ /* 0x001ea80000300a00 */
[----:B------:R-:W4:Y:S01]  /*62040*/  LDL.LU.64 R4, [R1+0x3090] ;  /* 0x0030900001047983 */ /* 0x000f220000300a00 */
[----:B--2---:R-:W-:-:S15]  /*62050*/  HMMA.16816.F32 R12, R44, R6, R12 ;  /* 0x000000062c0c723c */ /* 0x004fde000000180c */
[----:B------:R-:W-:-:S08]  /*62060*/  NOP ;  /* 0x0000000000007918 */ /* 0x000fd00000000000 */
[----:B------:R0:W-:Y:S04]  /*62070*/  STL.64 [R1+0x1040], R12 ;  /* 0x0010400c01007387 */ /* 0x0001e80000100a00 */
[----:B------:R1:W-:Y:S04]  /*62080*/  STL.64 [R1+0x1048], R14 ;  /* 0x0010480e01007387 */ /* 0x0003e80000100a00 */
[----:B0-----:R-:W2:Y:S04]  /*62090*/  LDL.LU R12, [R1+0xf70] ;  /* 0x000f7000010c7983 */ /* 0x001ea80000300800 */
[----:B------:R-:W2:Y:S04]  /*620a0*/  LDL.LU R13, [R1+0xf74] ;  /* 0x000f7400010d7983 */ /* 0x000ea80000300800 */
[----:B-1----:R-:W2:Y:S04]  /*620b0*/  LDL.LU R14, [R1+0xf78] ;  /* 0x000f7800010e7983 */ /* 0x002ea80000300800 */
[----:B------:R-:W2:Y:S04]  /*620c0*/  LDL.LU R15, [R1+0xf7c] ;  /* 0x000f7c00010f7983 */ /* 0x000ea80000300800 */
[----:B------:R0:W-:Y:S04]  /*620d0*/  STL.64 [R1+0x2d10], R6 ;  /* 0x002d100601007387 */ /* 0x0001e80000100a00 */
[----:B----4-:R1:W-:Y:S04]  /*620e0*/  STL.64 [R1+0x2e10], R4 ;  /* 0x002e100401007387 */ /* 0x0103e80000100a00 */
[----:B0-----:R-:W1:Y:S04]  /*620f0*/  LDL R6, [R1+0x88] ;  /* 0x0000880001067983 */ /* 0x001e680000100800 */
[----:B------:R-:W1:Y:S01]  /*62100*/  LDL R7, [R1+0x8c] ;  /* 0x00008c0001077983 */ /* 0x000e620000100800 */
[C---:B------:R-:W-:Y:S06]  /*62110*/  HMMA.16816.F32 R40, R44.reuse, R42, R56 ;  /* 0x0000002a2c28723c */ /* 0x040fec0000001838 */
[C---:B------:R-:W-:Y:S06]  /*62120*/  HMMA.16816.F32 R28, R44.reuse, R30, R20 ;  /* 0x0000001e2c1c723c */ /* 0x040fec0000001814 */
[----:B-1----:R-:W-:Y:S01]  /*62130*/  HMMA.16816.F32 R4, R44, R6, R36 ;  /* 0x000000062c04723c */ /* 0x002fe20000001824 */
[----:B------:R-:W3:-:S15]  /*62140*/  LDL.LU.64 R38, [R1+0x3088] ;  /* 0x0030880001267983 */ /* 0x000ede0000300a00 */
[----:B------:R-:W-:-:S07]  /*62150*/  NOP ;  /* 0x0000000000007918 */ /* 0x000fce0000000000 */
[----:B------:R0:W-:Y:S04]  /*62160*/  STL.64 [R1+0x1030], R4 ;  /* 0x0010300401007387 */ /* 0x0001e80000100a00 */
[----:B------:R1:W-:Y:S04]  /*62170*/  STL.64 [R1+0x1038], R6 ;  /* 0x0010380601007387 */ /* 0x0003e80000100a00 */
[----:B0-----:R-:W4:Y:S04]  /*62180*/  LDL.LU R4, [R1+0xf60] ;  /* 0x000f600001047983 */ /* 0x001f280000300800 */
[----:B------:R-:W4:Y:S04]  /*62190*/  LDL.LU R5, [R1+0xf64] ;  /* 0x000f640001057983 */ /* 0x000f280000300800 */
[----:B-1----:R-:W4:Y:S04]  /*621a0*/  LDL.LU R6, [R1+0xf68] ;  /* 0x000f680001067983 */ /* 0x002f280000300800 */
[----:B------:R-:W4:Y:S04]  /*621b0*/  LDL.LU R7, [R1+0xf6c] ;  /* 0x000f6c0001077983 */ /* 0x000f280000300800 */
[----:B------:R-:W2:Y:S04]  /*621c0*/  LDL.LU.64 R58, [R1+0x3080] ;  /* 0x00308000013a7983 */ /* 0x000ea80000300a00 */
[----:B------:R-:W-:Y:S04]  /*621d0*/  STL.64 [R1+0x1020], R40 ;  /* 0x0010202801007387 */ /* 0x000fe80000100a00 */
[----:B------:R0:W-:Y:S04]  /*621e0*/  STL.64 [R1+0x1028], R42 ;  /* 0x0010282a01007387 */ /* 0x0001e80000100a00 */
[----:B0-----:R-:W4:Y:S04]  /*621f0*/  LDL.LU.64 R42, [R1+0x3078] ;  /* 0x00307800012a7983 */ /* 0x001f280000300a00 */
[----:B------:R-:W4:Y:S04]  /*62200*/  LDL.LU.64 R40, [R1+0x3070] ;  /* 0x0030700001287983 */ /* 0x000f280000300a00 */
[----:B------:R-:W4:Y:S04]  /*62210*/  LDL.LU.64 R22, [R1+0x3068] ;  /* 0x0030680001167983 */ /* 0x000f280000300a00 */
[----:B------:R-:W-:Y:S04]  /*62220*/  STL.64 [R1+0x1010], R28 ;  /* 0x0010101c01007387 */ /* 0x000fe80000100a00 */
[----:B------:R0:W-:Y:S01]  /*62230*/  STL.64 [R1+0x1018], R30 ;  /* 0x0010181e01007387 */ /* 0x0001e20000100a00 */
[C---:B------:R-:W-:Y:S03]  /*62240*/  HMMA.16816.F32 R52, R44.reuse, R54, R24 ;  /* 0x000000362c34723c */ /* 0x040fe60000001818 */
[----:B0-----:R-:W4:Y:S04]  /*62250*/  LDL.LU.64 R30, [R1+0x3060] ;  /* 0x00306000011e7983 */ /* 0x001f280000300a00 */
[----:B------:R-:W4:Y:S01]  /*62260*/  LDL.LU.64 R28, [R1+0x3058] ;  /* 0x00305800011c7983 */ /* 0x000f220000300a00 */
[C---:B---3--:R-:W-:Y:S03]  /*62270*/  HMMA.16816.F32 R36, R44.reuse, R38, R32 ;  /* 0x000000262c24723c */ /* 0x048fe60000001820 */
[----:B------:R-:W3:Y:S03]  /*62280*/  LDL.LU.64 R34, [R1+0x3050] ;  /* 0x0030500001227983 */ /* 0x000ee60000300a00 */
[----:B--2---:R-:W-:-:S15]  /*62290*/  HMMA.16816.F32 R56, R44, R58, R8 ;  /* 0x0000003a2c38723c */ /* 0x004fde0000001808 */
[----:B------:R-:W-:-:S02]  /*622a0*/  NOP ;  /* 0x0000000000007918 */ /* 0x000fc40000000000 */
[----:B------:R-:W-:Y:S04]  /*622b0*/  STL.64 [R1+0x1000], R36 ;  /* 0x0010002401007387 */ /* 0x000fe80000100a00 */
[----:B------:R0:W-:Y:S04]  /*622c0*/  STL.64 [R1+0x1008], R38 ;  /* 0x0010082601007387 */ /* 0x0001e80000100a00 */
[----:B0-----:R-:W2:Y:S04]  /*622d0*/  LDL.LU.64 R38, [R1+0x3048] ;  /* 0x0030480001267983 */ /* 0x001ea80000300a00 */
[----:B------:R-:W2:Y:S01]  /*622e0*/  LDL.LU.64 R36, [R1+0x3040] ;  /* 0x0030400001247983 */ /* 0x000ea20000300a00 */
[C---:B----4-:R-:W-:Y:S03]  /*622f0*/  HMMA.16816.F32 R20, R44.reuse, R22, R40 ;  /* 0x000000162c14723c */ /* 0x050fe60000001828 */
[----:B------:R-:W2:Y:S04]  /*62300*/  LDL.LU.64 R10, [R1+0x3038] ;  /* 0x00303800010a7983 */ /* 0x000ea80000300a00 */
[----:B------:R-:W-:Y:S04]  /*62310*/  STL.64 [R1+0xff0], R56 ;  /* 0x000ff03801007387 */ /* 0x000fe80000100a00 */
[----:B------:R0:W-:Y:S04]  /*62320*/  STL.64 [R1+0xff8], R58 ;  /* 0x000ff83a01007387 */ /* 0x0001e80000100a00 */
[----:B0-----:R-:W4:Y:S04]  /*62330*/  LDL.LU.64 R58, [R1+0x3030] ;  /* 0x00303000013a7983 */ /* 0x001f280000300a00 */
[----:B------:R-:W4:Y:S04]  /*62340*/  LDL.LU R56, [R1+0x3028] ;  /* 0x0030280001387983 */ /* 0x000f280000300800 */
[----:B------:R-:W4:Y:S04]  /*62350*/  LDL.LU.64 R42, [R1+0x3020] ;  /* 0x00302000012a7983 */ /* 0x000f280000300a00 */
[----:B------:R-:W4:Y:S04]  /*62360*/  LDL.LU.64 R40, [R1+0x3018] ;  /* 0x0030180001287983 */ /* 0x000f280000300a00 */
[----:B------:R0:W-:Y:S04]  /*62370*/  STL.64 [R1+0xfe0], R20 ;  /* 0x000fe01401007387 */ /* 0x0001e80000100a00 */
[----:B------:R1:W-:Y:S04]  /*62380*/  STL.64 [R1+0xfe8], R22 ;  /* 0x000fe81601007387 */ /* 0x0003e80000100a00 */
[----:B0-----:R-:W4:Y:S04]  /*62390*/  LDL.LU R20, [R1+0xf50] ;  /* 0x000f500001147983 */ /* 0x001f280000300800 */
[----:B------:R-:W4:Y:S04]  /*623a0*/  LDL.LU R21, [R1+0xf54] ;  /* 0x000f540001157983 */ /* 0x000f280000300800 */
[----:B-1----:R-:W4:Y:S04]  /*623b0*/  LDL.LU R22, [R1+0xf58] ;  /* 0x000f580001167983 */ /* 0x002f280000300800 */
[----:B------:R-:W4:Y:S04]  /*623c0*/  LDL.LU R23, [R1+0xf5c] ;  /* 0x000f5c0001177983 */ /* 0x000f280000300800 */
[----:B------:R-:W4:Y:S04]  /*623d0*/  LDL.LU.64 R26, [R1+0x3010] ;  /* 0x00301000011a7983 */ /* 0x000f280000300a00 */
[----:B------:R-:W4:Y:S04]  /*623e0*/  LDL.LU.64 R24, [R1+0x3008] ;  /* 0x0030080001187983 */ /* 0x000f280000300a00 */
[----:B------:R-:W-:Y:S04]  /*623f0*/  STL.64 [R1+0xfd0], R52 ;  /* 0x000fd03401007387 */ /* 0x000fe80000100a00 */
[----:B------:R0:W-:Y:S04]  /*62400*/  STL.64 [R1+0xfd8], R54 ;  /* 0x000fd83601007387 */ /* 0x0001e80000100a00 */
[----:B0-----:R-:W4:Y:S04]  /*62410*/  LDL.LU.64 R54, [R1+0x3000] ;  /* 0x0030000001367983 */ /* 0x001f280000300a00 */
[----:B------:R-:W4:Y:S01]  /*62420*/  LDL.LU.64 R52, [R1+0x2ff8] ;  /* 0x002ff80001347983 */ /* 0x000f220000300a00 */
[----:B---3--:R-:W-:Y:S03]  /*62430*/  HMMA.16816.F32 R32, R44, R34, R28 ;  /* 0x000000222c20723c */ /* 0x008fe6000000181c */
[----:B------:R-:W3:Y:S04]  /*62440*/  LDL.LU.64 R30, [R1+0x2ff0] ;  /* 0x002ff000011e7983 */ /* 0x000ee80000300a00 */
[----:B------:R-:W3:-:S15]  /*62450*/  LDL.LU.64 R28, [R1+0x2fe8] ;  /* 0x002fe800011c7983 */ /* 0x000ede0000300a00 */
[----:B------:R-:W-:-:S01]  /*62460*/  NOP ;  /* 0x0000000000007918 */ /* 0x000fc20000000000 */
[----:B------:R-:W-:Y:S04]  /*62470*/  STL.64 [R1+0xfc0], R32 ;  /* 0x000fc02001007387 */ /* 0x000fe80000100a00 */
[----:B------:R0:W-:Y:S04]  /*62480*/  STL.64 [R1+0xfc8], R34 ;  /* 0x000fc82201007387 */ /* 0x0001e80000100a00 */
[----:B0-----:R-:W3:Y:S04]  /*62490*/  LDL.LU.64 R34, [R1+0x2fe0] ;  /* 0x002fe00001227983 */ /* 0x001ee80000300a00 */
[----:B------:R-:W3:Y:S01]  /*624a0*/  LDL.LU.64 R32, [R1+0x2fd8] ;  /* 0x002fd80001207983 */ /* 0x000ee20000300a00 */
[C---:B--2---:R-:W-:Y:S03]  /*624b0*/  HMMA.16816.F32 R8, R44.reuse, R10, R36 ;  /* 0x0000000a2c08723c */ /* 0x044fe60000001824 */
[----:B------:R-:W2:Y:S04]  /*624c0*/  LDL.LU.64 R38, [R1+0x2fd0] ;  /* 0x002fd00001267983 */ /* 0x000ea80000300a00 */
[----:B------:R-:W2:Y:S01]  /*624d0*/  LDL.LU R36, [R1+0x2fc8] ;  /* 0x002fc80001247983 */ /* 0x000ea20000300800 */
[----:B----4-:R-:W-:-:S15]  /*624e0*/  HMMA.16816.F32 R48, R44, R58, R48 ;  /* 0x0000003a2c30723c */ /* 0x010fde0000001830 */
[----:B------:R0:W-:Y:S04]  /*624f0*/  STL.64 [R1+0xfb0], R8 ;  /* 0x000fb00801007387 */ /* 0x0001e80000100a00 */
[----:B------:R1:W-:Y:S04]  /*62500*/  STL.64 [R1+0xfb8], R10 ;  /* 0x000fb80a01007387 */ /* 0x0003e80000100a00 */
[----:B0-----:R-:W4:Y:S04]  /*62510*/  LDL.LU R8, [R1+0xf40] ;  /* 0x000f400001087983 */ /* 0x001f280000300800 */
[----:B------:R-:W4:Y:S04]  /*62520*/  LDL.LU R9, [R1+0xf44] ;  /* 0x000f440001097983 */ /* 0x000f280000300800 */
[----:B-1----:R-:W4:Y:S04]  /*62530*/  LDL.LU R10, [R1+0xf48] ;  /* 0x000f4800010a7983 */ /* 0x002f280000300800 */
[----:B------:R-:W4:Y:S01]  /*62540*/  LDL.LU R11, [R1+0xf4c] ;  /* 0x000f4c00010b7983 */ /* 0x000f220000300800 */
[C---:B------:R-:W-:Y:S03]  /*62550*/  HMMA.16816.F32 R16, R44.reuse, R54, R16 ;  /* 0x000000362c10723c */ /* 0x040fe60000001810 */
[----:B------:R-:W-:Y:S04]  /*62560*/  STL.64 [R1+0xfa0], R48 ;  /* 0x000fa03001007387 */ /* 0x000fe80000100a00 */
[----:B------:R0:W-:Y:S04]  /*62570*/  STL.64 [R1+0xfa8], R50 ;  /* 0x000fa83201007387 */ /* 0x0001e80000100a00 */
[----:B0-----:R-:W2:Y:S04]  /*62580*/  LDL.LU.64 R50, [R1+0x2fc0] ;  /* 0x002fc00001327983 */ /* 0x001ea80000300a00 */
[----:B------:R-:W4:Y:S08]  /*62590*/  LDL.LU R48, [R1+0x2fb8] ;  /* 0x002fb80001307983 */ /* 0x000f300000300800 */
[----:B------:R0:W-:Y:S04]  /*625a0*/  STL.64 [R1+0xf90], R16 ;  /* 0x000f901001007387 */ /* 0x0001e80000100a00 */
[----:B------:R1:W-:Y:S04]  /*625b0*/  STL.64 [R1+0xf98], R18 ;  /* 0x000f981201007387 */ /* 0x0003e80000100a00 */
[----:B0-----:R-:W4:Y:S04]  /*625c0*/  LDL.LU R16, [R1+0xf30] ;  /* 0x000f300001107983 */ /* 0x001f280000300800 */
[----:B------:R-:W4:Y:S04]  /*625d0*/  LDL.LU R17, [R1+0xf34] ;  /* 0x000f340001117983 */ /* 0x000f280000300800 */
[----:B-1----:R-:W4:Y:S04]  /*625e0*/  LDL.LU R18, [R1+0xf38] ;  /* 0x000f380001127983 */ /* 0x002f280000300800 */
[----:B------:R-:W4:Y:S04]  /*625f0*/  LDL.LU R19, [R1+0xf3c] ;  /* 0x000f3c0001137983 */ /* 0x000f280000300800 */
[----:B------:R-:W-:Y:S04]  /*62600*/  STL.64 [R1+0x2c98], R54 ;  /* 0x002c983601007387 */ /* 0x000fe80000100a00 */
[----:B------:R0:W-:Y:S04]  /*62610*/  STL.64 [R1+0x2c90], R52 ;  /* 0x002c903401007387 */ /* 0x0001e80000100a00 */
[----:B0-----:R-:W2:Y:S04]  /*62620*/  LDL.LU R52, [R1+0xf80] ;  /* 0x000f800001347983 */ /* 0x001ea80000300800 */
[----:B------:R-:W2:Y:S04]  /*62630*/  LDL.LU R53, [R1+0xf84] ;  /* 0x000f840001357983 */ /* 0x000ea80000300800 */
[----:B------:R-:W2:Y:S04]  /*62640*/  LDL.LU R54, [R1+0xf88] ;  /* 0x000f880001367983 */ /* 0x000ea80000300800 */
[----:B------:R-:W2:Y:S01]  /*62650*/  LDL.LU R55, [R1+0xf8c] ;  /* 0x000f8c0001377983 */ /* 0x000ea20000300800 */
[C---:B---3--:R-:W-:Y:S06]  /*62660*/  HMMA.16816.F32 R20, R44.reuse, R30, R20 ;  /* 0x0000001e2c14723c */ /* 0x048fec0000001814 */
[C---:B------:R-:W-:Y:S06]  /*62670*/  HMMA.16816.F32 R4, R44.reuse, R34, R4 ;  /* 0x000000222c04723c */ /* 0x040fec0000001804 */
[----:B--2---:R-:W-:-:S15]  /*62680*/  HMMA.16816.F32 R52, R44, R50, R52 ;  /* 0x000000322c34723c */ /* 0x004fde0000001834 */
[----:B------:R-:W-:-:S08]  /*62690*/  NOP ;  /* 0x0000000000007918 */ /* 0x000fd00000000000 */
[----:B------:R-:W-:Y:S04]  /*626a0*/  STL.64 [R1+0xf80], R52 ;  /* 0x000f803401007387 */ /* 0x000fe80000100a00 */
[----:B------:R0:W-:Y:S02]  /*626b0*/  STL.64 [R1+0xf88], R54 ;  /* 0x000f883601007387 */ /* 0x0001e40000100a00 */
[----:B0-----:R-:W-:Y:S02]  /*626c0*/  HMMA.16816.F32 R52, R44, R38, R12 ;  /* 0x000000262c34723c */ /* 0x001fe4000000180c */
[----:B------:R-:W2:-:S15]  /*626d0*/  LDL.LU R12, [R1+0xf20] ;  /* 0x000f2000010c7983 */ /* 0x000e9e0000300800 */
[----:B------:R-:W-:-:S06]  /*626e0*/  NOP ;  /* 0x0000000000007918 */ /* 0x000fcc0000000000 */
[----:B------:R0:W-:Y:S04]  /*626f0*/  STL.64 [R1+0xf70], R52 ;  /* 0x000f703401007387 */ /* 0x0001e80000100a00 */
[----:B------:R1:W-:Y:S04]  /*62700*/  STL.64 [R1+0xf78], R54 ;  /* 0x000f783601007387 */ /* 0x0003e80000100a00 */
[----:B------:R-:W2:Y:S04]  /*62710*/  LDL.LU R13, [R1+0xf24] ;  /* 0x000f2400010d7983 */ /* 0x000ea80000300800 */
[----:B------:R-:W2:Y:S04]  /*62720*/  LDL.LU R14, [R1+0xf28] ;  /* 0x000f2800010e7983 */ /* 0x000ea80000300800 */
[----:B------:R-:W2:Y:S04]  /*62730*/  LDL.LU R15, [R1+0xf2c] ;  /* 0x000f2c00010f7983 */ /* 0x000ea80000300800 */
[----:B0-----:R-:W3:Y:S04]  /*62740*/  LDL.LU R52, [R1+0x910] ;  /* 0x0009100001347983 */ /* 0x001ee80000300800 */
[----:B------:R-:W-:Y:S04]  /*62750*/  STL.64 [R1+0xf60], R4 ;  /* 0x000f600401007387 */ /* 0x000fe80000100a00 */
[----:B------:R0:W-:Y:S04]  /*62760*/  STL.64 [R1+0xf68], R6 ;  /* 0x000f680601007387 */ /* 0x0001e80000100a00 */
[----:B------:R-:W3:Y:S04]  /*62770*/  LDL.LU R53, [R1+0x914] ;  /* 0x0009140001357983 */ /* 0x000ee80000300800 */
[----:B-1----:R-:W3:Y:S04]  /*62780*/  LDL.LU R54, [R1+0x918] ;  /* 0x0009180001367983 */ /* 0x002ee80000300800 */
[----:B------:R-:W3:Y:S04]  /*62790*/  LDL.LU R55, [R1+0x91c] ;  /* 0x00091c0001377983 */ /* 0x000ee80000300800 */
[----:B0-----:R-:W3:Y:S04]  /*627a0*/  LDL.LU.64 R6, [R1+0x338] ;  /* 0x0003380001067983 */ /* 0x001ee80000300a00 */
[----:B------:R0:W-:Y:S04]  /*627b0*/  STL.64 [R1+0x2c78], R34 ;  /* 0x002c782201007387 */ /* 0x0001e80000100a00 */
[----:B------:R-:W-:Y:S04]  /*627c0*/  STL.64 [R1+0x2c70], R32 ;  /* 0x002c702001007387 */ /* 0x000fe80000100a00 */
[----:B0-----:R-:W3:Y:S04]  /*627d0*/  LDL.LU.64 R34, [R1+0x348] ;  /* 0x0003480001227983 */ /* 0x001ee80000300a00 */
[----:B------:R-:W-:Y:S04]  /*627e0*/  STL.64 [R1+0xf50], R20 ;  /* 0x000f501401007387 */ /* 0x000fe80000100a00 */
[----:B------:R0:W-:Y:S04]  /*627f0*/  STL.64 [R1+0xf58], R22 ;  /* 0x000f581601007387 */ /* 0x0001e80000100a00 */
[----:B0-----:R-:W2:Y:S01]  /*62800*/  LDL.LU.64 R22, [R1+0x2fb0] ;  /* 0x002fb00001167983 */ /* 0x001ea20000300a00 */
[C---:B----4-:R-:W-:Y:S03]  /*62810*/  HMMA.16816.F32 R8, R44.reuse, R26, R8 ;  /* 0x0000001a2c08723c */ /* 0x050fe60000001808 */
[----:B------:R-:W4:Y:S04]  /*62820*/  LDL.LU.64 R20, [R1+0x2fa8] ;  /* 0x002fa80001147983 */ /* 0x000f280000300a00 */
[----:B------:R-:W-:Y:S04]  /*62830*/  STL.64 [R1+0x2c88], R30 ;  /* 0x002c881e01007387 */ /* 0x000fe80000100a00 */
[----:B------:R0:W-:Y:S04]  /*62840*/  STL.64 [R1+0x2c80], R28 ;  /* 0x002c801c01007387 */ /* 0x0001e80000100a00 */
[----:B0-----:R-:W3:Y:S04]  /*62850*/  LDL.LU R28, [R1+0x920] ;  /* 0x00092000011c7983 */ /* 0x001ee80000300800 */
[----:B------:R-:W3:Y:S04]  /*62860*/  LDL.LU R29, [R1+0x924] ;  /* 0x00092400011d7983 */ /* 0x000ee80000300800 */
[----:B------:R-:W3:Y:S04]  /*62870*/  LDL.LU R30, [R1+0x928] ;  /* 0x00092800011e7983 */ /* 0x000ee80000300800 */
[----:B------:R-:W3:Y:S04]  /*62880*/  LDL.LU R31, [R1+0x92c] ;  /* 0x00092c00011f7983 */ /* 0x000ee80000300800 */
[----:B------:R-:W-:Y:S04]  /*62890*/  STL.64 [R1+0xf40], R8 ;  /* 0x000f400801007387 */ /* 0x000fe80000100a00 */
[----:B------:R0:W-:Y:S04]  /*628a0*/  STL.64 [R1+0xf48], R10 ;  /* 0x000f480a01007387 */ /* 0x0001e80000100a00 */
[----:B0-----:R-:W3:Y:S04]  /*628b0*/  LDL.LU.64 R10, [R1+0x2fa0] ;  /* 0x002fa000010a7983 */ /* 0x001ee80000300a00 */
[----:B------:R-:W3:Y:S04]  /*628c0*/  LDL.LU.64 R8, [R1+0x2f98] ;  /* 0x002f980001087983 */ /* 0x000ee80000300a00 */
[----:B------:R-:W-:Y:S04]  /*628d0*/  STL.64 [R1+0x2ef8], R26 ;  /* 0x002ef81a01007387 */ /* 0x000fe80000100a00 */
[----:B------:R0:W-:Y:S04]  /*628e0*/  STL.64 [R1+0x2f50], R24 ;  /* 0x002f501801007387 */ /* 0x0001e80000100a00 */
[----:B0-----:R-:W3:Y:S04]  /*628f0*/  LDL.LU R24, [R1+0x930] ;  /* 0x0009300001187983 */ /* 0x001ee80000300800 */
[----:B------:R-:W3:Y:S04]  /*62900*/  LDL.LU R25, [R1+0x934] ;  /* 0x0009340001197983 */ /* 0x000ee80000300800 */
[----:B------:R-:W3:Y:S04]  /*62910*/  LDL.LU R26, [R1+0x938] ;  /* 0x00093800011a7983 */ /* 0x000ee80000300800 */
[----:B------:R-:W3:Y:S01]  /*62920*/  LDL.LU R27, [R1+0x93c] ;  /* 0x00093c00011b7983 */ /* 0x000ee20000300800 */
[----:B--2---:R-:W-:-:S15]  /*62930*/  HMMA.16816.F32 R16, R44, R22, R16 ;  /* 0x000000162c10723c */ /* 0x004fde0000001810 */
[----:B------:R-:W-:-:S08]  /*62940*/  NOP ;  /* 0x0000000000007918 */ /* 0x000fd00000000000 */
[----:B------:R-:W-:Y:S04]  /*62950*/  STL.64 [R1+0xf30], R16 ;  /* 0x000f301001007387 */ /* 0x000fe80000100a00 */
[----:B------:R0:W-:Y:S04]  /*62960*/  STL.64 [R1+0xf38], R18 ;  /* 0x000f381201007387 */ /* 0x0001e80000100a00 */
[----:B0-----:R-:W2:Y:S04]  /*62970*/  LDL.LU.64 R18, [R1+0x2f90] ;  /* 0x002f900001127983 */ /* 0x001ea80000300a00 */
[----:B------:R-:W-:Y:S04]  /*62980*/  STL.64 [R1+0x2f60], R22 ;  /* 0x002f601601007387 */ /* 0x000fe80000100a00 */
[----:B----4-:R0:W-:Y:S04]  /*62990*/  STL.64 [R1+0x2f58], R20 ;  /* 0x002f581401007387 */ /* 0x0101e80000100a00 */
[----:B0-----:R-:W4:Y:S04]  /*629a0*/  LDL.LU R20, [R1+0xf10] ;  /* 0x000f100001147983 */ /* 0x001f280000300800 */
[----:B------:R-:W4:Y:S04]  /*629b0*/  LDL.LU R21, [R1+0xf14] ;  /* 0x000f140001157983 */ /* 0x000f280000300800 */
[----:B------:R-:W4:Y:S04]  /*629c0*/  LDL.LU R22, [R1+0xf18] ;  /* 0x000f180001167983 */ /* 0x000f280000300800 */
[----:B------:R-:W4:Y:S01]  /*629d0*/  LDL.LU R23, [R1+0xf1c] ;  /* 0x000f1c0001177983 */ /* 0x000f220000300800 */
[----:B--2---:R-:W-:-:S15]  /*629e0*/  HMMA.16816.F32 R12, R44, R18, R12 ;  /* 0x000000122c0c723c */ /* 0x004fde000000180c */
[----:B------:R-:W-:-:S08]  /*629f0*/  NOP ;  /* 0x0000000000007918 */ /* 0x000fd00000000000 */
[----:B------:R-:W-:Y:S04]  /*62a00*/  STL.64 [R1+0xf20], R12 ;  /* 0x000f200c01007387 */ /* 0x000fe80000100a00 */
[----:B------:R0:W-:Y:S04]  /*62a10*/  STL.64 [R1+0xf28], R14 ;  /* 0x000f280e01007387 */ /* 0x0001e80000100a00 */
[----:B0-----:R-:W4:Y:S02]  /*62a20*/  LDL.LU.64 R14, [R1+0x2f88] ;  /* 0x002f8800010e7983 */ /* 0x001f240000300a00 */
[C---:B----4-:R-:W-:Y:S06]  /*62a30*/  HMMA.16816.F32 R20, R44.reuse, R14, R20 ;  /* 0x0000000e2c14723c */ /* 0x050fec0000001814 */
[----:B------:R-:W-:Y:S04]  /*62a40*/  STL [R1+0x2c34], R14 ;  /* 0x002c340e01007387 */ /* 0x000fe80000100800 */
[----:B------:R3:W-:Y:S02]  /*62a50*/  STL [R1+0x2c30], R15 ;  /* 0x002c300f01007387 */ /* 0x0007e40000100800 */
[----:B---3--:R-:W-:Y:S11]  /*62a60*/  HMMA.16816.F32 R12, R44, R10, R24 ;  /* 0x0000000a2c0c723c */ /* 0x008ff60000001818 */
[----:B------:R-:W-:Y:S04]  /*62a70*/  STL.64 [R1+0xf10], R20 ;  /* 0x000f101401007387 */ /* 0x000fe80000100a00 */
[----:B------:R0:W-:Y:S02]  /*62a80*/  STL.64 [R1+0xf18], R22 ;  /* 0x000f181601007387 */ /* 0x0001e40000100a00 */
[----:B0-----:R-:W-:Y:S02]  /*62a90*/  HMMA.16816.F32 R20, R40, R34, R28 ;  /* 0x000000222814723c */ /* 0x001fe4000000181c */
[----:B------:R-:W-:Y:S04]  /*62aa0*/  STL.64 [R1+0x2f68], R10 ;  /* 0x002f680a01007387 */ /* 0x000fe80000100a00 */
[----:B------:R0:W-:Y:S04]  /*62ab0*/  STL.64 [R1+0x930], R12 ;  /* 0x0009300c01007387 */ /* 0x0001e80000100a00 */
[----:B------:R-:W-:Y:S01]  /*62ac0*/  STL.64 [R1+0x938], R14 ;  /* 0x0009380e01007387 */ /* 0x000fe20000100a00 */
[----:B0-----:R-:W-:-:S02]  /*62ad0*/  IMAD.MOV.U32 R13, RZ, RZ, R35 ;  /* 0x000000ffff0d7224 */ /* 0x001fc400078e0023 */
[----:B------:R-:W-:-:S11]  /*62ae0*/  IMAD.MOV.U32 R12, RZ, RZ, R34 ;  /* 0x000000ffff0c7224 */ /* 0x000fd600078e0022 */
[----:B------:R-:W-:Y:S01]  /*62af0*/  IMAD.MOV.U32 R57, RZ, RZ, R21 ;  /* 0x000000ffff397224 */ /* 0x000fe200078e0015 */
[----:B------:R-:W-:Y:S04]  /*62b00*/  STL.64 [R1+0x920], R20 ;  /* 0x0009201401007387 */ /* 0x000fe80000100a00 */
[----:B------:R-:W-:Y:S01]  /*62b10*/  STL.64 [R1+0x928], R22 ;  /* 0x0009281601007387 */ /* 0x000fe20000100a00 */
[----:B------:R-:W-:-:S03]  /*62b20*/  IMAD.MOV.U32 R37, RZ, RZ, R20 ;  /* 0x000000ffff257224 */ /* 0x000fc600078e0014 */
[----:B------:R-:W-:Y:S01]  /*62b30*/  STL.64 [R1+0x2d08], R58 ;  /* 0x002d083a01007387 */ /* 0x000fe20000100a00 */
[----:B------:R-:W-:-:S03]  /*62b40*/  IMAD.MOV.U32 R49, RZ, RZ, R22 ;  /* 0x000000ffff317224 */ /* 0x000fc600078e0016 */
[----:B------:R-:W-:Y:S04]  /*62b50*/  STL [R1+0x2d00], R57 ;  /* 0x002d003901007387 */ /* 0x000fe80000100800 */
[----:B------:R-:W-:Y:S04]  /*62b60*/  STL [R1+0x2e18], R56 ;  /* 0x002e183801007387 */ /* 0x000fe80000100800 */
[----:B------:R-:W-:Y:S04]  /*62b70*/  STL.64 [R1+0x2cb8], R38 ;  /* 0x002cb82601007387 */ /* 0x000fe80000100a00 */
[----:B------:R-:W-:Y:S04]  /*62b80*/  STL.64 [R1+0x2cb0], R36 ;  /* 0x002cb02401007387 */ /* 0x000fe80000100a00 */
[----:B------:R-:W-:Y:S04]  /*62b90*/  STL.64 [R1+0x2ca8], R50 ;  /* 0x002ca83201007387 */ /* 0x000fe80000100a00 */
[----:B------:R-:W-:Y:S04]  /*62ba0*/  STL.64 [R1+0x2ca0], R48 ;  /* 0x002ca03001007387 */ /* 0x000fe80000100a00 */
[----:B------:R-:W-:Y:S04]  /*62bb0*/  STL [R1+0x2c3c], R13 ;  /* 0x002c3c0d01007387 */ /* 0x000fe80000100800 */
[----:B------:R0:W-:Y:S02]  /*62bc0*/  STL [R1+0x2c38], R12 ;  /* 0x002c380c01007387 */ /* 0x0001e40000100800 */
[----:B0-----:R-:W-:-:S15]  /*62bd0*/  HMMA.16816.F32 R12, R40, R6, R52 ;  /* 0x00000006280c723c */ /* 0x001fde0000001834 */
[----:B------:R-:W-:-:S08]  /*62be0*/  NOP ;  /* 0x0000000000007918 */ /* 0x000fd00000000000 */
[----:B------:R0:W-:Y:S04]  /*62bf0*/  STL.64 [R1+0x910], R12 ;  /* 0x0009100c01007387 */ /* 0x0001e80000100a00 */
[----:B------:R1:W-:Y:S04]  /*62c00*/  STL.64 [R1+0x918], R14 ;  /* 0x0009180e01007387 */ /* 0x0003e80000100a00 */
[----:B------:R-:W2:Y:S04]  /*62c10*/  LDL.LU R28, [R1+0x8a0] ;  /* 0x0008a000011c7983 */ /* 0x000ea80000300800 */
[----:B------:R-:W2:Y:S04]  /*62c20*/  LDL.LU R29, [R1+0x8a4] ;  /* 0x0008a400011d7983 */ /* 0x000ea80000300800 */
[----:B------:R-:W3:Y:S04]  /*62c30*/  LDL.LU R30, [R1+0x8a8] ;  /* 0x0008a800011e7983 */ /* 0x000ee80000300800 */
[----:B------:R-:W3:Y:S04]  /*62c40*/  LDL.LU R31, [R1+0x8ac] ;  /* 0x0008ac00011f7983 */ /* 0x000ee80000300800 */
[----:B0-----:R-:W4:Y:S04]  /*62c50*/  LDL.LU R12, [R1+0x900] ;  /* 0x00090000010c7983 */ /* 0x001f280000300800 */
[----:B------:R-:W4:Y:S04]  /*62c60*/  LDL.LU R13, [R1+0x904] ;  /* 0x00090400010d7983 */ /* 0x000f280000300800 */
[----:B-1----:R-:W4:Y:S04]  /*62c70*/  LDL.LU R14, [R1+0x908] ;  /* 0x00090800010e7983 */ /* 0x002f280000300800 */
[----:B------:R-:W4:Y:S04]  /*62c80*/  LDL.LU R15, [R1+0x90c] ;  /* 0x00090c00010f7983 */ /* 0x000f280000300800 */
[----:B---3--:R0:W-:Y:S04]  /*62c90*/  STL.64 [R1+0x2f78], R30 ;  /* 0x002f781e01007387 */ /* 0x0081e80000100a00 */
[----:B--2---:R-:W-:Y:S04]  /*62ca0*/  STL.64 [R1+0x2f70], R28 ;  /* 0x002f701c01007387 */ /* 0x004fe80000100a00 */
[----:B0-----:R-:W2:Y:S04]  /*62cb0*/  LDL.LU.64 R30, [R1+0x318] ;  /* 0x00031800011e7983 */ /* 0x001ea80000300a00 */
[----:B--2---:R0:W-:Y:S04]  /*62cc0*/  STL.64 [R1+0x2f80], R30 ;  /* 0x002f801e01007387 */ /* 0x0041e80000100a00 */
[----:B0-----:R-:W4:Y:S01]  /*62cd0*/  LDL.LU.64 R30, [R1+0x328] ;  /* 0x00032800011e7983 */ /* 0x001f220000300a00 */
[----:B------:R-:W-:-:S02]  /*62ce0*/  IMAD.MOV.U32 R47, RZ, RZ, R8 ;  /* 0x000000ffff2f7224 */ /* 0x000fc400078e0008 */
[----:B------:R-:W-:Y:S01]  /*62cf0*/  IMAD.MOV.U32 R46, RZ, RZ, R9 ;  /* 0x000000ffff2e7224 */ /* 0x000fe200078e0009 */
[----:B------:R-:W2:Y:S04]  /*62d00*/  LDL.LU R8, [R1+0x8e0] ;  /* 0x0008e00001087983 */ /* 0x000ea80000300800 */
[----:B------:R-:W2:Y:S04]  /*62d10*/  LDL.LU R9, [R1+0x8e4] ;  /* 0x0008e40001097983 */ /* 0x000ea80000300800 */
[----:B------:R-:W2:Y:S04]  /*62d20*/  LDL.LU R10, [R1+0x8e8] ;  /* 0x0008e800010a7983 */ /* 0x000ea80000300800 */
[----:B------:R-:W2:Y:S04]  /*62d30*/  LDL.LU R11, [R1+0x8ec] ;  /* 0x0008ec00010b7983 */ /* 0x000ea80000300800 */
[----:B------:R-:W2:Y:S04]  /*62d40*/  LDL.LU.64 R22, [R1+0x308] ;  /* 0x0003080001167983 */ /* 0x000ea80000300a00 */
[----:B------:R-:W3:Y:S04]  /*62d50*/  LDL.LU.64 R26, [R1+0x2f8] ;  /* 0x0002f800011a7983 */ /* 0x000ee80000300a00 */
[----:B------:R-:W3:Y:S04]  /*62d60*/  LDL.LU R48, [R1+0x8c0] ;  /* 0x0008c00001307983 */ /* 0x000ee80000300800 */
[----:B------:R-:W3:Y:S04]  /*62d70*/  LDL.LU R49, [R1+0x8c4] ;  /* 0x0008c40001317983 */ /* 0x000ee80000300800 */
[----:B------:R-:W3:Y:S04]  /*62d80*/  LDL.LU R50, [R1+0x8c8] ;  /* 0x0008c80001327983 */ /* 0x000ee80000300800 */
[----:B------:R-:W3:Y:S04]  /*62d90*/  LDL.LU R51, [R1+0x8cc] ;  /* 0x0008cc0001337983 */ /* 0x000ee80000300800 */
[----:B------:R-:W3:Y:S04]  /*62da0*/  LDL.LU.64 R38, [R1+0x2e8] ;  /* 0x0002e80001267983 */ /* 0x000ee80000300a00 */
[----:B------:R-:W3:Y:S04]  /*62db0*/  LDL.LU R56, [R1+0x8b0] ;  /* 0x0008b00001387983 */ /* 0x000ee80000300800 */
[----:B------:R-:W3:Y:S04]  /*62dc0*/  LDL.LU R57, [R1+0x8b4] ;  /* 0x0008b40001397983 */ /* 0x000ee80000300800 */
[----:B------:R-:W3:Y:S04]  /*62dd0*/  LDL.LU R58, [R1+0x8b8] ;  /* 0x0008b800013a7983 */ /* 0x000ee80000300800 */
[----:B------:R-:W3:Y:S04]  /*62de0*/  LDL.LU R59, [R1+0x8bc] ;  /* 0x0008bc00013b7983 */ /* 0x000ee80000300800 */
[----:B------:R-:W3:Y:S01]  /*62df0*/  LDL.LU.64 R34, [R1+0x2c8] ;  /* 0x0002c80001227983 */ /* 0x000ee20000300a00 */
[----:B------:R-:W-:-:S03]  /*62e00*/  IMAD.MOV.U32 R17, RZ, RZ, R7 ;  /* 0x000000ffff117224 */ /* 0x000fc600078e0007 */
[----:B------:R-:W3:Y:S01]  /*62e10*/  LDL.LU R52, [R1+0x890] ;  /* 0x0008900001347983 */ /* 0x000ee20000300800 */
[----:B------:R-:W-:-:S03]  /*62e20*/  IMAD.MOV.U32 R16, RZ, RZ, R6 ;  /* 0x000000ffff107224 */ /* 0x000fc600078e0006 */
[----:B------:R-:W3:Y:S04]  /*62e30*/  LDL.LU R53, [R1+0x894] ;  /* 0x0008940001357983 */ /* 0x000ee80000300800 */
[----:B------:R-:W3:Y:S04]  /*62e40*/  LDL.LU R54, [R1+0x898] ;  /* 0x0008980001367983 */ /* 0x000ee80000300800 */
[----:B------:R-:W3:Y:S04]  /*62e50*/  LDL.LU R55, [R1+0x89c] ;  /* 0x00089c0001377983 */ /* 0x000ee80000300800 */
[----:B------:R-:W3:Y:S04]  /*62e60*/  LDL.LU.64 R6, [R1+0x2b8] ;  /* 0x0002b80001067983 */ /* 0x000ee80000300a00 */
[----:B------:R-:W-:Y:S04]  /*62e70*/  STL [R1+0x2c44], R17 ;  /* 0x002c441101007387 */ /* 0x000fe80000100800 */
[----:B------:R-:W-:Y:S01]  /*62e80*/  STL [R1+0x2c40], R16 ;  /* 0x002c401001007387 */ /* 0x000fe20000100800 */
[----:B----4-:R-:W-:-:S15]  /*62e90*/  HMMA.16816.F32 R12, R40, R30, R12 ;  /* 0x0000001e280c723c */ /* 0x010fde000000180c */
[----:B------:R-:W-:-:S08]  /*62ea0*/  NOP ;  /* 0x0000000000007918 */ /* 0x000fd00000000000 */
[----:B------:R-:W-:Y:S04]  /*62eb0*/  STL.64 [R1+0x900], R12 ;  /* 0x0009000c01007387 */ /* 0x000fe80000100a00 */
[----:B------:R0:W-:Y:S02]  /*62ec0*/  STL.64 [R1+0x908], R14 ;  /* 0x0009080e01007387 */ /* 0x0001e40000100a00 */
[----:B0-----:R-:W-:Y:S02]  /*62ed0*/  IMAD.MOV.U32 R15, RZ, RZ, R31 ;  /* 0x000000ffff0f7224 */ /* 0x001fe400078e001f */
[----:B------:R-:W-:Y:S02]  /*62ee0*/  IMAD.MOV.U32 R14, RZ, RZ, R30 ;  /* 0x000000ffff0e7224 */ /* 0x000fe400078e001e */
[----:B------:R-:W4:Y:S04]  /*62ef0*/  LDL.LU.64 R30, [R1+0x2f80] ;  /* 0x002f8000011e7983 */ /* 0x000f280000300a00 */
[----:B------:R-:W-:Y:S04]  /*62f00*/  STL [R1+0x2c4c], R15 ;  /* 0x002c4c0f01007387 */ /* 0x000fe80000100800 */
[----:B------:R0:W-:Y:S04]  /*62f10*/  STL [R1+0x2c48], R14 ;  /* 0x002c480e01007387 */ /* 0x0001e80000100800 */
[----:B------:R-:W4:Y:S04]  /*62f20*/  LDL.LU R12, [R1+0x8f0] ;  /* 0x0008f000010c7983 */ /* 0x000f280000300800 */
[----:B------:R-:W4:Y:S04]  /*62f30*/  LDL.LU R13, [R1+0x8f4] ;  /* 0x0008f400010d7983 */ /* 0x000f280000300800 */
[----:B0-----:R-:W4:Y:S04]  /*62f40*/  LDL.LU R14, [R1+0x8f8] ;  /* 0x0008f800010e7983 */ /* 0x001f280000300800 */
[----:B------:R-:W4:Y:S02]  /*62f50*/  LDL.LU R15, [R1+0x8fc] ;  /* 0x0008fc00010f7983 */ /* 0x000f240000300800 */
[----:B----4-:R-:W-:-:S15]  /*62f60*/  HMMA.16816.F32 R12, R40, R30, R12 ;  /* 0x0000001e280c723c */ /* 0x010fde000000180c */
[----:B------:R-:W-:-:S08]  /*62f70*/  NOP ;  /* 0x0000000000007918 */ /* 0x000fd00000000000 */
[----:B------:R0:W-:Y:S04]  /*62f80*/  STL.64 [R1+0x8f0], R12 ;  /* 0x0008f00c01007387 */ /* 0x0001e80000100a00 */
[----:B------:R-:W-:Y:S01]  /*62f90*/  STL.64 [R1+0x8f8], R14 ;  /* 0x0008f80e01007387 */ /* 0x000fe20000100a00 */
[----:B0-----:R-:W-:Y:S02]  /*62fa0*/  IMAD.MOV.U32 R12, RZ, RZ, R31 ;  /* 0x000000ffff0c7224 */ /* 0x001fe400078e001f */
[----:B------:R-:W-:Y:S02]  /*62fb0*/  IMAD.MOV.U32 R13, RZ, RZ, R30 ;  /* 0x000000ffff0d7224 */ /* 0x000fe400078e001e */
[----:B------:R-:W4:Y:S04]  /*62fc0*/  LDL.LU.64 R30, [R1+0x2f78] ;  /* 0x002f7800011e7983 */ /* 0x000f280000300a00 */
[----:B------:R-:W4:Y:S04]  /*62fd0*/  LDL.LU.64 R28, [R1+0x2f70] ;  /* 0x002f7000011c7983 */ /* 0x000f280000300a00 */
[----:B------:R0:W-:Y:S04]  /*62fe0*/  STL [R1+0x2c54], R12 ;  /* 0x002c540c01007387 */ /* 0x0001e80000100800 */
[----:B------:R1:W-:Y:S04]  /*62ff0*/  STL [R1+0x2c50], R13 ;  /* 0x002c500d01007387 */ /* 0x0003e80000100800 */
[----:B0-----:R-:W4:Y:S04]  /*63000*/  LDL.LU R12, [R1+0x8d0] ;  /* 0x0008d000010c7983 */ /* 0x001f280000300800 */
[----:B-1----:R-:W4:Y:S04]  /*63010*/  LDL.LU R13, [R1+0x8d4] ;  /* 0x0008d400010d7983 */ /* 0x002f280000300800 */
[----:B------:R-:W4:Y:S04]  /*63020*/  LDL.LU R14, [R1+0x8d8] ;  /* 0x0008d800010e7983 */ /* 0x000f280000300800 */
[----:B------:R-:W4:Y:S01]  /*63030*/  LDL.LU R15, [R1+0x8dc] ;  /* 0x0008dc00010f7983 */ /* 0x000f220000300800 */
        /* <DEDUP_REMOVED lines=10> */
[C---:B---3--:R-:W-:Y:S06]  /*630e0*/  HMMA.16816.F32 R48, R40.reuse, R38, R48 ;  /* 0x000000262830723c */ /* 0x048fec0000001830 */
[----:B----4-:R-:W-:-:S15]  /*630f0*/  HMMA.16816.F32 R12, R40, R26, R12 ;  /* 0x0000001a280c723c */ /* 0x010fde000000180c */
[----:B------:R-:W-:-:S08]  /*63100*/  NOP ;  /* 0x0000000000007918 */ /* 0x000fd00000000000 */
[----:B------:R0:W-:Y:S04]  /*63110*/  STL.64 [R1+0x8d0], R12 ;  /* 0x0008d00c01007387 */ /* 0x0001e80000100a00 */
[----:B------:R1:W-:Y:S04]  /*63120*/  STL.64 [R1+0x8d8], R14 ;  /* 0x0008d80e01007387 */ /* 0x0003e80000100a00 */
[----:B------:R-:W3:Y:S04]  /*63130*/  LDL.LU.64 R24, [R1+0x2f50] ;  /* 0x002f500001187983 */ /* 0x000ee80000300a00 */
[----:B------:R-:W-:Y:S04]  /*63140*/  STL.64 [R1+0x8c0], R48 ;  /* 0x0008c03001007387 */ /* 0x000fe80000100a00 */
[----:B------:R-:W-:Y:S01]  /*63150*/  STL.64 [R1+0x8c8], R50 ;  /* 0x0008c83201007387 */ /* 0x000fe20000100a00 */
[----:B0-----:R-:W-:-:S02]  /*63160*/  IMAD.MOV.U32 R12, RZ, RZ, R38 ;  /* 0x000000ffff0c7224 */ /* 0x001fc400078e0026 */
[----:B-1----:R-:W-:Y:S02]  /*63170*/  IMAD.MOV.U32 R15, RZ, RZ, R26 ;  /* 0x000000ffff0f7224 */ /* 0x002fe400078e001a */
[----:B------:R-:W-:Y:S02]  /*63180*/  IMAD.MOV.U32 R14, RZ, RZ, R27 ;  /* 0x000000ffff0e7224 */ /* 0x000fe400078e001b */
[----:B------:R-:W-:Y:S02]  /*63190*/  IMAD.MOV.U32 R13, RZ, RZ, R39 ;  /* 0x000000ffff0d7224 */ /* 0x000fe400078e0027 */
[C---:B------:R-:W-:Y:S01]  /*631a0*/  HMMA.16816.F32 R36, R40.reuse, R46, R56 ;  /* 0x0000002e2824723c */ /* 0x040fe20000001838 */
[----:B------:R-:W-:Y:S04]  /*631b0*/  STL.64 [R1+0x2cc8], R14 ;  /* 0x002cc80e01007387 */ /* 0x000fe80000100a00 */
[----:B------:R0:W-:Y:S02]  /*631c0*/  STL.64 [R1+0x2cc0], R12 ;  /* 0x002cc00c01007387 */ /* 0x0001e40000100a00 */
[----:B0-----:R-:W-:Y:S06]  /*631d0*/  HMMA.16816.F32 R12, R40, R34, R28 ;  /* 0x00000022280c723c */ /* 0x001fec000000181c */
[----:B------:R-:W-:-:S02]  /*631e0*/  IMAD.MOV.U32 R8, RZ, RZ, R34 ;  /* 0x000000ffff087224 */ /* 0x000fc400078e0022 */
[----:B------:R-:W-:-:S08]  /*631f0*/  IMAD.MOV.U32 R9, RZ, RZ, R35 ;  /* 0x000000ffff097224 */ /* 0x000fd000078e0023 */
[----:B------:R-:W-:Y:S04]  /*63200*/  STL.64 [R1+0x8b0], R36 ;  /* 0x0008b02401007387 */ /* 0x000fe80000100a00 */
[----:B------:R-:W-:Y:S04]  /*63210*/  STL.64 [R1+0x8b8], R38 ;  /* 0x0008b82601007387 */ /* 0x000fe80000100a00 */
[----:B------:R-:W-:Y:S04]  /*63220*/  STL.64 [R1+0x8a0], R12 ;  /* 0x0008a00c01007387 */ /* 0x000fe80000100a00 */
[----:B------:R-:W-:Y:S04]  /*63230*/  STL.64 [R1+0x8a8], R14 ;  /* 0x0008a80e01007387 */ /* 0x000fe80000100a00 */
[----:B--2---:R-:W-:Y:S04]  /*63240*/  STL.64 [R1+0x2c18], R10 ;  /* 0x002c180a01007387 */ /* 0x004fe80000100a00 */
[----:B------:R0:W-:Y:S02]  /*63250*/  STL.64 [R1+0x2c10], R8 ;  /* 0x002c100801007387 */ /* 0x0001e40000100a00 */
[----:B0-----:R-:W-:-:S15]  /*63260*/  HMMA.16816.F32 R8, R40, R6, R52 ;  /* 0x000000062808723c */ /* 0x001fde0000001834 */
[----:B------:R-:W-:-:S08]  /*63270*/  NOP ;  /* 0x0000000000007918 */ /* 0x000fd00000000000 */
[----:B------:R-:W-:Y:S04]  /*63280*/  STL.64 [R1+0x890], R8 ;  /* 0x0008900801007387 */ /* 0x000fe80000100a00 */
[----:B------:R0:W-:Y:S01]  /*63290*/  STL.64 [R1+0x898], R10 ;  /* 0x0008980a01007387 */ /* 0x0001e20000100a00 */
[----:B---3--:R-:W-:Y:S02]  /*632a0*/  IMAD.MOV.U32 R54, RZ, RZ, R24 ;  /* 0x000000ffff367224 */ /* 0x008fe400078e0018 */
[----:B------:R-:W-:Y:S01]  /*632b0*/  IMAD.MOV.U32 R55, RZ, RZ, R25 ;  /* 0x000000ffff377224 */ /* 0x000fe200078e0019 */
[----:B------:R-:W2:Y:S04]  /*632c0*/  LDL.LU R24, [R1+0x2f4c] ;  /* 0x002f4c0001187983 */ /* 0x000ea80000300800 */
[----:B------:R-:W3:Y:S04]  /*632d0*/  LDL.LU R25, [R1+0x2f48] ;  /* 0x002f480001197983 */ /* 0x000ee80000300800 */
[----:B------:R-:W-:Y:S04]  /*632e0*/  STL.64 [R1+0x2e20], R54 ;  /* 0x002e203601007387 */ /* 0x000fe80000100a00 */
[----:B------:R-:W4:Y:S04]  /*632f0*/  LDL.LU R32, [R1+0x760] ;  /* 0x0007600001207983 */ /* 0x000f280000300800 */
[----:B------:R-:W4:Y:S04]  /*63300*/  LDL.LU R33, [R1+0x764] ;  /* 0x0007640001217983 */ /* 0x000f280000300800 */
[----:B------:R-:W2:Y:S04]  /*63310*/  LDL.LU R34, [R1+0x768] ;  /* 0x0007680001227983 */ /* 0x000ea80000300800 */
[----:B------:R-:W2:Y:S04]  /*63320*/  LDL.LU R35, [R1+0x76c] ;  /* 0x00076c0001237983 */ /* 0x000ea80000300800 */
[----:B------:R-:W0:Y:S04]  /*63330*/  LDL.LU R56, [R1+0x880] ;  /* 0x0008800001387983 */ /* 0x000e280000300800 */
[----:B------:R-:W0:Y:S04]  /*63340*/  LDL.LU R57, [R1+0x884] ;  /* 0x0008840001397983 */ /* 0x000e280000300800 */
[----:B------:R-:W0:Y:S01]  /*63350*/  LDL.LU R58, [R1+0x888] ;  /* 0x00088800013a7983 */ /* 0x000e220000300800 */
[----:B------:R-:W-:-:S02]  /*63360*/  IMAD.MOV.U32 R16, RZ, RZ, R6 ;  /* 0x000000ffff107224 */ /* 0x000fc400078e0006 */
[----:B------:R-:W-:Y:S01]  /*63370*/  IMAD.MOV.U32 R17, RZ, RZ, R7 ;  /* 0x000000ffff117224 */ /* 0x000fe200078e0007 */
[----:B------:R-:W0:Y:S04]  /*63380*/  LDL.LU R59, [R1+0x88c] ;  /* 0x00088c00013b7983 */ /* 0x000e280000300800 */
[----:B------:R-:W0:Y:S01]  /*63390*/  LDL.LU.64 R6, [R1+0x2a8] ;  /* 0x0002a80001067983 */ /* 0x000e220000300a00 */
[----:B------:R-:W-:Y:S02]  /*633a0*/  IMAD.MOV.U32 R30, RZ, RZ, R20 ;  /* 0x000000ffff1e7224 */ /* 0x000fe400078e0014 */
[----:B------:R-:W-:Y:S01]  /*633b0*/  IMAD.MOV.U32 R31, RZ, RZ, R21 ;  /* 0x000000ffff1f7224 */ /* 0x000fe200078e0015 */
[----:B--2---:R-:W-:Y:S04]  /*633c0*/  STL.64 [R1+0x2e30], R34 ;  /* 0x002e302201007387 */ /* 0x004fe80000100a00 */
[----:B----4-:R-:W-:Y:S04]  /*633d0*/  STL.64 [R1+0x2e28], R32 ;  /* 0x002e282001007387 */ /* 0x010fe80000100a00 */
[----:B------:R-:W2:Y:S04]  /*633e0*/  LDL.LU R20, [R1+0x2f44] ;  /* 0x002f440001147983 */ /* 0x000ea80000300800 */
[----:B------:R-:W4:Y:S04]  /*633f0*/  LDL.LU R21, [R1+0x2f40] ;  /* 0x002f400001157983 */ /* 0x000f280000300800 */
[----:B------:R-:W-:Y:S04]  /*63400*/  STL.64 [R1+0x2e38], R30 ;  /* 0x002e381e01007387 */ /* 0x000fe80000100a00 */
[----:B------:R-:W2:Y:S04]  /*63410*/  LDL.LU R44, [R1+0x770] ;  /* 0x00077000012c7983 */ /* 0x000ea80000300800 */
[----:B------:R-:W2:Y:S04]  /*63420*/  LDL.LU R45, [R1+0x774] ;  /* 0x00077400012d7983 */ /* 0x000ea80000300800 */
[----:B------:R-:W4:Y:S04]  /*63430*/  LDL.LU R46, [R1+0x778] ;  /* 0x00077800012e7983 */ /* 0x000f280000300800 */
[----:B------:R-:W4:Y:S01]  /*63440*/  LDL.LU R47, [R1+0x77c] ;  /* 0x00077c00012f7983 */ /* 0x000f220000300800 */
[----:B---3--:R-:W-:-:S02]  /*63450*/  IMAD.MOV.U32 R38, RZ, RZ, R25 ;  /* 0x000000ffff267224 */ /* 0x008fc400078e0019 */
[----:B------:R-:W-:Y:S01]  /*63460*/  IMAD.MOV.U32 R39, RZ, RZ, R24 ;  /* 0x000000ffff277224 */ /* 0x000fe200078e0018 */
[----:B----4-:R-:W-:Y:S04]  /*63470*/  STL.64 [R1+0x2e48], R46 ;  /* 0x002e482e01007387 */ /* 0x010fe80000100a00 */
[----:B--2---:R-:W-:Y:S04]  /*63480*/  STL.64 [R1+0x2e40], R44 ;  /* 0x002e402c01007387 */ /* 0x004fe80000100a00 */
[----:B------:R-:W2:Y:S04]  /*63490*/  LDL.LU R25, [R1+0x2f3c] ;  /* 0x002f3c0001197983 */ /* 0x000ea80000300800 */
[----:B------:R-:W3:Y:S04]  /*634a0*/  LDL.LU R24, [R1+0x2f38] ;  /* 0x002f380001187983 */ /* 0x000ee80000300800 */
[----:B------:R-:W-:Y:S04]  /*634b0*/  STL.64 [R1+0x2e50], R38 ;  /* 0x002e502601007387 */ /* 0x000fe80000100a00 */
[----:B------:R-:W4:Y:S04]  /*634c0*/  LDL.LU R48, [R1+0x780] ;  /* 0x0007800001307983 */ /* 0x000f280000300800 */
[----:B------:R-:W4:Y:S04]  /*634d0*/  LDL.LU R49, [R1+0x784] ;  /* 0x0007840001317983 */ /* 0x000f280000300800 */
[----:B------:R-:W2:Y:S04]  /*634e0*/  LDL.LU R50, [R1+0x788] ;  /* 0x0007880001327983 */ /* 0x000ea80000300800 */
[----:B------:R-:W2:Y:S01]  /*634f0*/  LDL.LU R51, [R1+0x78c] ;  /* 0x00078c0001337983 */ /* 0x000ea20000300800 */
[----:B------:R-:W-:-:S02]  /*63500*/  IMAD.MOV.U32 R14, RZ, RZ, R21 ;  /* 0x000000ffff0e7224 */ /* 0x000fc400078e0015 */
[----:B------:R-:W-:Y:S01]  /*63510*/  IMAD.MOV.U32 R15, RZ, RZ, R20 ;  /* 0x000000ffff0f7224 */ /* 0x000fe200078e0014 */
[----:B0-----:R-:W-:Y:S01]  /*63520*/  HMMA.16816.F32 R8, R40, R6, R56 ;  /* 0x000000062808723c */ /* 0x001fe20000001838 */
[----:B--2---:R-:W-:Y:S04]  /*63530*/  STL.64 [R1+0x2e60], R50 ;  /* 0x002e603201007387 */ /* 0x004fe80000100a00 */
[----:B----4-:R-:W-:Y:S04]  /*63540*/  STL.64 [R1+0x2e58], R48 ;  /* 0x002e583001007387 */ /* 0x010fe80000100a00 */
[----:B------:R-:W-:Y:S04]  /*63550*/  STL.64 [R1+0x2e68], R14 ;  /* 0x002e680e01007387 */ /* 0x000fe80000100a00 */
[----:B------:R-:W-:Y:S04]  /*63560*/  STL.64 [R1+0x2cd8], R18 ;  /* 0x002cd81201007387 */ /* 0x000fe80000100a00 */
[----:B------:R0:W-:Y:S04]  /*63570*/  STL.64 [R1+0x2cd0], R16 ;  /* 0x002cd01001007387 */ /* 0x0001e80000100a00 */
[----:B0-----:R-:W2:Y:S04]  /*63580*/  LDL.LU R16, [R1+0x790] ;  /* 0x0007900001107983 */ /* 0x001ea80000300800 */
[----:B------:R-:W2:Y:S04]  /*63590*/  LDL.LU R17, [R1+0x794] ;  /* 0x0007940001117983 */ /* 0x000ea80000300800 */
[----:B------:R-:W4:Y:S04]  /*635a0*/  LDL.LU R18, [R1+0x798] ;  /* 0x0007980001127983 */ /* 0x000f280000300800 */
[----:B------:R-:W4:Y:S01]  /*635b0*/  LDL.LU R19, [R1+0x79c] ;  /* 0x00079c0001137983 */ /* 0x000f220000300800 */
[----:B------:R-:W-:-:S02]  /*635c0*/  IMAD.MOV.U32 R20, RZ, RZ, R6 ;  /* 0x000000ffff147224 */ /* 0x000fc400078e0006 */
[----:B------:R-:W-:Y:S01]  /*635d0*/  IMAD.MOV.U32 R21, RZ, RZ, R7 ;  /* 0x000000ffff157224 */ /* 0x000fe200078e0007 */
[----:B----4-:R0:W-:Y:S04]  /*635e0*/  STL.64 [R1+0x2e78], R18 ;  /* 0x002e781201007387 */ /* 0x0101e80000100a00 */
[----:B--2---:R-:W-:Y:S04]  /*635f0*/  STL.64 [R1+0x2e70], R16 ;  /* 0x002e701001007387 */ /* 0x004fe80000100a00 */
[----:B------:R-:W-:Y:S04]  /*63600*/  STL.64 [R1+0x880], R8 ;  /* 0x0008800801007387 */ /* 0x000fe80000100a00 */
[----:B------:R-:W-:Y:S04]  /*63610*/  STL.64 [R1+0x888], R10 ;  /* 0x0008880a01007387 */ /* 0x000fe80000100a00 */
[----:B------:R-:W2:Y:S04]  /*63620*/  LDL.LU R4, [R1+0x7b0] ;  /* 0x0007b00001047983 */ /* 0x000ea80000300800 */
[----:B------:R-:W2:Y:S04]  /*63630*/  LDL.LU R5, [R1+0x7b4] ;  /* 0x0007b40001057983 */ /* 0x000ea80000300800 */
[----:B------:R-:W4:Y:S04]  /*63640*/  LDL.LU R6, [R1+0x7b8] ;  /* 0x0007b80001067983 */ /* 0x000f280000300800 */
[----:B------:R-:W4:Y:S04]  /*63650*/  LDL.LU R7, [R1+0x7bc] ;  /* 0x0007bc0001077983 */ /* 0x000f280000300800 */
[----:B----4-:R-:W-:Y:S04]  /*63660*/  STL.64 [R1+0x2e88], R6 ;  /* 0x002e880601007387 */ /* 0x010fe80000100a00 */
[----:B--2---:R1:W-:Y:S04]  /*63670*/  STL.64 [R1+0x2e80], R4 ;  /* 0x002e800401007387 */ /* 0x0043e80000100a00 */
[----:B------:R-:W2:Y:S04]  /*63680*/  LDL R58, [R1+0x1e8] ;  /* 0x0001e800013a7983 */ /* 0x000ea80000100800 */
[----:B------:R-:W2:Y:S04]  /*63690*/  LDL R59, [R1+0x1ec] ;  /* 0x0001ec00013b7983 */ /* 0x000ea80000100800 */
[----:B--2---:R2:W-:Y:S04]  /*636a0*/  STL.64 [R1+0x2e90], R58 ;  /* 0x002e903a01007387 */ /* 0x0045e80000100a00 */
[----:B------:R-:W4:Y:S04]  /*636b0*/  LDL.LU R52, [R1+0x7c0] ;  /* 0x0007c00001347983 */ /* 0x000f280000300800 */
[----:B------:R-:W4:Y:S04]  /*636c0*/  LDL.LU R53, [R1+0x7c4] ;  /* 0x0007c40001357983 */ /* 0x000f280000300800 */
[----:B------:R-:W2:Y:S04]  /*636d0*/  LDL.LU R54, [R1+0x7c8] ;  /* 0x0007c80001367983 */ /* 0x000ea80000300800 */
[----:B------:R-:W2:Y:S01]  /*636e0*/  LDL.LU R55, [R1+0x7cc] ;  /* 0x0007cc0001377983 */ /* 0x000ea20000300800 */
[----:B---3--:R-:W-:-:S02]  /*636f0*/  IMAD.MOV.U32 R34, RZ, RZ, R24 ;  /* 0x000000ffff227224 */ /* 0x008fc400078e0018 */
[----:B------:R-:W-:Y:S01]  /*63700*/  IMAD.MOV.U32 R35, RZ, RZ, R25 ;  /* 0x000000ffff237224 */ /* 0x000fe200078e0019 */
[----:B--2---:R-:W-:Y:S04]  /*63710*/  STL.64 [R1+0x2ea0], R54 ;  /* 0x002ea03601007387 */ /* 0x004fe80000100a00 */
[----:B----4-:R-:W-:Y:S04]  /*63720*/  STL.64 [R1+0x2e98], R52 ;  /* 0x002e983401007387 */ /* 0x010fe80000100a00 */
[----:B------:R-:W2:Y:S04]  /*63730*/  LDL.LU R24, [R1+0x2f34] ;  /* 0x002f340001187983 */ /* 0x000ea80000300800 */
[----:B------:R-:W3:Y:S04]  /*63740*/  LDL.LU R25, [R1+0x2f30] ;  /* 0x002f300001197983 */ /* 0x000ee80000300800 */
[----:B------:R4:W-:Y:S04]  /*63750*/  STL.64 [R1+0x2ea8], R34 ;  /* 0x002ea82201007387 */ /* 0x0009e80000100a00 */
[----:B------:R-:W4:Y:S04]  /*63760*/  LDL R46, [R1+0x208] ;  /* 0x00020800012e7983 */ /* 0x000f280000100800 */
[----:B------:R-:W4:Y:S04]  /*63770*/  LDL R47, [R1+0x20c] ;  /* 0x00020c00012f7983 */ /* 0x000f280000100800 */
[----:B----4-:R4:W-:Y:S04]  /*63780*/  STL.64 [R1+0x2eb0], R46 ;  /* 0x002eb02e01007387 */ /* 0x0109e80000100a00 */
[----:B------:R-:W4:Y:S04]  /*63790*/  LDL.LU R36, [R1+0x7e0] ;  /* 0x0007e00001247983 */ /* 0x000f280000300800 */
[----:B------:R-:W4:Y:S04]  /*637a0*/  LDL.LU R37, [R1+0x7e4] ;  /* 0x0007e40001257983 */ /* 0x000f280000300800 */
[----:B------:R-:W4:Y:S04]  /*637b0*/  LDL.LU R38, [R1+0x7e8] ;  /* 0x0007e80001267983 */ /* 0x000f280000300800 */
[----:B------:R-:W4:Y:S01]  /*637c0*/  LDL.LU R39, [R1+0x7ec] ;  /* 0x0007ec0001277983 */ /* 0x000f220000300800 */
[----:B---3--:R-:W-:-:S02]  /*637d0*/  IMAD.MOV.U32 R50, RZ, RZ, R25 ;  /* 0x000000ffff327224 */ /* 0x008fc400078e0019 */
[----:B--2---:R-:W-:Y:S01]  /*637e0*/  IMAD.MOV.U32 R51, RZ, RZ, R24 ;  /* 0x000000ffff337224 */ /* 0x004fe200078e0018 */
[----:B----4-:R2:W-:Y:S04]  /*637f0*/  STL.64 [R1+0x2ec0], R38 ;  /* 0x002ec02601007387 */ /* 0x0105e80000100a00 */
[----:B------:R-:W-:Y:S04]  /*63800*/  STL.64 [R1+0x2eb8], R36 ;  /* 0x002eb82401007387 */ /* 0x000fe80000100a00 */
[----:B------:R-:W3:Y:S04]  /*63810*/  LDL.LU R25, [R1+0x2f2c] ;  /* 0x002f2c0001197983 */ /* 0x000ee80000300800 */
[----:B------:R-:W4:Y:S04]  /*63820*/  LDL.LU R24, [R1+0x2f28] ;  /* 0x002f280001187983 */ /* 0x000f280000300800 */
[----:B------:R-:W-:Y:S04]  /*63830*/  STL.64 [R1+0x2ec8], R50 ;  /* 0x002ec83201007387 */ /* 0x000fe80000100a00 */
[----:B------:R-:W2:Y:S04]  /*63840*/  LDL.LU R12, [R1+0x7f0] ;  /* 0x0007f000010c7983 */ /* 0x000ea80000300800 */
[----:B------:R-:W2:Y:S04]  /*63850*/  LDL.LU R13, [R1+0x7f4] ;  /* 0x0007f400010d7983 */ /* 0x000ea80000300800 */
[----:B------:R-:W3:Y:S04]  /*63860*/  LDL.LU R14, [R1+0x7f8] ;  /* 0x0007f800010e7983 */ /* 0x000ee80000300800 */
[----:B------:R-:W3:Y:S04]  /*63870*/  LDL.LU R15, [R1+0x7fc] ;  /* 0x0007fc00010f7983 */ /* 0x000ee80000300800 */
[----:B---3--:R-:W-:Y:S04]  /*63880*/  STL.64 [R1+0x2ed8], R14 ;  /* 0x002ed80e01007387 */ /* 0x008fe80000100a00 */
[----:B--2---:R-:W-:Y:S04]  /*63890*/  STL.64 [R1+0x2ed0], R12 ;  /* 0x002ed00c01007387 */ /* 0x004fe80000100a00 */
[----:B0-----:R-:W2:Y:S04]  /*638a0*/  LDL R18, [R1+0x228] ;  /* 0x0002280001127983 */ /* 0x001ea80000100800 */
[----:B------:R-:W2:Y:S04]  /*638b0*/  LDL R19, [R1+0x22c] ;  /* 0x00022c0001137983 */ /* 0x000ea80000100800 */
[----:B--2---:R-:W-:Y:S04]  /*638c0*/  STL.64 [R1+0x2ee0], R18 ;  /* 0x002ee01201007387 */ /* 0x004fe80000100a00 */
[----:B-1----:R-:W2:Y:S04]  /*638d0*/  LDL.LU R4, [R1+0x800] ;  /* 0x0008000001047983 */ /* 0x002ea80000300800 */
[----:B------:R-:W2:Y:S04]  /*638e0*/  LDL.LU R5, [R1+0x804] ;  /* 0x0008040001057983 */ /* 0x000ea80000300800 */
[----:B------:R-:W3:Y:S04]  /*638f0*/  LDL.LU R6, [R1+0x808] ;  /* 0x0008080001067983 */ /* 0x000ee80000300800 */
[----:B------:R-:W3:Y:S01]  /*63900*/  LDL.LU R7, [R1+0x80c] ;  /* 0x00080c0001077983 */ /* 0x000ee20000300800 */
[----:B----4-:R-:W-:-:S02]  /*63910*/  IMAD.MOV.U32 R58, RZ, RZ, R24 ;  /* 0x000000ffff3a7224 */ /* 0x010fc400078e0018 */
[----:B------:R-:W-:Y:S01]  /*63920*/  IMAD.MOV.U32 R59, RZ, RZ, R25 ;  /* 0x000000ffff3b7224 */ /* 0x000fe200078e0019 */
[----:B---3--:R-:W-:Y:S04]  /*63930*/  STL.64 [R1+0x2ef0], R6 ;  /* 0x002ef00601007387 */ /* 0x008fe80000100a00 */
[----:B--2---:R-:W-:Y:S04]  /*63940*/  STL.64 [R1+0x2ee8], R4 ;  /* 0x002ee80401007387 */ /* 0x004fe80000100a00 */
[----:B------:R-:W2:Y:S04]  /*63950*/  LDL.LU R24, [R1+0x2f24] ;  /* 0x002f240001187983 */ /* 0x000ea80000300800 */
[----:B------:R-:W3:Y:S04]  /*63960*/  LDL.LU R25, [R1+0x2f20] ;  /* 0x002f200001197983 */ /* 0x000ee80000300800 */
[----:B------:R-:W-:Y:S04]  /*63970*/  STL.64 [R1+0x2f00], R58 ;  /* 0x002f003a01007387 */ /* 0x000fe80000100a00 */
[----:B------:R-:W4:Y:S04]  /*63980*/  LDL R34, [R1+0x248] ;  /* 0x0002480001227983 */ /* 0x000f280000100800 */
[----:B------:R-:W4:Y:S04]  /*63990*/  LDL R35, [R1+0x24c] ;  /* 0x00024c0001237983 */ /* 0x000f280000100800 */
[----:B----4-:R-:W-:Y:S04]  /*639a0*/  STL.64 [R1+0x2f08], R34 ;  /* 0x002f082201007387 */ /* 0x010fe80000100a00 */
[----:B------:R-:W4:Y:S04]  /*639b0*/  LDL.LU R44, [R1+0x820] ;  /* 0x00082000012c7983 */ /* 0x000f280000300800 */
[----:B------:R-:W4:Y:S04]  /*639c0*/  LDL.LU R45, [R1+0x824] ;  /* 0x00082400012d7983 */ /* 0x000f280000300800 */
[----:B------:R-:W4:Y:S04]  /*639d0*/  LDL.LU R46, [R1+0x828] ;  /* 0x00082800012e7983 */ /* 0x000f280000300800 */
[----:B------:R-:W4:Y:S01]  /*639e0*/  LDL.LU R47, [R1+0x82c] ;  /* 0x00082c00012f7983 */ /* 0x000f220000300800 */
[----:B--2---:R-:W-:-:S02]  /*639f0*/  IMAD.MOV.U32 R39, RZ, RZ, R24 ;  /* 0x000000ffff277224 */ /* 0x004fc400078e0018 */
[----:B---3--:R-:W-:Y:S01]  /*63a00*/  IMAD.MOV.U32 R38, RZ, RZ, R25 ;  /* 0x000000ffff267224 */ /* 0x008fe200078e0019 */
[----:B----4-:R0:W-:Y:S04]  /*63a10*/  STL.64 [R1+0x2f18], R46 ;  /* 0x002f182e01007387 */ /* 0x0101e80000100a00 */
[----:B------:R-:W-:Y:S04]  /*63a20*/  STL.64 [R1+0x2f10], R44 ;  /* 0x002f102c01007387 */ /* 0x000fe80000100a00 */
[----:B------:R-:W2:Y:S04]  /*63a30*/  LDL.LU R8, [R1+0x870] ;  /* 0x0008700001087983 */ /* 0x000ea80000300800 */
[----:B------:R-:W2:Y:S04]  /*63a40*/  LDL.LU R9, [R1+0x874] ;  /* 0x0008740001097983 */ /* 0x000ea80000300800 */
[----:B------:R-:W2:Y:S04]  /*63a50*/  LDL.LU R10, [R1+0x878] ;  /* 0x00087800010a7983 */ /* 0x000ea80000300800 */
[----:B------:R-:W2:Y:S04]  /*63a60*/  LDL.LU R11, [R1+0x87c] ;  /* 0x00087c00010b7983 */ /* 0x000ea80000300800 */
[----:B0-----:R-:W2:Y:S04]  /*63a70*/  LDL.LU.64 R46, [R1+0x298] ;  /* 0x00029800012e7983 */ /* 0x001ea80000300a00 */
[----:B------:R-:W3:Y:S04]  /*63a80*/  LDL.LU R32, [R1+0x860] ;  /* 0x0008600001207983 */ /* 0x000ee80000300800 */
[----:B------:R-:W3:Y:S04]  /*63a90*/  LDL.LU R33, [R1+0x864] ;  /* 0x0008640001217983 */ /* 0x000ee80000300800 */
[----:B------:R-:W3:Y:S04]  /*63aa0*/  LDL.LU R34, [R1+0x868] ;  /* 0x0008680001227983 */ /* 0x000ee80000300800 */
[----:B------:R-:W3:Y:S04]  /*63ab0*/  LDL.LU R35, [R1+0x86c] ;  /* 0x00086c0001237983 */ /* 0x000ee80000300800 */
[----:B------:R-:W3:Y:S04]  /*63ac0*/  LDL.LU.64 R58, [R1+0x288] ;  /* 0x00028800013a7983 */ /* 0x000ee80000300a00 */
        /* <DEDUP_REMOVED lines=8> */
[----:B------:R-:W4:Y:S04]  /*63b50*/  LDL.LU.64 R6, [R1+0x278] ;  /* 0x0002780001067983 */ /* 0x000f280000300a00 */
[----:B------:R-:W4:Y:S04]  /*63b60*/  LDL R14, [R1+0x268] ;  /* 0x00026800010e7983 */ /* 0x000f280000100800 */
[----:B------:R-:W4:Y:S04]  /*63b70*/  LDL R15, [R1+0x26c] ;  /* 0x00026c00010f7983 */ /* 0x000f280000100800 */
        /* <DEDUP_REMOVED lines=12> */
[----:B------:R0:W-:Y:S04]  /*63c40*/  STL.64 [R1+0x2ce8], R22 ;  /* 0x002ce81601007387 */ /* 0x0001e80000100a00 */
[----:B------:R-:W-:Y:S04]  /*63c50*/  STL.64 [R1+0x2ce0], R20 ;  /* 0x002ce01401007387 */ /* 0x000fe80000100a00 */
[----:B0-----:R-:W4:Y:S04]  /*63c60*/  LDL R22, [R1+0x1c8] ;  /* 0x0001c80001167983 */ /* 0x001f280000100800 */
[----:B------:R-:W4:Y:S01]  /*63c70*/  LDL R23, [R1+0x1cc] ;  /* 0x0001cc0001177983 */ /* 0x000f220000100800 */
[C---:B--2---:R-:W-:Y:S06]  /*63c80*/  HMMA.16816.F32 R8, R40.reuse, R46, R8 ;  /* 0x0000002e2808723c */ /* 0x044fec0000001808 */
[C---:B---3--:R-:W-:Y:S06]  /*63c90*/  HMMA.16816.F32 R32, R40.reuse, R58, R32 ;  /* 0x0000003a2820723c */ /* 0x048fec0000001820 */
[----:B----4-:R-:W-:Y:S11]  /*63ca0*/  HMMA.16816.F32 R24, R40, R6, R24 ;  /* 0x000000062818723c */ /* 0x010ff60000001818 */
[----:B------:R0:W-:Y:S04]  /*63cb0*/  STL.64 [R1+0x870], R8 ;  /* 0x0008700801007387 */ /* 0x0001e80000100a00 */
[----:B------:R1:W-:Y:S01]  /*63cc0*/  STL.64 [R1+0x878], R10 ;  /* 0x0008780a01007387 */ /* 0x0003e20000100a00 */
[----:B0-----:R-:W-:-:S02]  /*63cd0*/  IMAD.MOV.U32 R9, RZ, RZ, R46 ;  /* 0x000000ffff097224 */ /* 0x001fc400078e002e */
[----:B------:R-:W-:Y:S02]  /*63ce0*/  IMAD.MOV.U32 R8, RZ, RZ, R47 ;  /* 0x000000ffff087224 */ /* 0x000fe400078e002f */
[----:B-1----:R-:W-:Y:S01]  /*63cf0*/  IMAD.MOV.U32 R11, RZ, RZ, R58 ;  /* 0x000000ffff0b7224 */ /* 0x002fe200078e003a */
[----:B------:R-:W2:Y:S04]  /*63d00*/  LDL.LU.64 R46, [R1+0x2f18] ;  /* 0x002f1800012e7983 */ /* 0x000ea80000300a00 */
[----:B------:R-:W2:Y:S01]  /*63d10*/  LDL.LU.64 R44, [R1+0x2f10] ;  /* 0x002f1000012c7983 */ /* 0x000ea20000300a00 */
[----:B------:R-:W-:-:S03]  /*63d20*/  IMAD.MOV.U32 R10, RZ, RZ, R59 ;  /* 0x000000ffff0a7224 */ /* 0x000fc600078e003b */
[----:B------:R-:W-:Y:S04]  /*63d30*/  STL.64 [R1+0x860], R32 ;  /* 0x0008602001007387 */ /* 0x000fe80000100a00 */
[----:B------:R0:W-:Y:S04]  /*63d40*/  STL.64 [R1+0x868], R34 ;  /* 0x0008682201007387 */ /* 0x0001e80000100a00 */
[----:B0-----:R-:W2:Y:S04]  /*63d50*/  LDL.LU.64 R34, [R1+0x2f08] ;  /* 0x002f080001227983 */ /* 0x001ea80000300a00 */
[----:B------:R-:W3:Y:S04]  /*63d60*/  LDL.LU.64 R58, [R1+0x2f00] ;  /* 0x002f0000013a7983 */ /* 0x000ee80000300a00 */
[----:B------:R-:W-:Y:S04]  /*63d70*/  STL.64 [R1+0x2cf8], R10 ;  /* 0x002cf80a01007387 */ /* 0x000fe80000100a00 */
[----:B------:R0:W-:Y:S04]  /*63d80*/  STL.64 [R1+0x2cf0], R8 ;  /* 0x002cf00801007387 */ /* 0x0001e80000100a00 */
[----:B0-----:R-:W4:Y:S04]  /*63d90*/  LDL.LU R8, [R1+0x7a0] ;  /* 0x0007a00001087983 */ /* 0x001f280000300800 */
[----:B------:R-:W4:Y:S04]  /*63da0*/  LDL.LU R9, [R1+0x7a4] ;  /* 0x0007a40001097983 */ /* 0x000f280000300800 */
[----:B------:R-:W4:Y:S04]  /*63db0*/  LDL.LU R10, [R1+0x7a8] ;  /* 0x0007a800010a7983 */ /* 0x000f280000300800 */
[----:B------:R-:W4:Y:S04]  /*63dc0*/  LDL.LU R11, [R1+0x7ac] ;  /* 0x0007ac00010b7983 */ /* 0x000f280000300800 */
[----:B------:R-:W-:Y:S04]  /*63dd0*/  STL.64 [R1+0x850], R24 ;  /* 0x0008501801007387 */ /* 0x000fe80000100a00 */
[----:B------:R0:W-:Y:S04]  /*63de0*/  STL.64 [R1+0x858], R26 ;  /* 0x0008581a01007387 */ /* 0x0001e80000100a00 */
[----:B0-----:R-:W2:Y:S01]  /*63df0*/  LDL.LU.64 R26, [R1+0x2ef8] ;  /* 0x002ef800011a7983 */ /* 0x001ea20000300a00 */
[----:B------:R-:W-:-:S02]  /*63e00*/  IMAD.MOV.U32 R24, RZ, RZ, R6 ;  /* 0x000000ffff187224 */ /* 0x000fc400078e0006 */
[----:B------:R-:W-:Y:S02]  /*63e10*/  IMAD.MOV.U32 R25, RZ, RZ, R7 ;  /* 0x000000ffff197224 */ /* 0x000fe400078e0007 */
[----:B------:R-:W4:Y:S04]  /*63e20*/  LDL.LU.64 R6, [R1+0x2ef0] ;  /* 0x002ef00001067983 */ /* 0x000f280000300a00 */
[----:B------:R-:W4:Y:S01]  /*63e30*/  LDL.LU.64 R4, [R1+0x2ee8] ;  /* 0x002ee80001047983 */ /* 0x000f220000300a00 */
[C---:B------:R-:W-:Y:S06]  /*63e40*/  HMMA.16816.F32 R12, R40.reuse, R14, R16 ;  /* 0x0000000e280c723c */ /* 0x040fec0000001810 */
[C---:B------:R-:W-:Y:S01]  /*63e50*/  HMMA.16816.F32 R36, R40.reuse, R38, R48 ;  /* 0x000000262824723c */ /* 0x040fe20000001830 */
[----:B--2---:R0:W-:Y:S04]  /*63e60*/  STL.64 [R1+0x2d20], R26 ;  /* 0x002d201a01007387 */ /* 0x0041e80000100a00 */
[----:B------:R-:W-:Y:S04]  /*63e70*/  STL.64 [R1+0x2d18], R24 ;  /* 0x002d181801007387 */ /* 0x000fe80000100a00 */
[----:B0-----:R-:W2:Y:S04]  /*63e80*/  LDL R26, [R1+0x1d8] ;  /* 0x0001d800011a7983 */ /* 0x001ea80000100800 */
[----:B------:R-:W2:Y:S04]  /*63e90*/  LDL R27, [R1+0x1dc] ;  /* 0x0001dc00011b7983 */ /* 0x000ea80000100800 */
[----:B------:R-:W4:Y:S01]  /*63ea0*/  LDL.LU.64 R18, [R1+0x2ee0] ;  /* 0x002ee00001127983 */ /* 0x000f220000300a00 */
[C---:B------:R-:W-:Y:S03]  /*63eb0*/  HMMA.16816.F32 R32, R40.reuse, R34, R44 ;  /* 0x000000222820723c */ /* 0x040fe6000000182c */
[----:B------:R-:W-:Y:S04]  /*63ec0*/  STL.64 [R1+0x840], R12 ;  /* 0x0008400c01007387 */ /* 0x000fe80000100a00 */
[----:B------:R0:W-:Y:S01]  /*63ed0*/  STL.64 [R1+0x848], R14 ;  /* 0x0008480e01007387 */ /* 0x0001e20000100a00 */
[C---:B---3--:R-:W-:Y:S03]  /*63ee0*/  HMMA.16816.F32 R56, R40.reuse, R58, R52 ;  /* 0x0000003a2838723c */ /* 0x048fe60000001834 */
[----:B0-----:R-:W3:Y:S04]  /*63ef0*/  LDL.LU.64 R14, [R1+0x2ed8] ;  /* 0x002ed800010e7983 */ /* 0x001ee80000300a00 */
[----:B------:R-:W3:Y:S04]  /*63f00*/  LDL.LU.64 R12, [R1+0x2ed0] ;  /* 0x002ed000010c7983 */ /* 0x000ee80000300a00 */
[----:B------:R-:W3:Y:S04]  /*63f10*/  LDL.LU.64 R50, [R1+0x2ec8] ;  /* 0x002ec80001327983 */ /* 0x000ee80000300a00 */
[----:B------:R-:W-:Y:S04]  /*63f20*/  STL.64 [R1+0x830], R36 ;  /* 0x0008302401007387 */ /* 0x000fe80000100a00 */
[----:B------:R0:W-:Y:S04]  /*63f30*/  STL.64 [R1+0x838], R38 ;  /* 0x0008382601007387 */ /* 0x0001e80000100a00 */
[----:B0-----:R-:W2:Y:S04]  /*63f40*/  LDL.LU.64 R38, [R1+0x2ec0] ;  /* 0x002ec00001267983 */ /* 0x001ea80000300a00 */
[----:B------:R-:W2:Y:S04]  /*63f50*/  LDL.LU.64 R36, [R1+0x2eb8] ;  /* 0x002eb80001247983 */ /* 0x000ea80000300a00 */
[----:B------:R-:W2:Y:S04]  /*63f60*/  LDL.LU.64 R46, [R1+0x2eb0] ;  /* 0x002eb000012e7983 */ /* 0x000ea80000300a00 */
[----:B------:R-:W-:Y:S04]  /*63f70*/  STL.64 [R1+0x820], R32 ;  /* 0x0008202001007387 */ /* 0x000fe80000100a00 */
[----:B------:R0:W-:Y:S04]  /*63f80*/  STL.64 [R1+0x828], R34 ;  /* 0x0008282201007387 */ /* 0x0001e80000100a00 */
[----:B0-----:R-:W2:Y:S04]  /*63f90*/  LDL.LU.64 R34, [R1+0x2ea8] ;  /* 0x002ea80001227983 */ /* 0x001ea80000300a00 */
[----:B------:R-:W2:Y:S04]  /*63fa0*/  LDL.LU.64 R54, [R1+0x2ea0] ;  /* 0x002ea00001367983 */ /* 0x000ea80000300a00 */
[----:B------:R-:W2:Y:S04]  /*63fb0*/  LDL.LU.64 R52, [R1+0x2e98] ;  /* 0x002e980001347983 */ /* 0x000ea80000300a00 */
[----:B------:R-:W-:Y:S04]  /*63fc0*/  STL.64 [R1+0x810], R56 ;  /* 0x0008103801007387 */ /* 0x000fe80000100a00 */
[----:B------:R0:W-:Y:S04]  /*63fd0*/  STL.64 [R1+0x818], R58 ;  /* 0x0008183a01007387 */ /* 0x0001e80000100a00 */
[----:B0-----:R-:W2:Y:S01]  /*63fe0*/  LDL.LU.64 R58, [R1+0x2e90] ;  /* 0x002e9000013a7983 */ /* 0x001ea20000300a00 */
[C---:B----4-:R-:W-:Y:S03]  /*63ff0*/  HMMA.16816.F32 R16, R40.reuse, R18, R4 ;  /* 0x000000122810723c */ /* 0x050fe60000001804 */
[----:B------:R-:W4:Y:S04]  /*64000*/  LDL.LU.64 R6, [R1+0x2e88] ;  /* 0x002e880001067983 */ /* 0x000f280000300a00 */
[----:B------:R-:W4:Y:S01]  /*64010*/  LDL.LU.64 R4, [R1+0x2e80] ;  /* 0x002e800001047983 */ /* 0x000f220000300a00 */
[----:B---3--:R-:W-:-:S15]  /*64020*/  HMMA.16816.F32 R48, R40, R50, R12 ;  /* 0x000000322830723c */ /* 0x008fde000000180c */
[----:B------:R-:W-:Y:S04]  /*64030*/  STL.64 [R1+0x800], R16 ;  /* 0x0008001001007387 */ /* 0x000fe80000100a00 */
[----:B------:R0:W-:Y:S01]  /*64040*/  STL.64 [R1+0x808], R18 ;  /* 0x0008081201007387 */ /* 0x0001e20000100a00 */
[C---:B--2---:R-:W-:Y:S03]  /*64050*/  HMMA.16816.F32 R44, R40.reuse, R46, R36 ;  /* 0x0000002e282c723c */ /* 0x044fe60000001824 */
[----:B0-----:R-:W2:Y:S04]  /*64060*/  LDL.LU.64 R18, [R1+0x2e78] ;  /* 0x002e780001127983 */ /* 0x001ea80000300a00 */
[----:B------:R-:W2:Y:S04]  /*64070*/  LDL.LU.64 R16, [R1+0x2e70] ;  /* 0x002e700001107983 */ /* 0x000ea80000300a00 */
[----:B------:R-:W2:Y:S01]  /*64080*/  LDL.LU.64 R14, [R1+0x2e68] ;  /* 0x002e6800010e7983 */ /* 0x000ea20000300a00 */
[C---:B------:R-:W-:Y:S03]  /*64090*/  HMMA.16816.F32 R32, R40.reuse, R34, R28 ;  /* 0x000000222820723c */ /* 0x040fe6000000181c */
[----:B------:R-:W-:Y:S04]  /*640a0*/  STL.64 [R1+0x7f0], R48 ;  /* 0x0007f03001007387 */ /* 0x000fe80000100a00 */
[----:B------:R0:W-:Y:S04]  /*640b0*/  STL.64 [R1+0x7f8], R50 ;  /* 0x0007f83201007387 */ /* 0x0001e80000100a00 */
[----:B0-----:R-:W3:Y:S04]  /*640c0*/  LDL.LU.64 R50, [R1+0x2e60] ;  /* 0x002e600001327983 */ /* 0x001ee80000300a00 */
[----:B------:R-:W3:Y:S04]  /*640d0*/  LDL.LU.64 R48, [R1+0x2e58] ;  /* 0x002e580001307983 */ /* 0x000ee80000300a00 */
[----:B------:R-:W3:Y:S04]  /*640e0*/  LDL.LU.64 R38, [R1+0x2e50] ;  /* 0x002e500001267983 */ /* 0x000ee80000300a00 */
[----:B------:R-:W-:Y:S04]  /*640f0*/  STL.64 [R1+0x7e0], R44 ;  /* 0x0007e02c01007387 */ /* 0x000fe80000100a00 */
[----:B------:R0:W-:Y:S01]  /*64100*/  STL.64 [R1+0x7e8], R46 ;  /* 0x0007e82e01007387 */ /* 0x0001e20000100a00 */
[C---:B------:R-:W-:Y:S03]  /*64110*/  HMMA.16816.F32 R56, R40.reuse, R58, R52 ;  /* 0x0000003a2838723c */ /* 0x040fe60000001834 */
[----:B0-----:R-:W3:Y:S04]  /*64120*/  LDL.LU.64 R46, [R1+0x2e48] ;  /* 0x002e4800012e7983 */ /* 0x001ee80000300a00 */
[----:B------:R-:W3:Y:S04]  /*64130*/  LDL.LU.64 R44, [R1+0x2e40] ;  /* 0x002e4000012c7983 */ /* 0x000ee80000300a00 */
[----:B------:R-:W3:Y:S04]  /*64140*/  LDL.LU.64 R30, [R1+0x2e38] ;  /* 0x002e3800011e7983 */ /* 0x000ee80000300a00 */
[----:B------:R-:W-:Y:S04]  /*64150*/  STL.64 [R1+0x7d0], R32 ;  /* 0x0007d02001007387 */ /* 0x000fe80000100a00 */
[----:B------:R0:W-:Y:S04]  /*64160*/  STL.64 [R1+0x7d8], R34 ;  /* 0x0007d82201007387 */ /* 0x0001e80000100a00 */
[----:B0-----:R-:W3:Y:S04]  /*64170*/  LDL.LU.64 R34, [R1+0x2e30] ;  /* 0x002e300001227983 */ /* 0x001ee80000300a00 */
[----:B------:R-:W3:Y:S04]  /*64180*/  LDL.LU.64 R32, [R1+0x2e28] ;  /* 0x002e280001207983 */ /* 0x000ee80000300a00 */
[----:B------:R-:W3:Y:S04]  /*64190*/  LDL.LU.64 R54, [R1+0x2e20] ;  /* 0x002e200001367983 */ /* 0x000ee80000300a00 */
[----:B------:R0:W-:Y:S04]  /*641a0*/  STL.64 [R1+0x7c0], R56 ;  /* 0x0007c03801007387 */ /* 0x0001e80000100a00 */
[----:B------:R-:W-:Y:S04]  /*641b0*/  STL.64 [R1+0x7c8], R58 ;  /* 0x0007c83a01007387 */ /* 0x000fe80000100a00 */
[----:B0-----:R-:W3:Y:S01]  /*641c0*/  LDL.LU R56, [R1+0x2e18] ;  /* 0x002e180001387983 */ /* 0x001ee20000300800 */
[C---:B----4-:R-:W-:Y:S03]  /*641d0*/  HMMA.16816.F32 R24, R40.reuse, R26, R4 ;  /* 0x0000001a2818723c */ /* 0x050fe60000001804 */
[----:B------:R-:W4:Y:S03]  /*641e0*/  LDL.LU.64 R4, [R1+0x2e10] ;  /* 0x002e100001047983 */ /* 0x000f260000300a00 */
[C---:B------:R-:W-:Y:S06]  /*641f0*/  HMMA.16816.F32 R20, R40.reuse, R22, R8 ;  /* 0x000000162814723c */ /* 0x040fec0000001808 */
[C---:B--2---:R-:W-:Y:S11]  /*64200*/  HMMA.16816.F32 R8, R40.reuse, R14, R16 ;  /* 0x0000000e2808723c */ /* 0x044ff60000001810 */
[----:B------:R-:W-:Y:S04]  /*64210*/  STL.64 [R1+0x7b0], R24 ;  /* 0x0007b01801007387 */ /* 0x000fe80000100a00 */
[----:B------:R-:W-:Y:S04]  /*64220*/  STL.64 [R1+0x7b8], R26 ;  /* 0x0007b81a01007387 */ /* 0x000fe80000100a00 */
[----:B------:R-:W-:Y:S04]  /*64230*/  STL.64 [R1+0x7a0], R20 ;  /* 0x0007a01401007387 */ /* 0x000fe80000100a00 */
[----:B------:R-:W-:Y:S01]  /*64240*/  STL.64 [R1+0x7a8], R22 ;  /* 0x0007a81601007387 */ /* 0x000fe20000100a00 */
[C---:B---3--:R-:W-:Y:S03]  /*64250*/  HMMA.16816.F32 R16, R40.reuse, R38, R48 ;  /* 0x000000262810723c */ /* 0x048fe60000001830 */
[----:B------:R-:W-:Y:S04]  /*64260*/  STL.64 [R1+0x790], R8 ;  /* 0x0007900801007387 */ /* 0x000fe80000100a00 */
[----:B------:R0:W-:Y:S01]  /*64270*/  STL.64 [R1+0x798], R10 ;  /* 0x0007980a01007387 */ /* 0x0001e20000100a00 */
[C---:B------:R-:W-:Y:S06]  /*64280*/  HMMA.16816.F32 R12, R40.reuse, R30, R44 ;  /* 0x0000001e280c723c */ /* 0x040fec000000182c */
[----:B0-----:R-:W-:Y:S09]  /*64290*/  HMMA.16816.F32 R8, R40, R54, R32 ;  /* 0x000000362808723c */ /* 0x001ff20000001820 */
[----:B------:R-:W-:Y:S04]  /*642a0*/  STL.64 [R1+0x780], R16 ;  /* 0x0007801001007387 */ /* 0x000fe80000100a00 */
[----:B------:R-:W-:Y:S04]  /*642b0*/  STL.64 [R1+0x788], R18 ;  /* 0x0007881201007387 */ /* 0x000fe80000100a00 */
[----:B------:R-:W-:Y:S01]  /*642c0*/  STL.64 [R1+0x770], R12 ;  /* 0x0007700c01007387 */ /* 0x000fe20000100a00 */
[----:B------:R-:W-:-:S03]  /*642d0*/  IMAD.MOV.U32 R34, RZ, RZ, R0 ;  /* 0x000000ffff227224 */ /* 0x000fc600078e0000 */
[----:B------:R-:W-:Y:S04]  /*642e0*/  STL.64 [R1+0x778], R14 ;  /* 0x0007780e01007387 */ /* 0x000fe80000100a00 */
[----:B------:R-:W2:Y:S01]  /*642f0*/  LDL.LU R0, [R1+0x2e0c] ;  /* 0x002e0c0001007983 */ /* 0x000ea20000300800 */
[----:B------:R-:W-:-:S03]  /*64300*/  IMAD.MOV.U32 R35, RZ, RZ, R56 ;  /* 0x000000ffff237224 */ /* 0x000fc600078e0038 */
[----:B------:R0:W-:Y:S04]  /*64310*/  STL.64 [R1+0x760], R8 ;  /* 0x0007600801007387 */ /* 0x0001e80000100a00 */
[----:B------:R1:W-:Y:S04]  /*64320*/  STL.64 [R1+0x768], R10 ;  /* 0x0007680a01007387 */ /* 0x0003e80000100a00 */
[----:B------:R-:W3:Y:S04]  /*64330*/  LDL.LU R56, [R1+0x2e08] ;  /* 0x002e080001387983 */ /* 0x000ee80000300800 */
[----:B------:R2:W-:Y:S01]  /*64340*/  STL.64 [R1+0x2d28], R34 ;  /* 0x002d282201007387 */ /* 0x0005e20000100a00 */
[----:B----4-:R-:W-:-:S02]  /*64350*/  IMAD.MOV.U32 R58, RZ, RZ, R5 ;  /* 0x000000ffff3a7224 */ /* 0x010fc400078e0005 */
[----:B------:R-:W-:Y:S01]  /*64360*/  IMAD.MOV.U32 R59, RZ, RZ, R4 ;  /* 0x000000ffff3b7224 */ /* 0x000fe200078e0004 */
[----:B------:R-:W4:Y:S04]  /*64370*/  LDL.LU R5, [R1+0x2e04] ;  /* 0x002e040001057983 */ /* 0x000f280000300800 */
[----:B------:R-:W4:Y:S04]  /*64380*/  LDL.LU R4, [R1+0x2e00] ;  /* 0x002e000001047983 */ /* 0x000f280000300800 */
[----:B------:R4:W-:Y:S04]  /*64390*/  STL.64 [R1+0x2d30], R58 ;  /* 0x002d303a01007387 */ /* 0x0009e80000100a00 */
[----:B0-----:R-:W2:Y:S04]  /*643a0*/  LDL.LU R8, [R1+0xe70] ;  /* 0x000e700001087983 */ /* 0x001ea80000300800 */
[----:B------:R-:W2:Y:S04]  /*643b0*/  LDL.LU R9, [R1+0xe74] ;  /* 0x000e740001097983 */ /* 0x000ea80000300800 */
[----:B-1----:R-:W3:Y:S04]  /*643c0*/  LDL.LU R10, [R1+0xe78] ;  /* 0x000e7800010a7983 */ /* 0x002ee80000300800 */
[----:B------:R-:W3:Y:S04]  /*643d0*/  LDL.LU R11, [R1+0xe7c] ;  /* 0x000e7c00010b7983 */ /* 0x000ee80000300800 */
[----:B---3--:R-:W-:Y:S04]  /*643e0*/  STL.64 [R1+0x2d40], R10 ;  /* 0x002d400a01007387 */ /* 0x008fe80000100a00 */
[----:B--2---:R0:W-:Y:S04]  /*643f0*/  STL.64 [R1+0x2d38], R8 ;  /* 0x002d380801007387 */ /* 0x0041e80000100a00 */
[----:B------:R-:W2:Y:S04]  /*64400*/  LDL.LU R28, [R1+0xe60] ;  /* 0x000e6000011c7983 */ /* 0x000ea80000300800 */
[----:B------:R-:W2:Y:S04]  /*64410*/  LDL.LU R29, [R1+0xe64] ;  /* 0x000e6400011d7983 */ /* 0x000ea80000300800 */
[----:B------:R-:W3:Y:S04]  /*64420*/  LDL.LU R30, [R1+0xe68] ;  /* 0x000e6800011e7983 */ /* 0x000ee80000300800 */
[----:B------:R-:W3:Y:S01]  /*64430*/  LDL.LU R31, [R1+0xe6c] ;  /* 0x000e6c00011f7983 */ /* 0x000ee20000300800 */
[----:B------:R-:W-:-:S03]  /*64440*/  IMAD.MOV.U32 R27, RZ, RZ, R56 ;  /* 0x000000ffff1b7224 */ /* 0x000fc600078e0038 */
[----:B---3--:R1:W-:Y:S04]  /*64450*/  STL.64 [R1+0x2d50], R30 ;  /* 0x002d501e01007387 */ /* 0x0083e80000100a00 */
[----:B--2---:R-:W-:Y:S04]  /*64460*/  STL.64 [R1+0x2d48], R28 ;  /* 0x002d481c01007387 */ /* 0x004fe80000100a00 */
[----:B------:R-:W2:Y:S04]  /*64470*/  LDL R26, [R1+0x108] ;  /* 0x00010800011a7983 */ /* 0x000ea80000100800 */
[----:B------:R-:W1:Y:S04]  /*64480*/  LDL.LU R56, [R1+0x2dfc] ;  /* 0x002dfc0001387983 */ /* 0x000e680000300800 */
[----:B--2---:R2:W-:Y:S04]  /*64490*/  STL.64 [R1+0x2d58], R26 ;  /* 0x002d581a01007387 */ /* 0x0045e80000100a00 */
[----:B------:R-:W3:Y:S04]  /*644a0*/  LDL.LU R32, [R1+0xe90] ;  /* 0x000e900001207983 */ /* 0x000ee80000300800 */
[----:B------:R-:W3:Y:S04]  /*644b0*/  LDL.LU R33, [R1+0xe94] ;  /* 0x000e940001217983 */ /* 0x000ee80000300800 */
[----:B------:R-:W2:Y:S04]  /*644c0*/  LDL.LU R34, [R1+0xe98] ;  /* 0x000e980001227983 */ /* 0x000ea80000300800 */
[----:B------:R-:W2:Y:S01]  /*644d0*/  LDL.LU R35, [R1+0xe9c] ;  /* 0x000e9c0001237983 */ /* 0x000ea20000300800 */
[----:B----4-:R-:W-:-:S02]  /*644e0*/  IMAD.MOV.U32 R58, RZ, RZ, R4 ;  /* 0x000000ffff3a7224 */ /* 0x010fc400078e0004 */
[----:B------:R-:W-:Y:S01]  /*644f0*/  IMAD.MOV.U32 R59, RZ, RZ, R5 ;  /* 0x000000ffff3b7224 */ /* 0x000fe200078e0005 */
[----:B--2---:R2:W-:Y:S04]  /*64500*/  STL.64 [R1+0x2d68], R34 ;  /* 0x002d682201007387 */ /* 0x0045e80000100a00 */
[----:B---3--:R-:W-:Y:S04]  /*64510*/  STL.64 [R1+0x2d60], R32 ;  /* 0x002d602001007387 */ /* 0x008fe80000100a00 */
[----:B------:R-:W3:Y:S04]  /*64520*/  LDL.LU R4, [R1+0x2df8] ;  /* 0x002df80001047983 */ /* 0x000ee80000300800 */
[----:B------:R-:W2:Y:S04]  /*64530*/  LDL.LU R5, [R1+0x2df4] ;  /* 0x002df40001057983 */ /* 0x000ea80000300800 */
[----:B------:R-:W-:Y:S04]  /*64540*/  STL.64 [R1+0x2d70], R58 ;  /* 0x002d703a01007387 */ /* 0x000fe80000100a00 */
[----:B0-----:R-:W4:Y:S04]  /*64550*/  LDL.LU R8, [R1+0xea0] ;  /* 0x000ea00001087983 */ /* 0x001f280000300800 */
[----:B------:R-:W4:Y:S04]  /*64560*/  LDL.LU R9, [R1+0xea4] ;  /* 0x000ea40001097983 */ /* 0x000f280000300800 */
[----:B------:R-:W3:Y:S04]  /*64570*/  LDL.LU R10, [R1+0xea8] ;  /* 0x000ea800010a7983 */ /* 0x000ee80000300800 */
[----:B------:R-:W3:Y:S01]  /*64580*/  LDL.LU R11, [R1+0xeac] ;  /* 0x000eac00010b7983 */ /* 0x000ee20000300800 */
[----:B-1----:R-:W-:-:S03]  /*64590*/  IMAD.MOV.U32 R31, RZ, RZ, R56 ;  /* 0x000000ffff1f7224 */ /* 0x002fc600078e0038 */
[----:B---3--:R0:W-:Y:S04]  /*645a0*/  STL.64 [R1+0x2d80], R10 ;  /* 0x002d800a01007387 */ /* 0x0081e80000100a00 */
[----:B----4-:R-:W-:Y:S04]  /*645b0*/  STL.64 [R1+0x2d78], R8 ;  /* 0x002d780801007387 */ /* 0x010fe80000100a00 */
[----:B------:R-:W3:Y:S04]  /*645c0*/  LDL R30, [R1+0x128] ;  /* 0x00012800011e7983 */ /* 0x000ee80000100800 */
[----:B------:R-:W4:Y:S04]  /*645d0*/  LDL.LU R56, [R1+0x2df0] ;  /* 0x002df00001387983 */ /* 0x000f280000300800 */
[----:B---3--:R1:W-:Y:S04]  /*645e0*/  STL.64 [R1+0x2d88], R30 ;  /* 0x002d881e01007387 */ /* 0x0083e80000100a00 */
[----:B------:R-:W3:Y:S04]  /*645f0*/  LDL.LU R24, [R1+0xeb0] ;  /* 0x000eb00001187983 */ /* 0x000ee80000300800 */
[----:B------:R-:W3:Y:S04]  /*64600*/  LDL.LU R25, [R1+0xeb4] ;  /* 0x000eb40001197983 */ /* 0x000ee80000300800 */
[----:B------:R-:W4:Y:S04]  /*64610*/  LDL.LU R26, [R1+0xeb8] ;  /* 0x000eb800011a7983 */ /* 0x000f280000300800 */
[----:B------:R-:W4:Y:S01]  /*64620*/  LDL.LU R27, [R1+0xebc] ;  /* 0x000ebc00011b7983 */ /* 0x000f220000300800 */
[----:B--2---:R-:W-:-:S02]  /*64630*/  IMAD.MOV.U32 R34, RZ, RZ, R5 ;  /* 0x000000ffff227224 */ /* 0x004fc400078e0005 */
[----:B------:R-:W-:Y:S01]  /*64640*/  IMAD.MOV.U32 R35, RZ, RZ, R4 ;  /* 0x000000ffff237224 */ /* 0x000fe200078e0004 */
[----:B----4-:R2:W-:Y:S04]  /*64650*/  STL.64 [R1+0x2d98], R26 ;  /* 0x002d981a01007387 */ /* 0x0105e80000100a00 */
[----:B---3--:R-:W-:Y:S04]  /*64660*/  STL.64 [R1+0x2d90], R24 ;  /* 0x002d901801007387 */ /* 0x008fe80000100a00 */
[----:B------:R-:W3:Y:S04]  /*64670*/  LDL.LU R5, [R1+0x2dec] ;  /* 0x002dec0001057983 */ /* 0x000ee80000300800 */
[----:B------:R-:W2:Y:S04]  /*64680*/  LDL.LU R4, [R1+0x2de8] ;  /* 0x002de80001047983 */ /* 0x000ea80000300800 */
[----:B------:R4:W-:Y:S04]  /*64690*/  STL.64 [R1+0x2da0], R34 ;  /* 0x002da02201007387 */ /* 0x0009e80000100a00 */
[----:B0-----:R-:W4:Y:S01]  /*646a0*/  LDL R10, [R1+0x148] ;  /* 0x00014800010a7983 */ /* 0x001f220000100800 */
[----:B------:R-:W-:-:S03]  /*646b0*/  IMAD.MOV.U32 R11, RZ, RZ, R56 ;  /* 0x000000ffff0b7224 */ /* 0x000fc600078e0038 */
[----:B------:R-:W3:Y:S04]  /*646c0*/  LDL.LU R56, [R1+0x2de4] ;  /* 0x002de40001387983 */ /* 0x000ee80000300800 */
[----:B----4-:R0:W-:Y:S04]  /*646d0*/  STL.64 [R1+0x2da8], R10 ;  /* 0x002da80a01007387 */ /* 0x0101e80000100a00 */
        /* <DEDUP_REMOVED lines=16> */
[----:B------:R-:W0:Y:S01]  /*647e0*/  S2R R3, SR_TID.X ;  /* 0x0000000000037919 */ /* 0x000e220000002100 */
[----:B------:R-:W-:Y:S02]  /*647f0*/  IMAD.MOV.U32 R18, RZ, RZ, R60 ;  /* 0x000000ffff127224 */ /* 0x000fe400078e003c */
[----:B------:R-:W-:Y:S01]  /*64800*/  IMAD.MOV.U32 R51, RZ, RZ, R61 ;  /* 0x000000ffff337224 */ /* 0x000fe200078e003d */
[----:B0-----:R-:W-:Y:S01]  /*64810*/  LOP3.LUT R60, R3, 0x7, RZ, 0xc0, !PT ;  /* 0x00000007033c7812 */ /* 0x001fe200078ec0ff */
[----:B--2---:R-:W-:Y:S04]  /*64820*/  STL.64 [R1+0x2dd0], R34 ;  /* 0x002dd02201007387 */ /* 0x004fe80000100a00 */
[----:B----4-:R0:W-:Y:S04]  /*64830*/  STL.64 [R1+0x2dc8], R32 ;  /* 0x002dc82001007387 */ /* 0x0101e80000100a00 */
[----:B------:R-:W2:Y:S04]  /*64840*/  LDL R10, [R1+0x168] ;  /* 0x00016800010a7983 */ /* 0x000ea80000100800 */
[----:B-1----:R-:W2:Y:S04]  /*64850*/  LDL.LU R28, [R1+0xef0] ;  /* 0x000ef000011c7983 */ /* 0x002ea80000300800 */
[----:B------:R-:W2:Y:S04]  /*64860*/  LDL.LU R29, [R1+0xef4] ;  /* 0x000ef400011d7983 */ /* 0x000ea80000300800 */
[----:B------:R-:W2:Y:S04]  /*64870*/  LDL.LU R30, [R1+0xef8] ;  /* 0x000ef800011e7983 */ /* 0x000ea80000300800 */
[----:B------:R-:W2:Y:S04]  /*64880*/  LDL.LU R31, [R1+0xefc] ;  /* 0x000efc00011f7983 */ /* 0x000ea80000300800 */
[----:B0-----:R-:W4:Y:S04]  /*64890*/  LDL.LU R32, [R1+0xf00] ;  /* 0x000f000001207983 */ /* 0x001f280000300800 */
[----:B------:R-:W4:Y:S04]  /*648a0*/  LDL.LU R33, [R1+0xf04] ;  /* 0x000f040001217983 */ /* 0x000f280000300800 */
[----:B------:R-:W4:Y:S04]  /*648b0*/  LDL.LU R34, [R1+0xf08] ;  /* 0x000f080001227983 */ /* 0x000f280000300800 */
[----:B------:R-:W4:Y:S01]  /*648c0*/  LDL.LU R35, [R1+0xf0c] ;  /* 0x000f0c0001237983 */ /* 0x000f220000300800 */
[----:B------:R-:W-:-:S02]  /*648d0*/  IMAD R60, R60, 0x90, RZ ;  /* 0x000000903c3c7824 */ /* 0x000fc400078e02ff */
[C---:B------:R-:W-:Y:S02]  /*648e0*/  IMAD.SHL.U32 R61, R3.reuse, 0x2, RZ ;  /* 0x00000002033d7824 */ /* 0x040fe400078e00ff */
[----:B------:R-:W-:-:S03]  /*648f0*/  IMAD.SHL.U32 R3, R3, 0x40, RZ ;  /* 0x0000004003037824 */ /* 0x000fc600078e00ff */
[----:B------:R-:W-:-:S04]  /*64900*/  LOP3.LUT R60, R60, 0x10, R61, 0x78, !PT ;  /* 0x000000103c3c7812 */ /* 0x000fc800078e783d */
[----:B------:R-:W-:-:S04]  /*64910*/  LOP3.LUT R60, R60, 0x400, R3, 0xf8, !PT ;  /* 0x000004003c3c7812 */ /* 0x000fc800078ef803 */
[----:B------:R-:W-:-:S05]  /*64920*/  LOP3.LUT R60, R60, 0x60, RZ, 0x3c, !PT ;  /* 0x000000603c3c7812 */ /* 0x000fca00078e3cff */
[----:B------:R-:W0:Y:S01]  /*64930*/  LDSM.16.MT88.4 R44, [R60+UR4+0x8800] ;  /* 0x008800043c2c783b */ /* 0x000e220008004200 */
[----:B---3--:R-:W-:Y:S02]  /*64940*/  IMAD.MOV.U32 R26, RZ, RZ, R5 ;  /* 0x000000ffff1a7224 */ /* 0x008fe400078e0005 */
[----:B------:R-:W-:Y:S02]  /*64950*/  IMAD.MOV.U32 R27, RZ, RZ, R4 ;  /* 0x000000ffff1b7224 */ /* 0x000fe400078e0004 */
[----:B------:R-:W-:Y:S02]  /*64960*/  IMAD.MOV.U32 R11, RZ, RZ, R56 ;  /* 0x000000ffff0b7224 */ /* 0x000fe400078e0038 */
        /* <DEDUP_REMOVED lines=12> */
[----:B------:R-:W-:-:S03]  /*64a30*/  IMAD.MOV.U32 R50, RZ, RZ, R2 ;  /* 0x000000ffff327224 */ /* 0x000fc600078e0002 */
        /* <DEDUP_REMOVED lines=9> */
[----:B------:R-:W3:Y:S04]  /*64ad0*/  LDL.LU.64 R54, [R1+0xa8] ;  /* 0x0000a80001367983 */ /* 0x000ee80000300a00 */
[----:B0-----:R-:W-:Y:S04]  /*64ae0*/  STL.64 [R1+0x2c00], R46 ;  /* 0x002c002e01007387 */ /* 0x001fe80000100a00 */
[----:B------:R-:W-:Y:S01]  /*64af0*/  STL.64 [R1+0x2bf8], R44 ;  /* 0x002bf82c01007387 */ /* 0x000fe20000100a00 */
[C---:B----4-:R-:W-:Y:S03]  /*64b00*/  HMMA.16816.F32 R24, R40.reuse, R26, R32 ;  /* 0x0000001a2818723c */ /* 0x050fe60000001820 */
[----:B------:R-:W4:Y:S04]  /*64b10*/  LDL.LU.64 R34, [R1+0x2dd0] ;  /* 0x002dd00001227983 */ /* 0x000f280000300a00 */
[----:B------:R-:W4:Y:S01]  /*64b20*/  LDL.LU.64 R32, [R1+0x2dc8] ;  /* 0x002dc80001207983 */ /* 0x000f220000300a00 */
[----:B--2---:R-:W-:-:S15]  /*64b30*/  HMMA.16816.F32 R8, R40, R10, R28 ;  /* 0x0000000a2808723c */ /* 0x004fde000000181c */
[----:B------:R-:W-:Y:S04]  /*64b40*/  STL.64 [R1+0xf00], R24 ;  /* 0x000f001801007387 */ /* 0x000fe80000100a00 */
[----:B------:R0:W-:Y:S04]  /*64b50*/  STL.64 [R1+0xf08], R26 ;  /* 0x000f081a01007387 */ /* 0x0001e80000100a00 */
[----:B0-----:R-:W4:Y:S04]  /*64b60*/  LDL.LU.64 R26, [R1+0x2dc0] ;  /* 0x002dc000011a7983 */ /* 0x001f280000300a00 */
[----:B------:R-:W2:Y:S04]  /*64b70*/  LDL.LU.64 R30, [R1+0x2db8] ;  /* 0x002db800011e7983 */ /* 0x000ea80000300a00 */
[----:B------:R-:W2:Y:S04]  /*64b80*/  LDL.LU.64 R28, [R1+0x2db0] ;  /* 0x002db000011c7983 */ /* 0x000ea80000300a00 */
[----:B------:R-:W-:Y:S04]  /*64b90*/  STL.64 [R1+0xef0], R8 ;  /* 0x000ef00801007387 */ /* 0x000fe80000100a00 */
[----:B------:R0:W-:Y:S04]  /*64ba0*/  STL.64 [R1+0xef8], R10 ;  /* 0x000ef80a01007387 */ /* 0x0001e80000100a00 */
[----:B0-----:R-:W2:Y:S01]  /*64bb0*/  LDL.LU.64 R10, [R1+0x2da8] ;  /* 0x002da800010a7983 */ /* 0x001ea20000300a00 */
[C---:B----4-:R-:W-:Y:S03]  /*64bc0*/  HMMA.16816.F32 R24, R40.reuse, R26, R32 ;  /* 0x0000001a2818723c */ /* 0x050fe60000001820 */
[----:B------:R-:W3:Y:S03]  /*64bd0*/  LDL.LU.64 R34, [R1+0x2da0] ;  /* 0x002da00001227983 */ /* 0x000ee60000300a00 */
[----:B--2---:R-:W-:-:S15]  /*64be0*/  HMMA.16816.F32 R8, R40, R10, R28 ;  /* 0x0000000a2808723c */ /* 0x004fde000000181c */
[----:B------:R-:W-:-:S02]  /*64bf0*/  NOP ;  /* 0x0000000000007918 */ /* 0x000fc40000000000 */
[----:B------:R-:W-:Y:S04]  /*64c00*/  STL.64 [R1+0xee0], R24 ;  /* 0x000ee01801007387 */ /* 0x000fe80000100a00 */
[----:B------:R0:W-:Y:S04]  /*64c10*/  STL.64 [R1+0xee8], R26 ;  /* 0x000ee81a01007387 */ /* 0x0001e80000100a00 */
[----:B0-----:R-:W2:Y:S04]  /*64c20*/  LDL.LU.64 R26, [R1+0x2d98] ;  /* 0x002d9800011a7983 */ /* 0x001ea80000300a00 */
[----:B------:R-:W2:Y:S04]  /*64c30*/  LDL.LU.64 R24, [R1+0x2d90] ;  /* 0x002d900001187983 */ /* 0x000ea80000300a00 */
[----:B------:R-:W2:Y:S04]  /*64c40*/  LDL.LU.64 R30, [R1+0x2d88] ;  /* 0x002d8800011e7983 */ /* 0x000ea80000300a00 */
[----:B------:R-:W-:Y:S04]  /*64c50*/  STL.64 [R1+0xed0], R8 ;  /* 0x000ed00801007387 */ /* 0x000fe80000100a00 */
[----:B------:R0:W-:Y:S04]  /*64c60*/  STL.64 [R1+0xed8], R10 ;  /* 0x000ed80a01007387 */ /* 0x0001e80000100a00 */
[----:B0-----:R-:W4:Y:S04]  /*64c70*/  LDL.LU.64 R10, [R1+0x2d80] ;  /* 0x002d8000010a7983 */ /* 0x001f280000300a00 */
[----:B------:R-:W4:Y:S01]  /*64c80*/  LDL.LU.64 R8, [R1+0x2d78] ;  /* 0x002d780001087983 */ /* 0x000f220000300a00 */
[----:B---3--:R-:W-:Y:S03]  /*64c90*/  HMMA.16816.F32 R32, R40, R34, R56 ;  /* 0x000000222820723c */ /* 0x008fe60000001838 */
[----:B------:R-:W4:-:S15]  /*64ca0*/  LDL.LU.64 R58, [R1+0x2d70] ;  /* 0x002d7000013a7983 */ /* 0x000f1e0000300a00 */
        /* <DEDUP_REMOVED lines=12> */
[----:B----4-:R-:W-:Y:S03]  /*64d70*/  HMMA.16816.F32 R56, R40, R58, R8 ;  /* 0x0000003a2838723c */ /* 0x010fe60000001808 */
[----:B------:R-:W4:Y:S04]  /*64d80*/  LDL.LU.64 R10, [R1+0x2d40] ;  /* 0x002d4000010a7983 */ /* 0x000f280000300a00 */
[----:B------:R-:W4:-:S15]  /*64d90*/  LDL.LU.64 R8, [R1+0x2d38] ;  /* 0x002d380001087983 */ /* 0x000f1e0000300a00 */
[----:B------:R-:W-:-:S01]  /*64da0*/  NOP ;  /* 0x0000000000007918 */ /* 0x000fc20000000000 */
[----:B------:R-:W-:Y:S04]  /*64db0*/  STL.64 [R1+0xea0], R56 ;  /* 0x000ea03801007387 */ /* 0x000fe80000100a00 */
[----:B------:R0:W-:Y:S04]  /*64dc0*/  STL.64 [R1+0xea8], R58 ;  /* 0x000ea83a01007387 */ /* 0x0001e80000100a00 */
[----:B0-----:R-:W4:Y:S01]  /*64dd0*/  LDL.LU.64 R58, [R1+0x2d30] ;  /* 0x002d3000013a7983 */ /* 0x001f220000300a00 */
[----:B---3--:R-:W-:Y:S03]  /*64de0*/  HMMA.16816.F32 R24, R40, R26, R32 ;  /* 0x0000001a2818723c */ /* 0x008fe60000001820 */
[----:B------:R-:W2:Y:S01]  /*64df0*/  LDL.LU.64 R34, [R1+0x2d28] ;  /* 0x002d280001227983 */ /* 0x000ea20000300a00 */
[----:B------:R-:W-:-:S02]  /*64e00*/  IMAD.MOV.U32 R46, RZ, RZ, R2 ;  /* 0x000000ffff2e7224 */ /* 0x000fc400078e0002 */
[----:B------:R-:W-:-:S07]  /*64e10*/  IMAD.MOV.U32 R47, RZ, RZ, R0 ;  /* 0x000000ffff2f7224 */ /* 0x000fce00078e0000 */
[C---:B------:R-:W-:Y:S10]  /*64e20*/  HMMA.16816.F32 R44, R40.reuse, R46, R4 ;  /* 0x0000002e282c723c */ /* 0x040ff40000001804 */
[----:B------:R-:W-:Y:S04]  /*64e30*/  STL.64 [R1+0xe90], R24 ;  /* 0x000e901801007387 */ /* 0x000fe80000100a00 */
[----:B------:R0:W-:Y:S04]  /*64e40*/  STL.64 [R1+0xe98], R26 ;  /* 0x000e981a01007387 */ /* 0x0001e80000100a00 */
[----:B0-----:R-:W3:Y:S04]  /*64e50*/  LDL.LU.64 R26, [R1+0x2d20] ;  /* 0x002d2000011a7983 */ /* 0x001ee80000300a00 */
[----:B------:R-:W3:Y:S04]  /*64e60*/  LDL.LU.64 R24, [R1+0x2d18] ;  /* 0x002d180001187983 */ /* 0x000ee80000300a00 */
[----:B------:R-:W3:Y:S04]  /*64e70*/  LDL.LU.64 R6, [R1+0x2d10] ;  /* 0x002d100001067983 */ /* 0x000ee80000300a00 */
[----:B------:R-:W-:Y:S04]  /*64e80*/  STL.64 [R1+0xe80], R44 ;  /* 0x000e802c01007387 */ /* 0x000fe80000100a00 */
[----:B------:R4:W-:Y:S04]  /*64e90*/  STL.64 [R1+0xe88], R46 ;  /* 0x000e882e01007387 */ /* 0x0009e80000100a00 */
[----:B------:R-:W3:Y:S01]  /*64ea0*/  LDL.LU R56, [R1+0xe20] ;  /* 0x000e200001387983 */ /* 0x000ee20000300800 */
[C---:B------:R-:W-:Y:S06]  /*64eb0*/  HMMA.16816.F32 R20, R40.reuse, R18, R20 ;  /* 0x000000122814723c */ /* 0x040fec0000001814 */
[C---:B------:R-:W-:Y:S06]  /*64ec0*/  HMMA.16816.F32 R16, R40.reuse, R50, R12 ;  /* 0x000000322810723c */ /* 0x040fec000000180c */
[----:B------:R-:W-:Y:S06]  /*64ed0*/  HMMA.16816.F32 R12, R40, R54, R36 ;  /* 0x00000036280c723c */ /* 0x000fec0000001824 */
[----:B------:R-:W-:-:S02]  /*64ee0*/  IMAD.MOV.U32 R0, RZ, RZ, R54 ;  /* 0x000000ffff007224 */ /* 0x000fc400078e0036 */
[----:B------:R-:W-:Y:S01]  /*64ef0*/  IMAD.MOV.U32 R2, RZ, RZ, R55 ;  /* 0x000000ffff027224 */ /* 0x000fe200078e0037 */
[C---:B----4-:R-:W-:Y:S06]  /*64f00*/  HMMA.16816.F32 R44, R40.reuse, R58, R8 ;  /* 0x0000003a282c723c */ /* 0x050fec0000001808 */
[----:B--2---:R-:W-:-:S15]  /*64f10*/  HMMA.16816.F32 R8, R40, R34, R28 ;  /* 0x000000222808723c */ /* 0x004fde000000181c */
[----:B------:R-:W-:-:S02]  /*64f20*/  NOP ;  /* 0x0000000000007918 */ /* 0x000fc40000000000 */
[----:B------:R0:W-:Y:S04]  /*64f30*/  STL.64 [R1+0xe70], R44 ;  /* 0x000e702c01007387 */ /* 0x0001e80000100a00 */
[----:B------:R1:W-:Y:S04]  /*64f40*/  STL.64 [R1+0xe78], R46 ;  /* 0x000e782e01007387 */ /* 0x0003e80000100a00 */
[----:B------:R-:W-:Y:S04]  /*64f50*/  STL.64 [R1+0xe60], R8 ;  /* 0x000e600801007387 */ /* 0x000fe80000100a00 */
[----:B------:R2:W-:Y:S04]  /*64f60*/  STL.64 [R1+0xe68], R10 ;  /* 0x000e680a01007387 */ /* 0x0005e80000100a00 */
[----:B------:R-:W3:Y:S04]  /*64f70*/  LDL.LU R57, [R1+0xe24] ;  /* 0x000e240001397983 */ /* 0x000ee80000300800 */
[----:B------:R-:W3:Y:S04]  /*64f80*/  LDL.LU R58, [R1+0xe28] ;  /* 0x000e2800013a7983 */ /* 0x000ee80000300800 */
[----:B------:R-:W3:Y:S04]  /*64f90*/  LDL.LU R59, [R1+0xe2c] ;  /* 0x000e2c00013b7983 */ /* 0x000ee80000300800 */
[----:B0-----:R-:W4:Y:S04]  /*64fa0*/  LDL.LU R44, [R1+0xe10] ;  /* 0x000e1000012c7983 */ /* 0x001f280000300800 */
[----:B------:R-:W4:Y:S04]  /*64fb0*/  LDL.LU R45, [R1+0xe14] ;  /* 0x000e1400012d7983 */ /* 0x000f280000300800 */
[----:B-1----:R-:W4:Y:S04]  /*64fc0*/  LDL.LU R46, [R1+0xe18] ;  /* 0x000e1800012e7983 */ /* 0x002f280000300800 */
[----:B------:R-:W4:Y:S04]  /*64fd0*/  LDL.LU R47, [R1+0xe1c] ;  /* 0x000e1c00012f7983 */ /* 0x000f280000300800 */
[----:B--2---:R-:W4:Y:S04]  /*64fe0*/  LDL.LU.64 R10, [R1+0x88] ;  /* 0x00008800010a7983 */ /* 0x004f280000300a00 */
[----:B------:R-:W2:Y:S04]  /*64ff0*/  LDL.LU R28, [R1+0xe00] ;  /* 0x000e0000011c7983 */ /* 0x000ea80000300800 */
[----:B------:R-:W2:Y:S04]  /*65000*/  LDL.LU R29, [R1+0xe04] ;  /* 0x000e0400011d7983 */ /* 0x000ea80000300800 */
[----:B------:R-:W2:Y:S04]  /*65010*/  LDL.LU R30, [R1+0xe08] ;  /* 0x000e0800011e7983 */ /* 0x000ea80000300800 */
[----:B------:R-:W2:Y:S04]  /*65020*/  LDL.LU R31, [R1+0xe0c] ;  /* 0x000e0c00011f7983 */ /* 0x000ea80000300800 */
[----:B------:R-:W2:Y:S04]  /*65030*/  LDL.LU.64 R34, [R1+0x78] ;  /* 0x0000780001227983 */ /* 0x000ea80000300a00 */
[----:B------:R0:W-:Y:S04]  /*65040*/  STL.64 [R1+0xe50], R20 ;  /* 0x000e501401007387 */ /* 0x0001e80000100a00 */
[----:B------:R1:W-:Y:S04]  /*65050*/  STL.64 [R1+0xe58], R22 ;  /* 0x000e581601007387 */ /* 0x0003e80000100a00 */
[----:B------:R-:W-:Y:S04]  /*65060*/  STL.64 [R1+0xe40], R16 ;  /* 0x000e401001007387 */ /* 0x000fe80000100a00 */
[----:B------:R1:W-:Y:S04]  /*65070*/  STL.64 [R1+0xe48], R18 ;  /* 0x000e481201007387 */ /* 0x0003e80000100a00 */
[----:B------:R1:W-:Y:S04]  /*65080*/  STL.64 [R1+0xe30], R12 ;  /* 0x000e300c01007387 */ /* 0x0003e80000100a00 */
[----:B------:R1:W-:Y:S04]  /*65090*/  STL.64 [R1+0xe38], R14 ;  /* 0x000e380e01007387 */ /* 0x0003e80000100a00 */
[----:B0-----:R-:W2:Y:S04]  /*650a0*/  LDL.LU R20, [R1+0xdf0] ;  /* 0x000df00001147983 */ /* 0x001ea80000300800 */
[----:B------:R-:W2:Y:S04]  /*650b0*/  LDL.LU R21, [R1+0xdf4] ;  /* 0x000df40001157983 */ /* 0x000ea80000300800 */
[----:B-1----:R-:W2:Y:S04]  /*650c0*/  LDL.LU R22, [R1+0xdf8] ;  /* 0x000df80001167983 */ /* 0x002ea80000300800 */
[----:B------:R-:W2:Y:S04]  /*650d0*/  LDL.LU R23, [R1+0xdfc] ;  /* 0x000dfc0001177983 */ /* 0x000ea80000300800 */
[----:B------:R-:W2:Y:S04]  /*650e0*/  LDL.LU.64 R18, [R1+0x68] ;  /* 0x0000680001127983 */ /* 0x000ea80000300a00 */
[----:B------:R-:W2:Y:S04]  /*650f0*/  LDL.LU R12, [R1+0xde0] ;  /* 0x000de000010c7983 */ /* 0x000ea80000300800 */
[----:B------:R-:W2:Y:S04]  /*65100*/  LDL.LU R13, [R1+0xde4] ;  /* 0x000de400010d7983 */ /* 0x000ea80000300800 */
[----:B------:R-:W2:Y:S04]  /*65110*/  LDL.LU R14, [R1+0xde8] ;  /* 0x000de800010e7983 */ /* 0x000ea80000300800 */
[----:B------:R-:W2:Y:S04]  /*65120*/  LDL.LU R15, [R1+0xdec] ;  /* 0x000dec00010f7983 */ /* 0x000ea80000300800 */
[----:B------:R-:W2:Y:S04]  /*65130*/  LDL.LU.64 R50, [R1+0x58] ;  /* 0x0000580001327983 */ /* 0x000ea80000300a00 */
[----:B------:R-:W2:Y:S04]  /*65140*/  LDL.LU R36, [R1+0xdd0] ;  /* 0x000dd00001247983 */ /* 0x000ea80000300800 */
[----:B------:R-:W2:Y:S04]  /*65150*/  LDL.LU R37, [R1+0xdd4] ;  /* 0x000dd40001257983 */ /* 0x000ea80000300800 */
[----:B------:R-:W2:Y:S04]  /*65160*/  LDL.LU R38, [R1+0xdd8] ;  /* 0x000dd80001267983 */ /* 0x000ea80000300800 */
[----:B------:R-:W2:Y:S04]  /*65170*/  LDL.LU R39, [R1+0xddc] ;  /* 0x000ddc0001277983 */ /* 0x000ea80000300800 */
[----:B------:R-:W2:Y:S04]  /*65180*/  LDL.LU.64 R54, [R1+0x48] ;  /* 0x0000480001367983 */ /* 0x000ea80000300a00 */
[----:B------:R-:W-:Y:S04]  /*65190*/  STL [R1+0x292c], R2 ;  /* 0x00292c0201007387 */ /* 0x000fe80000100800 */
[----:B------:R-:W-:Y:S01]  /*651a0*/  STL [R1+0x2928], R0 ;  /* 0x0029280001007387 */ /* 0x000fe20000100800 */
[C---:B---3--:R-:W-:Y:S06]  /*651b0*/  HMMA.16816.F32 R56, R40.reuse, R6, R56 ;  /* 0x000000062838723c */ /* 0x048fec0000001838 */
[----:B----4-:R-:W-:Y:S06]  /*651c0*/  HMMA.16816.F32 R44, R40, R10, R44 ;  /* 0x0000000a282c723c */ /* 0x010fec000000182c */
[----:B------:R-:W-:-:S02]  /*651d0*/  IMAD.MOV.U32 R4, RZ, RZ, R11 ;  /* 0x000000ffff047224 */ /* 0x000fc400078e000b */
[----:B------:R-:W-:-:S09]  /*651e0*/  IMAD.MOV.U32 R5, RZ, RZ, R10 ;  /* 0x000000ffff057224 */ /* 0x000fd200078e000a */
[----:B------:R-:W-:Y:S04]  /*651f0*/  STL.64 [R1+0xe20], R56 ;  /* 0x000e203801007387 */ /* 0x000fe80000100a00 */
[----:B------:R0:W-:Y:S04]  /*65200*/  STL.64 [R1+0xe28], R58 ;  /* 0x000e283a01007387 */ /* 0x0001e80000100a00 */
[----:B0-----:R-:W3:Y:S04]  /*65210*/  LDL.LU.64 R58, [R1+0x2d08] ;  /* 0x002d0800013a7983 */ /* 0x001ee80000300a00 */
[----:B------:R-:W4:Y:S04]  /*65220*/  LDL.LU R57, [R1+0x2d00] ;  /* 0x002d000001397983 */ /* 0x000f280000300800 */
[----:B------:R-:W-:Y:S04]  /*65230*/  STL [R1+0x2934], R6 ;  /* 0x0029340601007387 */ /* 0x000fe80000100800 */
[----:B------:R-:W-:Y:S04]  /*65240*/  STL [R1+0x2930], R7 ;  /* 0x0029300701007387 */ /* 0x000fe80000100800 */
[----:B------:R-:W-:Y:S04]  /*65250*/  STL.64 [R1+0xe10], R44 ;  /* 0x000e102c01007387 */ /* 0x000fe80000100a00 */
[----:B------:R-:W-:Y:S04]  /*65260*/  STL.64 [R1+0xe18], R46 ;  /* 0x000e182e01007387 */ /* 0x000fe80000100a00 */
[----:B------:R-:W-:Y:S04]  /*65270*/  STL [R1+0x293c], R4 ;  /* 0x00293c0401007387 */ /* 0x000fe80000100800 */
[----:B------:R2:W-:Y:S02]  /*65280*/  STL [R1+0x2938], R5 ;  /* 0x0029380501007387 */ /* 0x0005e40000100800 */
[----:B--2---:R-:W-:Y:S06]  /*65290*/  HMMA.16816.F32 R4, R40, R34, R28 ;  /* 0x000000222804723c */ /* 0x004fec000000181c */
[----:B------:R-:W-:-:S02]  /*652a0*/  IMAD.MOV.U32 R56, RZ, RZ, R35 ;  /* 0x000000ffff387224 */ /* 0x000fc400078e0023 */
[----:B------:R-:W-:-:S15]  /*652b0*/  IMAD.MOV.U32 R60, RZ, RZ, R34 ;  /* 0x000000ffff3c7224 */ /* 0x000fde00078e0022 */
[----:B------:R-:W-:Y:S04]  /*652c0*/  STL.64 [R1+0xe00], R4 ;  /* 0x000e000401007387 */ /* 0x000fe80000100a00 */
[----:B------:R0:W-:Y:S04]  /*652d0*/  STL.64 [R1+0xe08], R6 ;  /* 0x000e080601007387 */ /* 0x0001e80000100a00 */
[----:B------:R-:W2:Y:S04]  /*652e0*/  LDL.LU R28, [R1+0xdc0] ;  /* 0x000dc000011c7983 */ /* 0x000ea80000300800 */
[----:B------:R-:W2:Y:S04]  /*652f0*/  LDL.LU R29, [R1+0xdc4] ;  /* 0x000dc400011d7983 */ /* 0x000ea80000300800 */
[----:B------:R-:W2:Y:S04]  /*65300*/  LDL.LU R30, [R1+0xdc8] ;  /* 0x000dc800011e7983 */ /* 0x000ea80000300800 */
[----:B------:R-:W2:Y:S04]  /*65310*/  LDL.LU R31, [R1+0xdcc] ;  /* 0x000dcc00011f7983 */ /* 0x000ea80000300800 */
[----:B------:R-:W2:Y:S01]  /*65320*/  LDL.LU.64 R34, [R1+0x38] ;  /* 0x0000380001227983 */ /* 0x000ea20000300a00 */
[C---:B0-----:R-:W-:Y:S03]  /*65330*/  HMMA.16816.F32 R4, R40.reuse, R18, R20 ;  /* 0x000000122804723c */ /* 0x041fe60000001814 */
[----:B------:R-:W-:Y:S04]  /*65340*/  STL [R1+0x2944], R56 ;  /* 0x0029443801007387 */ /* 0x000fe80000100800 */
[----:B------:R-:W-:Y:S01]  /*65350*/  STL [R1+0x2940], R60 ;  /* 0x0029403c01007387 */ /* 0x000fe20000100800 */
[----:B------:R-:W-:Y:S01]  /*65360*/  HMMA.16816.F32 R8, R40, R54, R36 ;  /* 0x000000362808723c */ /* 0x000fe20000001824 */
[----:B------:R-:W-:-:S14]  /*65370*/  IMAD.MOV.U32 R61, RZ, RZ, R19 ;  /* 0x000000ffff3d7224 */ /* 0x000fdc00078e0013 */
[----:B------:R-:W-:Y:S04]  /*65380*/  STL.64 [R1+0xdf0], R4 ;  /* 0x000df00401007387 */ /* 0x000fe80000100a00 */
[----:B------:R0:W-:Y:S02]  /*65390*/  STL.64 [R1+0xdf8], R6 ;  /* 0x000df80601007387 */ /* 0x0001e40000100a00 */
[----:B0-----:R-:W-:Y:S01]  /*653a0*/  HMMA.16816.F32 R4, R40, R50, R12 ;  /* 0x000000322804723c */ /* 0x001fe2000000180c */
[----:B------:R-:W-:-:S05]  /*653b0*/  IMAD.MOV.U32 R3, RZ, RZ, R18 ;  /* 0x000000ffff037224 */ /* 0x000fca00078e0012 */
[----:B------:R-:W-:Y:S01]  /*653c0*/  IMAD.MOV.U32 R0, RZ, RZ, R51 ;  /* 0x000000ffff007224 */ /* 0x000fe200078e0033 */
[----:B------:R-:W-:Y:S01]  /*653d0*/  STL [R1+0x294c], R61 ;  /* 0x00294c3d01007387 */ /* 0x000fe20000100800 */
[----:B------:R-:W-:-:S03]  /*653e0*/  IMAD.MOV.U32 R2, RZ, RZ, R50 ;  /* 0x000000ffff027224 */ /* 0x000fc600078e0032 */
[----:B------:R-:W-:-:S12]  /*653f0*/  STL [R1+0x2948], R3 ;  /* 0x0029480301007387 */ /* 0x000fd80000100800 */
[----:B------:R-:W-:Y:S04]  /*65400*/  STL.64 [R1+0xde0], R4 ;  /* 0x000de00401007387 */ /* 0x000fe80000100a00 */
[----:B------:R-:W-:Y:S04]  /*65410*/  STL.64 [R1+0xde8], R6 ;  /* 0x000de80601007387 */ /* 0x000fe80000100a00 */
[----:B------:R-:W-:Y:S04]  /*65420*/  STL [R1+0x2954], R0 ;  /* 0x0029540001007387 */ /* 0x000fe80000100800 */
[----:B------:R-:W-:Y:S04]  /*65430*/  STL [R1+0x2950], R2 ;  /* 0x0029500201007387 */ /* 0x000fe80000100800 */
[----:B------:R0:W-:Y:S04]  /*65440*/  STL.64 [R1+0xdd0], R8 ;  /* 0x000dd00801007387 */ /* 0x0001e80000100a00 */
[----:B------:R1:W-:Y:S04]  /*65450*/  STL.64 [R1+0xdd8], R10 ;  /* 0x000dd80a01007387 */ /* 0x0003e80000100a00 */
[----:B------:R-:W3:Y:S04]  /*65460*/  LDL.LU R16, [R1+0xda0] ;  /* 0x000da00001107983 */ /* 0x000ee80000300800 */
[----:B------:R-:W3:Y:S04]  /*65470*/  LDL.LU R17, [R1+0xda4] ;  /* 0x000da40001117983 */ /* 0x000ee80000300800 */
[----:B------:R-:W3:Y:S04]  /*65480*/  LDL.LU R18, [R1+0xda8] ;  /* 0x000da80001127983 */ /* 0x000ee80000300800 */
[----:B------:R-:W3:Y:S04]  /*65490*/  LDL.LU R19, [R1+0xdac] ;  /* 0x000dac0001137983 */ /* 0x000ee80000300800 */
[----:B0-----:R-:W4:Y:S04]  /*654a0*/  LDL.LU R8, [R1+0xdb0] ;  /* 0x000db00001087983 */ /* 0x001f280000300800 */
[----:B------:R-:W4:Y:S04]  /*654b0*/  LDL.LU R9, [R1+0xdb4] ;  /* 0x000db40001097983 */ /* 0x000f280000300800 */
[----:B-1----:R-:W4:Y:S04]  /*654c0*/  LDL.LU R10, [R1+0xdb8] ;  /* 0x000db800010a7983 */ /* 0x002f280000300800 */
[----:B------:R-:W4:Y:S04]  /*654d0*/  LDL.LU R11, [R1+0xdbc] ;  /* 0x000dbc00010b7983 */ /* 0x000f280000300800 */
[----:B------:R-:W4:Y:S04]  /*654e0*/  LDL.LU.64 R22, [R1+0x28] ;  /* 0x0000280001167983 */ /* 0x000f280000300a00 */
[----:B------:R-:W3:Y:S04]  /*654f0*/  LDL.LU.64 R14, [R1+0x18] ;  /* 0x00001800010e7983 */ /* 0x000ee80000300a00 */
[----:B------:R-:W3:Y:S04]  /*65500*/  LDL.LU R36, [R1+0xd90] ;  /* 0x000d900001247983 */ /* 0x000ee80000300800 */
[----:B------:R-:W3:Y:S04]  /*65510*/  LDL.LU R37, [R1+0xd94] ;  /* 0x000d940001257983 */ /* 0x000ee80000300800 */
[----:B------:R-:W3:Y:S04]  /*65520*/  LDL.LU R38, [R1+0xd98] ;  /* 0x000d980001267983 */ /* 0x000ee80000300800 */
[----:B------:R-:W3:Y:S04]  /*65530*/  LDL.LU R39, [R1+0xd9c] ;  /* 0x000d9c0001277983 */ /* 0x000ee80000300800 */
[----:B------:R-:W3:Y:S04]  /*65540*/  LDL.LU.64 R50, [R1+0x8] ;  /* 0x0000080001327983 */ /* 0x000ee80000300a00 */
[----:B------:R-:W3:Y:S01]  /*65550*/  LDL.LU R52, [R1+0xd80] ;  /* 0x000d800001347983 */ /* 0x000ee20000300800 */
[----:B------:R-:W-:-:S03]  /*65560*/  IMAD.MOV.U32 R6, RZ, RZ, R54 ;  /* 0x000000ffff067224 */ /* 0x000fc600078e0036 */
[----:B------:R-:W3:Y:S01]  /*65570*/  LDL.LU R53, [R1+0xd84] ;  /* 0x000d840001357983 */ /* 0x000ee20000300800 */
[----:B------:R-:W-:-:S03]  /*65580*/  IMAD.MOV.U32 R7, RZ, RZ, R55 ;  /* 0x000000ffff077224 */ /* 0x000fc600078e0037 */
[----:B------:R-:W3:Y:S04]  /*65590*/  LDL.LU R54, [R1+0xd88] ;  /* 0x000d880001367983 */ /* 0x000ee80000300800 */
[----:B------:R-:W3:Y:S01]  /*655a0*/  LDL.LU R55, [R1+0xd8c] ;  /* 0x000d8c0001377983 */ /* 0x000ee20000300800 */
[----:B--2---:R-:W-:Y:S06]  /*655b0*/  HMMA.16816.F32 R28, R40, R34, R28 ;  /* 0x00000022281c723c */ /* 0x004fec000000181c */
[----:B------:R-:W-:-:S02]  /*655c0*/  IMAD.MOV.U32 R4, RZ, RZ, R34 ;  /* 0x000000ffff047224 */ /* 0x000fc400078e0022 */
[----:B------:R-:W-:-:S15]  /*655d0*/  IMAD.MOV.U32 R5, RZ, RZ, R35 ;  /* 0x000000ffff057224 */ /* 0x000fde00078e0023 */
[----:B------:R0:W-:Y:S04]  /*655e0*/  STL.64 [R1+0xdc0], R28 ;  /* 0x000dc01c01007387 */ /* 0x0001e80000100a00 */
[----:B------:R1:W-:Y:S04]  /*655f0*/  STL.64 [R1+0xdc8], R30 ;  /* 0x000dc81e01007387 */ /* 0x0003e80000100a00 */
[----:B0-----:R-:W2:Y:S04]  /*65600*/  LDL.LU R28, [R1+0xd70] ;  /* 0x000d7000011c7983 */ /* 0x001ea80000300800 */
[----:B------:R-:W2:Y:S04]  /*65610*/  LDL.LU R29, [R1+0xd74] ;  /* 0x000d7400011d7983 */ /* 0x000ea80000300800 */
[----:B-1----:R-:W2:Y:S04]  /*65620*/  LDL.LU R30, [R1+0xd78] ;  /* 0x000d7800011e7983 */ /* 0x002ea80000300800 */
        /* <DEDUP_REMOVED lines=15> */
[C---:B----4-:R-:W-:Y:S06]  /*65720*/  HMMA.16816.F32 R8, R40.reuse, R22, R8 ;  /* 0x000000162808723c */ /* 0x050fec0000001808 */
[C---:B---3--:R-:W-:Y:S06]  /*65730*/  HMMA.16816.F32 R16, R40.reuse, R14, R16 ;  /* 0x0000000e2810723c */ /* 0x048fec0000001810 */
[----:B------:R-:W-:Y:S01]  /*65740*/  HMMA.16816.F32 R36, R40, R50, R36 ;  /* 0x000000322824723c */ /* 0x000fe20000001824 */
[----:B------:R-:W-:-:S02]  /*65750*/  IMAD.MOV.U32 R56, RZ, RZ, R22 ;  /* 0x000000ffff387224 */ /* 0x000fc400078e0016 */
[----:B------:R-:W-:-:S03]  /*65760*/  IMAD.MOV.U32 R60, RZ, RZ, R23 ;  /* 0x000000ffff3c7224 */ /* 0x000fc600078e0017 */
[----:B------:R-:W-:Y:S01]  /*65770*/  HMMA.16816.F32 R52, R40, R58, R52 ;  /* 0x0000003a2834723c */ /* 0x000fe20000001834 */
[----:B------:R-:W-:Y:S02]  /*65780*/  IMAD.MOV.U32 R61, RZ, RZ, R14 ;  /* 0x000000ffff3d7224 */ /* 0x000fe400078e000e */
[----:B------:R-:W-:Y:S02]  /*65790*/  IMAD.MOV.U32 R3, RZ, RZ, R15 ;  /* 0x000000ffff037224 */ /* 0x000fe400078e000f */
[----:B------:R-:W-:Y:S04]  /*657a0*/  STL.64 [R1+0xdb0], R8 ;  /* 0x000db00801007387 */ /* 0x000fe80000100a00 */
[----:B------:R0:W-:Y:S04]  /*657b0*/  STL.64 [R1+0xdb8], R10 ;  /* 0x000db80a01007387 */ /* 0x0001e80000100a00 */
[----:B0-----:R-:W3:Y:S04]  /*657c0*/  LDL.LU.64 R10, [R1+0x2cf8] ;  /* 0x002cf800010a7983 */ /* 0x001ee80000300a00 */
[----:B------:R-:W4:Y:S04]  /*657d0*/  LDL.LU.64 R8, [R1+0x2cf0] ;  /* 0x002cf00001087983 */ /* 0x000f280000300a00 */
[----:B------:R-:W4:Y:S04]  /*657e0*/  LDL.LU.64 R22, [R1+0x2ce8] ;  /* 0x002ce80001167983 */ /* 0x000f280000300a00 */
[----:B------:R-:W4:Y:S04]  /*657f0*/  LDL.LU.64 R20, [R1+0x2ce0] ;  /* 0x002ce00001147983 */ /* 0x000f280000300a00 */
[----:B------:R-:W-:Y:S04]  /*65800*/  STL.64 [R1+0xda0], R16 ;  /* 0x000da01001007387 */ /* 0x000fe80000100a00 */
[----:B------:R0:W-:Y:S01]  /*65810*/  STL.64 [R1+0xda8], R18 ;  /* 0x000da81201007387 */ /* 0x0001e20000100a00 */
[----:B------:R-:W-:-:S02]  /*65820*/  IMAD.MOV.U32 R0, RZ, RZ, R50 ;  /* 0x000000ffff007224 */ /* 0x000fc400078e0032 */
[----:B------:R-:W-:Y:S01]  /*65830*/  IMAD.MOV.U32 R2, RZ, RZ, R51 ;  /* 0x000000ffff027224 */ /* 0x000fe200078e0033 */
[----:B0-----:R-:W4:Y:S04]  /*65840*/  LDL.LU.64 R18, [R1+0x2cd8] ;  /* 0x002cd80001127983 */ /* 0x001f280000300a00 */
[----:B------:R-:W4:Y:S04]  /*65850*/  LDL.LU.64 R16, [R1+0x2cd0] ;  /* 0x002cd00001107983 */ /* 0x000f280000300a00 */
[----:B------:R-:W4:Y:S04]  /*65860*/  LDL.LU.64 R14, [R1+0x2cc8] ;  /* 0x002cc800010e7983 */ /* 0x000f280000300a00 */
[----:B------:R-:W4:Y:S04]  /*65870*/  LDL.LU.64 R12, [R1+0x2cc0] ;  /* 0x002cc000010c7983 */ /* 0x000f280000300a00 */
[----:B------:R-:W-:Y:S04]  /*65880*/  STL.64 [R1+0xd90], R36 ;  /* 0x000d902401007387 */ /* 0x000fe80000100a00 */
[----:B------:R0:W-:Y:S04]  /*65890*/  STL.64 [R1+0xd98], R38 ;  /* 0x000d982601007387 */ /* 0x0001e80000100a00 */
[----:B0-----:R-:W3:Y:S04]  /*658a0*/  LDL.LU.64 R38, [R1+0x2cb8] ;  /* 0x002cb80001267983 */ /* 0x001ee80000300a00 */
[----:B------:R-:W4:Y:S04]  /*658b0*/  LDL.LU.64 R36, [R1+0x2cb0] ;  /* 0x002cb00001247983 */ /* 0x000f280000300a00 */
[----:B------:R-:W2:Y:S04]  /*658c0*/  LDL.LU.64 R50, [R1+0x2ca8] ;  /* 0x002ca80001327983 */ /* 0x000ea80000300a00 */
[----:B------:R-:W3:Y:S04]  /*658d0*/  LDL.LU.64 R48, [R1+0x2ca0] ;  /* 0x002ca00001307983 */ /* 0x000ee80000300a00 */
[----:B------:R-:W-:Y:S04]  /*658e0*/  STL.64 [R1+0xd80], R52 ;  /* 0x000d803401007387 */ /* 0x000fe80000100a00 */
[----:B------:R0:W-:Y:S04]  /*658f0*/  STL.64 [R1+0xd88], R54 ;  /* 0x000d883601007387 */ /* 0x0001e80000100a00 */
[----:B0-----:R-:W4:Y:S04]  /*65900*/  LDL.LU.64 R54, [R1+0x2c98] ;  /* 0x002c980001367983 */ /* 0x001f280000300a00 */
[----:B------:R-:W3:Y:S04]  /*65910*/  LDL.LU.64 R52, [R1+0x2c90] ;  /* 0x002c900001347983 */ /* 0x000ee80000300a00 */
[----:B------:R-:W-:Y:S04]  /*65920*/  STL.64 [R1+0x2828], R58 ;  /* 0x0028283a01007387 */ /* 0x000fe80000100a00 */
[----:B------:R-:W-:Y:S04]  /*65930*/  STL [R1+0x2820], R57 ;  /* 0x0028203901007387 */ /* 0x000fe80000100800 */
[----:B------:R0:W-:Y:S04]  /*65940*/  STL [R1+0x2968], R56 ;  /* 0x0029683801007387 */ /* 0x0001e80000100800 */
[----:B0-----:R-:W3:Y:S04]  /*65950*/  LDL.LU R56, [R1+0xd40] ;  /* 0x000d400001387983 */ /* 0x001ee80000300800 */
[----:B------:R-:W3:Y:S04]  /*65960*/  LDL.LU R57, [R1+0xd44] ;  /* 0x000d440001397983 */ /* 0x000ee80000300800 */
[----:B------:R-:W3:Y:S04]  /*65970*/  LDL.LU R58, [R1+0xd48] ;  /* 0x000d4800013a7983 */ /* 0x000ee80000300800 */
[----:B------:R-:W3:Y:S01]  /*65980*/  LDL.LU R59, [R1+0xd4c] ;  /* 0x000d4c00013b7983 */ /* 0x000ee20000300800 */
[C---:B--2---:R-:W-:Y:S06]  /*65990*/  HMMA.16816.F32 R32, R40.reuse, R50, R32 ;  /* 0x000000322820723c */ /* 0x044fec0000001820 */
[----:B----4-:R-:W-:-:S15]  /*659a0*/  HMMA.16816.F32 R28, R40, R54, R28 ;  /* 0x00000036281c723c */ /* 0x010fde000000181c */
[----:B------:R-:W-:-:S08]  /*659b0*/  NOP ;  /* 0x0000000000007918 */ /* 0x000fd00000000000 */
[----:B------:R-:W-:Y:S04]  /*659c0*/  STL.64 [R1+0xd70], R28 ;  /* 0x000d701c01007387 */ /* 0x000fe80000100a00 */
[----:B------:R0:W-:Y:S04]  /*659d0*/  STL.64 [R1+0xd78], R30 ;  /* 0x000d781e01007387 */ /* 0x0001e80000100a00 */
[----:B0-----:R-:W2:Y:S04]  /*659e0*/  LDL.LU.64 R30, [R1+0x2c88] ;  /* 0x002c8800011e7983 */ /* 0x001ea80000300a00 */
[----:B------:R-:W4:Y:S04]  /*659f0*/  LDL.LU.64 R28, [R1+0x2c80] ;  /* 0x002c8000011c7983 */ /* 0x000f280000300a00 */
[----:B------:R-:W-:Y:S04]  /*65a00*/  STL.64 [R1+0x2818], R54 ;  /* 0x0028183601007387 */ /* 0x000fe80000100a00 */
[----:B---3--:R0:W-:Y:S04]  /*65a10*/  STL.64 [R1+0x2810], R52 ;  /* 0x0028103401007387 */ /* 0x0081e80000100a00 */
[----:B0-----:R-:W3:Y:S04]  /*65a20*/  LDL.LU R52, [R1+0xd50] ;  /* 0x000d500001347983 */ /* 0x001ee80000300800 */
[----:B------:R-:W3:Y:S04]  /*65a30*/  LDL.LU R53, [R1+0xd54] ;  /* 0x000d540001357983 */ /* 0x000ee80000300800 */
[----:B------:R-:W3:Y:S04]  /*65a40*/  LDL.LU R54, [R1+0xd58] ;  /* 0x000d580001367983 */ /* 0x000ee80000300800 */
[----:B------:R-:W3:Y:S04]  /*65a50*/  LDL.LU R55, [R1+0xd5c] ;  /* 0x000d5c0001377983 */ /* 0x000ee80000300800 */
[----:B------:R-:W-:Y:S04]  /*65a60*/  STL.64 [R1+0xd60], R32 ;  /* 0x000d602001007387 */ /* 0x000fe80000100a00 */
[----:B------:R0:W-:Y:S04]  /*65a70*/  STL.64 [R1+0xd68], R34 ;  /* 0x000d682201007387 */ /* 0x0001e80000100a00 */
[----:B0-----:R-:W2:Y:S04]  /*65a80*/  LDL.LU.64 R34, [R1+0x2c78] ;  /* 0x002c780001227983 */ /* 0x001ea80000300a00 */
[----:B------:R-:W4:Y:S04]  /*65a90*/  LDL.LU.64 R32, [R1+0x2c70] ;  /* 0x002c700001207983 */ /* 0x000f280000300a00 */
[----:B------:R-:W-:Y:S04]  /*65aa0*/  STL.64 [R1+0x2808], R50 ;  /* 0x0028083201007387 */ /* 0x000fe80000100a00 */
[----:B------:R3:W-:Y:S04]  /*65ab0*/  STL.64 [R1+0x2800], R48 ;  /* 0x0028003001007387 */ /* 0x0007e80000100a00 */
[----:B------:R-:W-:Y:S04]  /*65ac0*/  STL.64 [R1+0x27f8], R38 ;  /* 0x0027f82601007387 */ /* 0x000fe80000100a00 */
[----:B------:R2:W-:Y:S01]  /*65ad0*/  STL.64 [R1+0x27f0], R36 ;  /* 0x0027f02401007387 */ /* 0x0005e20000100a00 */
[C---:B---3--:R-:W-:Y:S06]  /*65ae0*/  HMMA.16816.F32 R48, R40.reuse, R38, R52 ;  /* 0x000000262830723c */ /* 0x048fec0000001834 */
[C---:B--2---:R-:W-:Y:S06]  /*65af0*/  HMMA.16816.F32 R36, R40.reuse, R34, R56 ;  /* 0x000000222824723c */ /* 0x044fec0000001838 */
[C---:B------:R-:W-:Y:S11]  /*65b00*/  HMMA.16816.F32 R4, R40.reuse, R30, R4 ;  /* 0x0000001e2804723c */ /* 0x040ff60000001804 */
[----:B------:R-:W-:Y:S04]  /*65b10*/  STL.64 [R1+0xd50], R48 ;  /* 0x000d503001007387 */ /* 0x000fe80000100a00 */
[----:B------:R-:W-:Y:S04]  /*65b20*/  STL.64 [R1+0xd58], R50 ;  /* 0x000d583201007387 */ /* 0x000fe80000100a00 */
[----:B------:R-:W-:Y:S04]  /*65b30*/  STL.64 [R1+0x27e8], R34 ;  /* 0x0027e82201007387 */ /* 0x000fe80000100a00 */
[----:B----4-:R-:W-:Y:S04]  /*65b40*/  STL.64 [R1+0x27e0], R32 ;  /* 0x0027e02001007387 */ /* 0x010fe80000100a00 */
[----:B------:R-:W-:Y:S04]  /*65b50*/  STL.64 [R1+0xd40], R36 ;  /* 0x000d402401007387 */ /* 0x000fe80000100a00 */
[----:B------:R-:W-:Y:S04]  /*65b60*/  STL.64 [R1+0xd48], R38 ;  /* 0x000d482601007387 */ /* 0x000fe80000100a00 */
[----:B------:R-:W-:Y:S04]  /*65b70*/  STL.64 [R1+0x27d0], R30 ;  /* 0x0027d01e01007387 */ /* 0x000fe80000100a00 */
[----:B------:R0:W-:Y:S02]  /*65b80*/  STL.64 [R1+0x27c8], R28 ;  /* 0x0027c81c01007387 */ /* 0x0001e40000100a00 */
[----:B0-----:R-:W-:Y:S02]  /*65b90*/  HMMA.16816.F32 R28, R40, R26, R44 ;  /* 0x0000001a281c723c */ /* 0x001fe4000000182c */
[----:B------:R-:W-:Y:S04]  /*65ba0*/  STL.64 [R1+0xd30], R4 ;  /* 0x000d300401007387 */ /* 0x000fe80000100a00 */
[----:B------:R0:W-:Y:S01]  /*65bb0*/  STL.64 [R1+0xd38], R6 ;  /* 0x000d380601007387 */ /* 0x0001e20000100a00 */
[----:B------:R-:W-:-:S02]  /*65bc0*/  IMAD.MOV.U32 R54, RZ, RZ, R11 ;  /* 0x000000ffff367224 */ /* 0x000fc400078e000b */
[----:B------:R-:W-:Y:S02]  /*65bd0*/  IMAD.MOV.U32 R55, RZ, RZ, R10 ;  /* 0x000000ffff377224 */ /* 0x000fe400078e000a */
[----:B0-----:R-:W-:Y:S02]  /*65be0*/  IMAD.MOV.U32 R6, RZ, RZ, R24 ;  /* 0x000000ffff067224 */ /* 0x001fe400078e0018 */
[----:B------:R-:W-:Y:S01]  /*65bf0*/  IMAD.MOV.U32 R7, RZ, RZ, R25 ;  /* 0x000000ffff077224 */ /* 0x000fe200078e0019 */
[----:B------:R-:W2:Y:S09]  /*65c00*/  LDL.LU R24, [R1+0x2c6c] ;  /* 0x002c6c0001187983 */ /* 0x000eb20000300800 */
[----:B------:R-:W-:Y:S04]  /*65c10*/  STL.64 [R1+0xd20], R28 ;  /* 0x000d201c01007387 */ /* 0x000fe80000100a00 */
[----:B------:R0:W-:Y:S04]  /*65c20*/  STL.64 [R1+0xd28], R30 ;  /* 0x000d281e01007387 */ /* 0x0001e80000100a00 */
[----:B------:R-:W2:Y:S04]  /*65c30*/  LDL.LU R25, [R1+0x2c68] ;  /* 0x002c680001197983 */ /* 0x000ea80000300800 */
[----:B------:R1:W-:Y:S04]  /*65c40*/  STL.64 [R1+0x2b58], R6 ;  /* 0x002b580601007387 */ /* 0x0003e80000100a00 */
[----:B------:R-:W-:Y:S04]  /*65c50*/  STL.64 [R1+0x2b60], R54 ;  /* 0x002b603601007387 */ /* 0x000fe80000100a00 */
[----:B------:R-:W3:Y:S04]  /*65c60*/  LDL.LU R48, [R1+0x680] ;  /* 0x0006800001307983 */ /* 0x000ee80000300800 */
[----:B------:R-:W3:Y:S04]  /*65c70*/  LDL.LU R49, [R1+0x684] ;  /* 0x0006840001317983 */ /* 0x000ee80000300800 */
[----:B------:R-:W4:Y:S04]  /*65c80*/  LDL.LU R50, [R1+0x688] ;  /* 0x0006880001327983 */ /* 0x000f280000300800 */
[----:B------:R-:W4:Y:S04]  /*65c90*/  LDL.LU R51, [R1+0x68c] ;  /* 0x00068c0001337983 */ /* 0x000f280000300800 */
[----:B------:R-:W1:Y:S04]  /*65ca0*/  LDL.LU R44, [R1+0xd10] ;  /* 0x000d1000012c7983 */ /* 0x000e680000300800 */
[----:B------:R-:W1:Y:S04]  /*65cb0*/  LDL.LU R45, [R1+0xd14] ;  /* 0x000d1400012d7983 */ /* 0x000e680000300800 */
[----:B------:R-:W1:Y:S04]  /*65cc0*/  LDL.LU R46, [R1+0xd18] ;  /* 0x000d1800012e7983 */ /* 0x000e680000300800 */
[----:B------:R-:W1:Y:S01]  /*65cd0*/  LDL.LU R47, [R1+0xd1c] ;  /* 0x000d1c00012f7983 */ /* 0x000e620000300800 */
[----:B------:R-:W-:-:S02]  /*65ce0*/  IMAD.MOV.U32 R38, RZ, RZ, R9 ;  /* 0x000000ffff267224 */ /* 0x000fc400078e0009 */
[----:B------:R-:W-:Y:S01]  /*65cf0*/  IMAD.MOV.U32 R39, RZ, RZ, R8 ;  /* 0x000000ffff277224 */ /* 0x000fe200078e0008 */
[----:B----4-:R-:W-:Y:S04]  /*65d00*/  STL.64 [R1+0x2b70], R50 ;  /* 0x002b703201007387 */ /* 0x010fe80000100a00 */
[----:B---3--:R-:W-:Y:S04]  /*65d10*/  STL.64 [R1+0x2b68], R48 ;  /* 0x002b683001007387 */ /* 0x008fe80000100a00 */
[----:B------:R-:W3:Y:S04]  /*65d20*/  LDL.LU R8, [R1+0xd00] ;  /* 0x000d000001087983 */ /* 0x000ee80000300800 */
[----:B------:R-:W3:Y:S04]  /*65d30*/  LDL.LU R9, [R1+0xd04] ;  /* 0x000d040001097983 */ /* 0x000ee80000300800 */
[----:B------:R-:W3:Y:S04]  /*65d40*/  LDL.LU R10, [R1+0xd08] ;  /* 0x000d0800010a7983 */ /* 0x000ee80000300800 */
[----:B------:R-:W3:Y:S04]  /*65d50*/  LDL.LU R11, [R1+0xd0c] ;  /* 0x000d0c00010b7983 */ /* 0x000ee80000300800 */
[----:B------:R-:W-:Y:S04]  /*65d60*/  STL.64 [R1+0x2b78], R38 ;  /* 0x002b782601007387 */ /* 0x000fe80000100a00 */
[----:B------:R-:W4:Y:S04]  /*65d70*/  LDL.LU R32, [R1+0x690] ;  /* 0x0006900001207983 */ /* 0x000f280000300800 */
[----:B------:R-:W4:Y:S04]  /*65d80*/  LDL.LU R33, [R1+0x694] ;  /* 0x0006940001217983 */ /* 0x000f280000300800 */
[----:B------:R-:W2:Y:S04]  /*65d90*/  LDL.LU R34, [R1+0x698] ;  /* 0x0006980001227983 */ /* 0x000ea80000300800 */
[----:B------:R-:W2:Y:S01]  /*65da0*/  LDL.LU R35, [R1+0x69c] ;  /* 0x00069c0001237983 */ /* 0x000ea20000300800 */
[----:B0-----:R-:W-:-:S02]  /*65db0*/  IMAD.MOV.U32 R30, RZ, RZ, R20 ;  /* 0x000000ffff1e7224 */ /* 0x001fc400078e0014 */
[----:B------:R-:W-:Y:S01]  /*65dc0*/  IMAD.MOV.U32 R31, RZ, RZ, R21 ;  /* 0x000000ffff1f7224 */ /* 0x000fe200078e0015 */
[----:B--2---:R-:W-:Y:S04]  /*65dd0*/  STL.64 [R1+0x2b88], R34 ;  /* 0x002b882201007387 */ /* 0x004fe80000100a00 */
[----:B----4-:R-:W-:Y:S04]  /*65de0*/  STL.64 [R1+0x2b80], R32 ;  /* 0x002b802001007387 */ /* 0x010fe80000100a00 */
[----:B------:R-:W2:Y:S04]  /*65df0*/  LDL.LU R20, [R1+0x2c64] ;  /* 0x002c640001147983 */ /* 0x000ea80000300800 */
[----:B------:R-:W2:Y:S04]  /*65e00*/  LDL.LU R21, [R1+0x2c60] ;  /* 0x002c600001157983 */ /* 0x000ea80000300800 */
[----:B------:R-:W-:Y:S04]  /*65e10*/  STL.64 [R1+0x2b90], R30 ;  /* 0x002b901e01007387 */ /* 0x000fe80000100a00 */
[----:B------:R-:W4:Y:S04]  /*65e20*/  LDL.LU R56, [R1+0x670] ;  /* 0x0006700001387983 */ /* 0x000f280000300800 */
[----:B------:R-:W4:Y:S04]  /*65e30*/  LDL.LU R57, [R1+0x674] ;  /* 0x0006740001397983 */ /* 0x000f280000300800 */
[----:B------:R-:W3:Y:S04]  /*65e40*/  LDL.LU R58, [R1+0x678] ;  /* 0x00067800013a7983 */ /* 0x000ee80000300800 */
[----:B------:R-:W3:Y:S01]  /*65e50*/  LDL.LU R59, [R1+0x67c] ;  /* 0x00067c00013b7983 */ /* 0x000ee20000300800 */
[----:B-1----:R-:W-:Y:S03]  /*65e60*/  HMMA.16816.F32 R4, R40, R22, R44 ;  /* 0x000000162804723c */ /* 0x002fe6000000182c */
[----:B---3--:R-:W-:Y:S04]  /*65e70*/  STL.64 [R1+0x2ba0], R58 ;  /* 0x002ba03a01007387 */ /* 0x008fe80000100a00 */
[----:B----4-:R-:W-:Y:S04]  /*65e80*/  STL.64 [R1+0x2b98], R56 ;  /* 0x002b983801007387 */ /* 0x010fe80000100a00 */
[----:B------:R-:W-:Y:S04]  /*65e90*/  STL.64 [R1+0x27c0], R26 ;  /* 0x0027c01a01007387 */ /* 0x000fe80000100a00 */
[----:B------:R0:W-:Y:S04]  /*65ea0*/  STL.64 [R1+0x27b8], R24 ;  /* 0x0027b81801007387 */ /* 0x0001e80000100a00 */
[----:B0-----:R-:W3:Y:S04]  /*65eb0*/  LDL.LU R24, [R1+0x6a0] ;  /* 0x0006a00001187983 */ /* 0x001ee80000300800 */
[----:B------:R-:W3:Y:S04]  /*65ec0*/  LDL.LU R25, [R1+0x6a4] ;  /* 0x0006a40001197983 */ /* 0x000ee80000300800 */
[----:B------:R-:W4:Y:S04]  /*65ed0*/  LDL.LU R26, [R1+0x6a8] ;  /* 0x0006a800011a7983 */ /* 0x000f280000300800 */
[----:B------:R-:W4:Y:S01]  /*65ee0*/  LDL.LU R27, [R1+0x6ac] ;  /* 0x0006ac00011b7983 */ /* 0x000f220000300800 */
[----:B------:R-:W-:-:S02]  /*65ef0*/  IMAD.MOV.U32 R54, RZ, RZ, R12 ;  /* 0x000000ffff367224 */ /* 0x000fc400078e000c */
[----:B------:R-:W-:Y:S01]  /*65f00*/  IMAD.MOV.U32 R55, RZ, RZ, R13 ;  /* 0x000000ffff377224 */ /* 0x000fe200078e000d */
[----:B----4-:R-:W-:Y:S04]  /*65f10*/  STL.64 [R1+0x2bb0], R26 ;  /* 0x002bb01a01007387 */ /* 0x010fe80000100a00 */
[----:B---3--:R-:W-:Y:S04]  /*65f20*/  STL.64 [R1+0x2ba8], R24 ;  /* 0x002ba81801007387 */ /* 0x008fe80000100a00 */
[----:B------:R-:W-:Y:S04]  /*65f30*/  STL.64 [R1+0x2838], R22 ;  /* 0x0028381601007387 */ /* 0x000fe80000100a00 */
[----:B--2---:R-:W-:Y:S04]  /*65f40*/  STL.64 [R1+0x2830], R20 ;  /* 0x0028301401007387 */ /* 0x004fe80000100a00 */
[----:B------:R-:W-:Y:S04]  /*65f50*/  STL.64 [R1+0xd10], R4 ;  /* 0x000d100401007387 */ /* 0x000fe80000100a00 */
[----:B------:R0:W-:Y:S02]  /*65f60*/  STL.64 [R1+0xd18], R6 ;  /* 0x000d180601007387 */ /* 0x0001e40000100a00 */
[----:B0-----:R-:W-:Y:S01]  /*65f70*/  HMMA.16816.F32 R4, R40, R18, R8 ;  /* 0x000000122804723c */ /* 0x001fe20000001808 */
[----:B------:R-:W-:-:S02]  /*65f80*/  IMAD.MOV.U32 R22, RZ, RZ, R16 ;  /* 0x000000ffff167224 */ /* 0x000fc400078e0010 */
[----:B------:R-:W-:Y:S01]  /*65f90*/  IMAD.MOV.U32 R23, RZ, RZ, R17 ;  /* 0x000000ffff177224 */ /* 0x000fe200078e0011 */
[----:B------:R-:W2:Y:S04]  /*65fa0*/  LDL.LU R16, [R1+0x2c5c] ;  /* 0x002c5c0001107983 */ /* 0x000ea80000300800 */
[----:B------:R-:W3:Y:S04]  /*65fb0*/  LDL.LU R17, [R1+0x2c58] ;  /* 0x002c580001117983 */ /* 0x000ee80000300800 */
[----:B------:R-:W-:Y:S04]  /*65fc0*/  STL.64 [R1+0x2bb8], R22 ;  /* 0x002bb81601007387 */ /* 0x000fe80000100a00 */
[----:B------:R-:W4:Y:S07]  /*65fd0*/  LDL.LU R12, [R1+0x2c54] ;  /* 0x002c5400010c7983 */ /* 0x000f2e0000300800 */
[----:B------:R-:W-:Y:S04]  /*65fe0*/  STL.64 [R1+0xd00], R4 ;  /* 0x000d000401007387 */ /* 0x000fe80000100a00 */
[----:B------:R-:W-:Y:S04]  /*65ff0*/  STL.64 [R1+0xd08], R6 ;  /* 0x000d080601007387 */ /* 0x000fe80000100a00 */
[----:B------:R-:W4:Y:S04]  /*66000*/  LDL.LU R13, [R1+0x2c50] ;  /* 0x002c5000010d7983 */ /* 0x000f280000300800 */
[----:B------:R0:W-:Y:S04]  /*66010*/  STL.64 [R1+0x2bc0], R54 ;  /* 0x002bc03601007387 */ /* 0x0001e80000100a00 */
[----:B------:R-:W2:Y:S04]  /*66020*/  LDL.LU R48, [R1+0x6e0] ;  /* 0x0006e00001307983 */ /* 0x000ea80000300800 */
[----:B------:R-:W2:Y:S04]  /*66030*/  LDL.LU R49, [R1+0x6e4] ;  /* 0x0006e40001317983 */ /* 0x000ea80000300800 */
[----:B------:R-:W3:Y:S04]  /*66040*/  LDL.LU R50, [R1+0x6e8] ;  /* 0x0006e80001327983 */ /* 0x000ee80000300800 */
[----:B------:R-:W3:Y:S01]  /*66050*/  LDL.LU R51, [R1+0x6ec] ;  /* 0x0006ec0001337983 */ /* 0x000ee20000300800 */
[----:B------:R-:W-:-:S02]  /*66060*/  IMAD.MOV.U32 R38, RZ, RZ, R15 ;  /* 0x000000ffff267224 */ /* 0x000fc400078e000f */
[----:B------:R-:W-:Y:S01]  /*66070*/  IMAD.MOV.U32 R39, RZ, RZ, R14 ;  /* 0x000000ffff277224 */ /* 0x000fe200078e000e */
[----:B---3--:R-:W-:Y:S04]  /*66080*/  STL.64 [R1+0x2bd0], R50 ;  /* 0x002bd03201007387 */ /* 0x008fe80000100a00 */
[----:B--2---:R1:W-:Y:S04]  /*66090*/  STL.64 [R1+0x2bc8], R48 ;  /* 0x002bc83001007387 */ /* 0x0043e80000100a00 */
[----:B------:R-:W2:Y:S04]  /*660a0*/  LDL.LU R15, [R1+0x2c4c] ;  /* 0x002c4c00010f7983 */ /* 0x000ea80000300800 */
[----:B------:R-:W0:Y:S04]  /*660b0*/  LDL.LU R14, [R1+0x2c48] ;  /* 0x002c4800010e7983 */ /* 0x000e280000300800 */
[----:B------:R3:W-:Y:S04]  /*660c0*/  STL.64 [R1+0x2bd8], R38 ;  /* 0x002bd82601007387 */ /* 0x0007e80000100a00 */
[----:B------:R-:W3:Y:S04]  /*660d0*/  LDL.LU R32, [R1+0x6f0] ;  /* 0x0006f00001207983 */ /* 0x000ee80000300800 */
[----:B------:R-:W3:Y:S04]  /*660e0*/  LDL.LU R33, [R1+0x6f4] ;  /* 0x0006f40001217983 */ /* 0x000ee80000300800 */
[----:B------:R-:W2:Y:S04]  /*660f0*/  LDL.LU R34, [R1+0x6f8] ;  /* 0x0006f80001227983 */ /* 0x000ea80000300800 */
[----:B------:R-:W2:Y:S01]  /*66100*/  LDL.LU R35, [R1+0x6fc] ;  /* 0x0006fc0001237983 */ /* 0x000ea20000300800 */
[----:B------:R-:W-:-:S02]  /*66110*/  IMAD.MOV.U32 R30, RZ, RZ, R17 ;  /* 0x000000ffff1e7224 */ /* 0x000fc400078e0011 */
[----:B------:R-:W-:Y:S02]  /*66120*/  IMAD.MOV.U32 R31, RZ, RZ, R16 ;  /* 0x000000ffff1f7224 */ /* 0x000fe400078e0010 */
[----:B----4-:R-:W-:Y:S02]  /*66130*/  IMAD.MOV.U32 R26, RZ, RZ, R13 ;  /* 0x000000ffff1a7224 */ /* 0x010fe400078e000d */
[----:B------:R-:W-:Y:S01]  /*66140*/  IMAD.MOV.U32 R27, RZ, RZ, R12 ;  /* 0x000000ffff1b7224 */ /* 0x000fe200078e000c */
[----:B--2---:R-:W-:Y:S04]  /*66150*/  STL.64 [R1+0x2be8], R34 ;  /* 0x002be82201007387 */ /* 0x004fe80000100a00 */
[----:B---3--:R-:W-:Y:S04]  /*66160*/  STL.64 [R1+0x2be0], R32 ;  /* 0x002be02001007387 */ /* 0x008fe80000100a00 */
[----:B------:R-:W2:Y:S04]  /*66170*/  LDL.LU R17, [R1+0x2c44] ;  /* 0x002c440001117983 */ /* 0x000ea80000300800 */
[----:B------:R-:W3:Y:S04]  /*66180*/  LDL.LU R16, [R1+0x2c40] ;  /* 0x002c400001107983 */ /* 0x000ee80000300800 */
[----:B------:R4:W-:Y:S04]  /*66190*/  STL.64 [R1+0x2bf0], R30 ;  /* 0x002bf01e01007387 */ /* 0x0009e80000100a00 */
[----:B------:R-:W4:Y:S04]  /*661a0*/  LDL.LU R56, [R1+0x700] ;  /* 0x0007000001387983 */ /* 0x000f280000300800 */
[----:B------:R-:W4:Y:S04]  /*661b0*/  LDL.LU R57, [R1+0x704] ;  /* 0x0007040001397983 */ /* 0x000f280000300800 */
[----:B------:R-:W4:Y:S04]  /*661c0*/  LDL.LU R58, [R1+0x708] ;  /* 0x00070800013a7983 */ /* 0x000f280000300800 */
[----:B------:R-:W4:Y:S04]  /*661d0*/  LDL.LU R59, [R1+0x70c] ;  /* 0x00070c00013b7983 */ /* 0x000f280000300800 */
[----:B------:R-:W4:Y:S04]  /*661e0*/  LDL.LU R13, [R1+0x2c3c] ;  /* 0x002c3c00010d7983 */ /* 0x000f280000300800 */
[----:B------:R-:W4:Y:S01]  /*661f0*/  LDL.LU R12, [R1+0x2c38] ;  /* 0x002c3800010c7983 */ /* 0x000f220000300800 */
[----:B0-----:R-:W-:-:S02]  /*66200*/  IMAD.MOV.U32 R54, RZ, RZ, R14 ;  /* 0x000000ffff367224 */ /* 0x001fc400078e000e */
[----:B------:R-:W-:Y:S01]  /*66210*/  IMAD.MOV.U32 R55, RZ, RZ, R15 ;  /* 0x000000ffff377224 */ /* 0x000fe200078e000f */
        /* <DEDUP_REMOVED lines=11> */
[----:B------:R-:W4:Y:S04]  /*662d0*/  LDL.LU R49, [R1+0x724] ;  /* 0x0007240001317983 */ /* 0x000f280000300800 */
[----:B------:R-:W4:Y:S04]  /*662e0*/  LDL.LU R50, [R1+0x728] ;  /* 0x0007280001327983 */ /* 0x000f280000300800 */
[----:B------:R-:W4:Y:S01]  /*662f0*/  LDL.LU R51, [R1+0x72c] ;  /* 0x00072c0001337983 */ /* 0x000f220000300800 */
[----:B--2---:R-:W-:-:S02]  /*66300*/  IMAD.MOV.U32 R39, RZ, RZ, R17 ;  /* 0x000000ffff277224 */ /* 0x004fc400078e0011 */
[----:B---3--:R-:W-:Y:S02]  /*66310*/  IMAD.MOV.U32 R38, RZ, RZ, R16 ;  /* 0x000000ffff267224 */ /* 0x008fe400078e0010 */
[----:B------:R-:W2:Y:S04]  /*66320*/  LDL.LU R16, [R1+0x2c2c] ;  /* 0x002c2c0001107983 */ /* 0x000ea80000300800 */
[----:B------:R-:W2:Y:S01]  /*66330*/  LDL.LU R17, [R1+0x2c28] ;  /* 0x002c280001117983 */ /* 0x000ea20000300800 */
[----:B----4-:R-:W-:Y:S02]  /*66340*/  IMAD.MOV.U32 R31, RZ, RZ, R13 ;  /* 0x000000ffff1f7224 */ /* 0x010fe400078e000d */
[----:B------:R-:W-:Y:S02]  /*66350*/  IMAD.MOV.U32 R30, RZ, RZ, R12 ;  /* 0x000000ffff1e7224 */ /* 0x000fe400078e000c */
[----:B------:R-:W3:Y:S04]  /*66360*/  LDL.LU R12, [R1+0x2c24] ;  /* 0x002c2400010c7983 */ /* 0x000ee80000300800 */
[----:B------:R-:W3:Y:S04]  /*66370*/  LDL.LU R13, [R1+0x2c20] ;  /* 0x002c2000010d7983 */ /* 0x000ee80000300800 */
[----:B------:R-:W4:Y:S04]  /*66380*/  LDL.LU R32, [R1+0x730] ;  /* 0x0007300001207983 */ /* 0x000f280000300800 */
[----:B------:R-:W4:Y:S04]  /*66390*/  LDL.LU R33, [R1+0x734] ;  /* 0x0007340001217983 */ /* 0x000f280000300800 */
[----:B------:R-:W4:Y:S04]  /*663a0*/  LDL.LU R34, [R1+0x738] ;  /* 0x0007380001227983 */ /* 0x000f280000300800 */
[----:B------:R-:W4:Y:S01]  /*663b0*/  LDL.LU R35, [R1+0x73c] ;  /* 0x00073c0001237983 */ /* 0x000f220000300800 */
[C---:B------:R-:W-:Y:S03]  /*663c0*/  HMMA.16816.F32 R8, R40.reuse, R14, R8 ;  /* 0x0000000e2808723c */ /* 0x040fe60000001808 */
        /* <DEDUP_REMOVED lines=8> */
[----:B------:R-:W-:Y:S04]  /*66450*/  STL.64 [R1+0x27a8], R18 ;  /* 0x0027a81201007387 */ /* 0x000fe80000100a00 */
[----:B--2---:R0:W-:Y:S04]  /*66460*/  STL.64 [R1+0x27a0], R16 ;  /* 0x0027a01001007387 */ /* 0x0041e80000100a00 */
[----:B0-----:R-:W2:Y:S04]  /*66470*/  LDL.LU R16, [R1+0x6b0] ;  /* 0x0006b00001107983 */ /* 0x001ea80000300800 */
[----:B------:R-:W2:Y:S04]  /*66480*/  LDL.LU R17, [R1+0x6b4] ;  /* 0x0006b40001117983 */ /* 0x000ea80000300800 */
[----:B------:R-:W2:Y:S04]  /*66490*/  LDL.LU R18, [R1+0x6b8] ;  /* 0x0006b80001127983 */ /* 0x000ea80000300800 */
[----:B------:R-:W2:Y:S04]  /*664a0*/  LDL.LU R19, [R1+0x6bc] ;  /* 0x0006bc0001137983 */ /* 0x000ea80000300800 */
[----:B------:R-:W-:Y:S04]  /*664b0*/  STL.64 [R1+0xcf0], R8 ;  /* 0x000cf00801007387 */ /* 0x000fe80000100a00 */
[----:B------:R0:W-:Y:S04]  /*664c0*/  STL.64 [R1+0xcf8], R10 ;  /* 0x000cf80a01007387 */ /* 0x0001e80000100a00 */
[----:B0-----:R-:W4:Y:S04]  /*664d0*/  LDL.LU.64 R10, [R1+0x2c18] ;  /* 0x002c1800010a7983 */ /* 0x001f280000300a00 */
[----:B------:R-:W2:Y:S04]  /*664e0*/  LDL.LU.64 R8, [R1+0x2c10] ;  /* 0x002c100001087983 */ /* 0x000ea80000300a00 */
[----:B------:R2:W-:Y:S04]  /*664f0*/  STL.64 [R1+0x2848], R14 ;  /* 0x0028480e01007387 */ /* 0x0005e80000100a00 */
[----:B---3--:R-:W-:Y:S01]  /*66500*/  STL.64 [R1+0x2840], R12 ;  /* 0x0028400c01007387 */ /* 0x008fe20000100a00 */
[----:B----4-:R-:W-:Y:S01]  /*66510*/  HMMA.16816.F32 R40, R40, R10, R44 ;  /* 0x0000000a2828723c */ /* 0x010fe2000000182c */
[----:B--2---:R-:W-:-:S02]  /*66520*/  IMAD.MOV.U32 R14, RZ, RZ, R8 ;  /* 0x000000ffff0e7224 */ /* 0x004fc400078e0008 */
[----:B------:R-:W-:Y:S01]  /*66530*/  IMAD.MOV.U32 R15, RZ, RZ, R9 ;  /* 0x000000ffff0f7224 */ /* 0x000fe200078e0009 */
[----:B------:R-:W2:Y:S04]  /*66540*/  LDL.LU R8, [R1+0x2c0c] ;  /* 0x002c0c0001087983 */ /* 0x000ea80000300800 */
[----:B------:R-:W2:Y:S04]  /*66550*/  LDL.LU R9, [R1+0x2c08] ;  /* 0x002c080001097983 */ /* 0x000ea80000300800 */
[----:B------:R-:W3:Y:S04]  /*66560*/  LDL.LU.64 R46, [R1+0x2c00] ;  /* 0x002c0000012e7983 */ /* 0x000ee80000300a00 */
[----:B------:R-:W3:Y:S07]  /*66570*/  LDL.LU.64 R44, [R1+0x2bf8] ;  /* 0x002bf800012c7983 */ /* 0x000eee0000300a00 */
[----:B------:R0:W-:Y:S04]  /*66580*/  STL.64 [R1+0x750], R40 ;  /* 0x0007502801007387 */ /* 0x0001e80000100a00 */
[----:B------:R1:W-:Y:S04]  /*66590*/  STL.64 [R1+0x758], R42 ;  /* 0x0007582a01007387 */ /* 0x0003e80000100a00 */
[----:B0-----:R-:W4:Y:S04]  /*665a0*/  LDL.LU R40, [R1+0x740] ;  /* 0x0007400001287983 */ /* 0x001f280000300800 */
[----:B------:R-:W4:Y:S04]  /*665b0*/  LDL.LU R41, [R1+0x744] ;  /* 0x0007440001297983 */ /* 0x000f280000300800 */
[----:B-1----:R-:W4:Y:S04]  /*665c0*/  LDL.LU R42, [R1+0x748] ;  /* 0x00074800012a7983 */ /* 0x002f280000300800 */
[----:B------:R-:W4:Y:S04]  /*665d0*/  LDL.LU R43, [R1+0x74c] ;  /* 0x00074c00012b7983 */ /* 0x000f280000300800 */
[----:B------:R-:W-:Y:S01]  /*665e0*/  STL.64 [R1+0x2858], R10 ;  /* 0x0028580a01007387 */ /* 0x000fe20000100a00 */
[C---:B---3--:R-:W-:Y:S06]  /*665f0*/  HMMA.16816.F32 R36, R44.reuse, R38, R32 ;  /* 0x000000262c24723c */ /* 0x048fec0000001820 */
[C---:B------:R-:W-:Y:S01]  /*66600*/  HMMA.16816.F32 R52, R44.reuse, R54, R48 ;  /* 0x000000362c34723c */ /* 0x040fe20000001830 */
[----:B--2---:R0:W-:Y:S04]  /*66610*/  STL.64 [R1+0x2850], R8 ;  /* 0x0028500801007387 */ /* 0x0041e80000100a00 */
[----:B0-----:R-:W2:Y:S04]  /*66620*/  LDL.LU R8, [R1+0x6c0] ;  /* 0x0006c00001087983 */ /* 0x001ea80000300800 */
[----:B------:R-:W2:Y:S04]  /*66630*/  LDL.LU R9, [R1+0x6c4] ;  /* 0x0006c40001097983 */ /* 0x000ea80000300800 */
[----:B------:R-:W2:Y:S04]  /*66640*/  LDL.LU R10, [R1+0x6c8] ;  /* 0x0006c800010a7983 */ /* 0x000ea80000300800 */
[----:B------:R-:W2:Y:S01]  /*66650*/  LDL.LU R11, [R1+0x6cc] ;  /* 0x0006cc00010b7983 */ /* 0x000ea20000300800 */
[----:B----4-:R-:W-:-:S15]  /*66660*/  HMMA.16816.F32 R28, R44, R30, R40 ;  /* 0x0000001e2c1c723c */ /* 0x010fde0000001828 */
[----:B------:R-:W-:-:S09]  /*66670*/  NOP ;  /* 0x0000000000007918 */ /* 0x000fd20000000000 */
[----:B------:R-:W-:Y:S02]  /*66680*/  IMAD.MOV.U32 R41, RZ, RZ, R30 ;  /* 0x000000ffff297224 */ /* 0x000fe400078e001e */
[----:B------:R-:W-:Y:S01]  /*66690*/  IMAD.MOV.U32 R40, RZ, RZ, R28 ;  /* 0x000000ffff287224 */ /* 0x000fe200078e001c */
[----:B------:R-:W-:Y:S04]  /*666a0*/  STL.64 [R1+0x740], R28 ;  /* 0x0007401c01007387 */ /* 0x000fe80000100a00 */
[----:B------:R0:W-:Y:S04]  /*666b0*/  STL.64 [R1+0x748], R30 ;  /* 0x0007481e01007387 */ /* 0x0001e80000100a00 */
[----:B0-----:R-:W3:Y:S04]  /*666c0*/  LDL.LU.64 R30, [R1+0x2bf0] ;  /* 0x002bf000011e7983 */ /* 0x001ee80000300a00 */
[----:B------:R-:W-:Y:S04]  /*666d0*/  STL.64 [R1+0x2b30], R40 ;  /* 0x002b302801007387 */ /* 0x000fe80000100a00 */
[----:B------:R-:W4:Y:S04]  /*666e0*/  LDL.LU R42, [R1+0x2d8] ;  /* 0x0002d800012a7983 */ /* 0x000f280000300800 */
[----:B------:R-:W4:Y:S04]  /*666f0*/  LDL.LU R43, [R1+0x2dc] ;  /* 0x0002dc00012b7983 */ /* 0x000f280000300800 */
[----:B------:R-:W2:Y:S04]  /*66700*/  LDL.LU.64 R34, [R1+0x2be8] ;  /* 0x002be80001227983 */ /* 0x000ea80000300a00 */
[----:B------:R-:W2:Y:S04]  /*66710*/  LDL.LU.64 R32, [R1+0x2be0] ;  /* 0x002be00001207983 */ /* 0x000ea80000300a00 */
[----:B------:R-:W-:Y:S04]  /*66720*/  STL.64 [R1+0x730], R36 ;  /* 0x0007302401007387 */ /* 0x000fe80000100a00 */
[----:B------:R0:W-:Y:S04]  /*66730*/  STL.64 [R1+0x738], R38 ;  /* 0x0007382601007387 */ /* 0x0001e80000100a00 */
[----:B0-----:R-:W2:Y:S04]  /*66740*/  LDL.LU.64 R38, [R1+0x2bd8] ;  /* 0x002bd80001267983 */ /* 0x001ea80000300a00 */
[----:B------:R-:W4:Y:S04]  /*66750*/  LDL.LU.64 R50, [R1+0x2bd0] ;  /* 0x002bd00001327983 */ /* 0x000f280000300a00 */
[----:B------:R-:W4:Y:S04]  /*66760*/  LDL.LU.64 R48, [R1+0x2bc8] ;  /* 0x002bc80001307983 */ /* 0x000f280000300a00 */
[----:B------:R-:W-:Y:S04]  /*66770*/  STL.64 [R1+0x720], R52 ;  /* 0x0007203401007387 */ /* 0x000fe80000100a00 */
[----:B------:R0:W-:Y:S04]  /*66780*/  STL.64 [R1+0x728], R54 ;  /* 0x0007283601007387 */ /* 0x0001e80000100a00 */
[----:B0-----:R-:W4:Y:S01]  /*66790*/  LDL.LU.64 R54, [R1+0x2bc0] ;  /* 0x002bc00001367983 */ /* 0x001f220000300a00 */
[----:B------:R-:W-:Y:S03]  /*667a0*/  HMMA.16816.F32 R24, R44, R26, R20 ;  /* 0x0000001a2c18723c */ /* 0x000fe60000001814 */
[----:B------:R-:W4:-:S15]  /*667b0*/  LDL.LU.64 R22, [R1+0x2bb8] ;  /* 0x002bb80001167983 */ /* 0x000f1e0000300a00 */
[----:B------:R-:W-:-:S05]  /*667c0*/  NOP ;  /* 0x0000000000007918 */ /* 0x000fca0000000000 */
[----:B------:R-:W-:Y:S04]  /*667d0*/  STL.64 [R1+0x710], R24 ;  /* 0x0007101801007387 */ /* 0x000fe80000100a00 */
[----:B------:R0:W-:Y:S04]  /*667e0*/  STL.64 [R1+0x718], R26 ;  /* 0x0007181a01007387 */ /* 0x0001e80000100a00 */
[----:B0-----:R-:W4:Y:S04]  /*667f0*/  LDL.LU.64 R26, [R1+0x2bb0] ;  /* 0x002bb000011a7983 */ /* 0x001f280000300a00 */
[----:B------:R-:W4:Y:S01]  /*66800*/  LDL.LU.64 R24, [R1+0x2ba8] ;  /* 0x002ba80001187983 */ /* 0x000f220000300a00 */
[C---:B---3--:R-:W-:Y:S03]  /*66810*/  HMMA.16816.F32 R28, R44.reuse, R30, R56 ;  /* 0x0000001e2c1c723c */ /* 0x048fe60000001838 */
[----:B------:R-:W3:Y:S04]  /*66820*/  LDL.LU.64 R58, [R1+0x2ba0] ;  /* 0x002ba000013a7983 */ /* 0x000ee80000300a00 */
[----:B------:R-:W3:Y:S01]  /*66830*/  LDL.LU.64 R56, [R1+0x2b98] ;  /* 0x002b980001387983 */ /* 0x000ee20000300a00 */
[C---:B--2---:R-:W-:Y:S06]  /*66840*/  HMMA.16816.F32 R36, R44.reuse, R38, R32 ;  /* 0x000000262c24723c */ /* 0x044fec0000001820 */
[C---:B----4-:R-:W-:Y:S09]  /*66850*/  HMMA.16816.F32 R52, R44.reuse, R54, R48 ;  /* 0x000000362c34723c */ /* 0x050ff20000001830 */
[----:B------:R-:W-:Y:S04]  /*66860*/  STL.64 [R1+0x700], R28 ;  /* 0x0007001c01007387 */ /* 0x000fe80000100a00 */
[----:B------:R0:W-:Y:S01]  /*66870*/  STL.64 [R1+0x708], R30 ;  /* 0x0007081e01007387 */ /* 0x0001e20000100a00 */
[C---:B------:R-:W-:Y:S03]  /*66880*/  HMMA.16816.F32 R40, R44.reuse, R42, R4 ;  /* 0x0000002a2c28723c */ /* 0x040fe60000001804 */
[----:B0-----:R-:W2:Y:S04]  /*66890*/  LDL.LU.64 R30, [R1+0x2b90] ;  /* 0x002b9000011e7983 */ /* 0x001ea80000300a00 */
[----:B------:R-:W4:Y:S04]  /*668a0*/  LDL.LU.64 R34, [R1+0x2b88] ;  /* 0x002b880001227983 */ /* 0x000f280000300a00 */
[----:B------:R-:W4:Y:S04]  /*668b0*/  LDL.LU.64 R32, [R1+0x2b80] ;  /* 0x002b800001207983 */ /* 0x000f280000300a00 */
[----:B------:R-:W-:Y:S04]  /*668c0*/  STL.64 [R1+0x6f0], R36 ;  /* 0x0006f02401007387 */ /* 0x000fe80000100a00 */
[----:B------:R0:W-:Y:S04]  /*668d0*/  STL.64 [R1+0x6f8], R38 ;  /* 0x0006f82601007387 */ /* 0x0001e80000100a00 */
[----:B0-----:R-:W4:Y:S04]  /*668e0*/  LDL.LU.64 R38, [R1+0x2b78] ;  /* 0x002b780001267983 */ /* 0x001f280000300a00 */
[----:B------:R-:W3:Y:S04]  /*668f0*/  LDL.LU.64 R50, [R1+0x2b70] ;  /* 0x002b700001327983 */ /* 0x000ee80000300a00 */
[----:B------:R-:W3:Y:S04]  /*66900*/  LDL.LU.64 R48, [R1+0x2b68] ;  /* 0x002b680001307983 */ /* 0x000ee80000300a00 */
[----:B------:R-:W-:Y:S04]  /*66910*/  STL.64 [R1+0x6e0], R52 ;  /* 0x0006e03401007387 */ /* 0x000fe80000100a00 */
[----:B------:R0:W-:Y:S04]  /*66920*/  STL.64 [R1+0x6e8], R54 ;  /* 0x0006e83601007387 */ /* 0x0001e80000100a00 */
[----:B0-----:R-:W3:Y:S04]  /*66930*/  LDL.LU.64 R54, [R1+0x2b60] ;  /* 0x002b600001367983 */ /* 0x001ee80000300a00 */
[----:B------:R-:W3:Y:S01]  /*66940*/  LDL.LU.64 R6, [R1+0x2b58] ;  /* 0x002b580001067983 */ /* 0x000ee20000300a00 */
[C---:B------:R-:W-:Y:S06]  /*66950*/  HMMA.16816.F32 R12, R44.reuse, R14, R8 ;  /* 0x0000000e2c0c723c */ /* 0x040fec0000001808 */
[----:B------:R-:W-:Y:S01]  /*66960*/  HMMA.16816.F32 R8, R44, R22, R16 ;  /* 0x000000162c08723c */ /* 0x000fe20000001810 */
[----:B------:R-:W-:Y:S04]  /*66970*/  STL.64 [R1+0x6d0], R40 ;  /* 0x0006d02801007387 */ /* 0x000fe80000100a00 */
[----:B------:R-:W-:-:S12]  /*66980*/  STL.64 [R1+0x6d8], R42 ;  /* 0x0006d82a01007387 */ /* 0x000fd80000100a00 */
[----:B------:R-:W-:Y:S04]  /*66990*/  STL.64 [R1+0x6c0], R12 ;  /* 0x0006c00c01007387 */ /* 0x000fe80000100a00 */
[----:B------:R4:W-:Y:S04]  /*669a0*/  STL.64 [R1+0x6c8], R14 ;  /* 0x0006c80e01007387 */ /* 0x0009e80000100a00 */
[----:B------:R-:W-:Y:S04]  /*669b0*/  STL.64 [R1+0x6b0], R8 ;  /* 0x0006b00801007387 */ /* 0x000fe80000100a00 */
[----:B------:R3:W-:Y:S01]  /*669c0*/  STL.64 [R1+0x6b8], R10 ;  /* 0x0006b80a01007387 */ /* 0x0007e20000100a00 */
[C---:B--2---:R-:W-:Y:S06]  /*669d0*/  HMMA.16816.F32 R16, R44.reuse, R30, R24 ;  /* 0x0000001e2c10723c */ /* 0x044fec0000001818 */
[C---:B----4-:R-:W-:Y:S06]  /*669e0*/  HMMA.16816.F32 R12, R44.reuse, R38, R32 ;  /* 0x000000262c0c723c */ /* 0x050fec0000001820 */
[C---:B---3--:R-:W-:Y:S06]  /*669f0*/  HMMA.16816.F32 R8, R44.reuse, R54, R48 ;  /* 0x000000362c08723c */ /* 0x048fec0000001830 */
[C---:B------:R-:W-:Y:S05]  /*66a00*/  HMMA.16816.F32 R4, R44.reuse, R6, R56 ;  /* 0x000000062c04723c */ /* 0x040fea0000001838 */
[----:B------:R0:W-:Y:S04]  /*66a10*/  STL.64 [R1+0x6a0], R16 ;  /* 0x0006a01001007387 */ /* 0x0001e80000100a00 */
[----:B------:R1:W-:Y:S04]  /*66a20*/  STL.64 [R1+0x6a8], R18 ;  /* 0x0006a81201007387 */ /* 0x0003e80000100a00 */
[----:B------:R-:W-:Y:S04]  /*66a30*/  STL.64 [R1+0x690], R12 ;  /* 0x0006900c01007387 */ /* 0x000fe80000100a00 */
[----:B------:R2:W-:Y:S04]  /*66a40*/  STL.64 [R1+0x698], R14 ;  /* 0x0006980e01007387 */ /* 0x0005e80000100a00 */
[----:B------:R-:W3:Y:S04]  /*66a50*/  LDL.LU R54, [R1+0xb8] ;  /* 0x0000b80001367983 */ /* 0x000ee80000300800 */
[----:B------:R4:W-:Y:S04]  /*66a60*/  STL.64 [R1+0x680], R8 ;  /* 0x0006800801007387 */ /* 0x0009e80000100a00 */
[----:B------:R4:W-:Y:S04]  /*66a70*/  STL.64 [R1+0x688], R10 ;  /* 0x0006880a01007387 */ /* 0x0009e80000100a00 */
[----:B------:R4:W-:Y:S04]  /*66a80*/  STL.64 [R1+0x670], R4 ;  /* 0x0006700401007387 */ /* 0x0009e80000100a00 */
[----:B------:R4:W-:Y:S04]  /*66a90*/  STL.64 [R1+0x678], R6 ;  /* 0x0006780601007387 */ /* 0x0009e80000100a00 */
[----:B------:R-:W3:Y:S04]  /*66aa0*/  LDL.LU R55, [R1+0xbc] ;  /* 0x0000bc0001377983 */ /* 0x000ee80000300800 */
[----:B---3--:R-:W-:Y:S04]  /*66ab0*/  STL.64 [R1+0x2970], R54 ;  /* 0x0029703601007387 */ /* 0x008fe80000100a00 */
[----:B------:R-:W3:Y:S04]  /*66ac0*/  LDL.LU R38, [R1+0xc8] ;  /* 0x0000c80001267983 */ /* 0x000ee80000300800 */
[----:B------:R-:W3:Y:S04]  /*66ad0*/  LDL.LU R39, [R1+0xcc] ;  /* 0x0000cc0001277983 */ /* 0x000ee80000300800 */
[----:B---3--:R3:W-:Y:S04]  /*66ae0*/  STL.64 [R1+0x2978], R38 ;  /* 0x0029782601007387 */ /* 0x0087e80000100a00 */
[----:B------:R-:W2:Y:S04]  /*66af0*/  LDL.LU R32, [R1+0x560] ;  /* 0x0005600001207983 */ /* 0x000ea80000300800 */
[----:B------:R-:W2:Y:S04]  /*66b00*/  LDL.LU R33, [R1+0x564] ;  /* 0x0005640001217983 */ /* 0x000ea80000300800 */
[----:B------:R-:W4:Y:S04]  /*66b10*/  LDL.LU R34, [R1+0x568] ;  /* 0x0005680001227983 */ /* 0x000f280000300800 */
[----:B------:R-:W4:Y:S04]  /*66b20*/  LDL.LU R35, [R1+0x56c] ;  /* 0x00056c0001237983 */ /* 0x000f280000300800 */
[----:B----4-:R-:W-:Y:S04]  /*66b30*/  STL.64 [R1+0x2988], R34 ;  /* 0x0029882201007387 */ /* 0x010fe80000100a00 */
[----:B--2---:R2:W-:Y:S04]  /*66b40*/  STL.64 [R1+0x2980], R32 ;  /* 0x0029802001007387 */ /* 0x0045e80000100a00 */
[----:B------:R-:W4:Y:S04]  /*66b50*/  LDL.LU R30, [R1+0xd8] ;  /* 0x0000d800011e7983 */ /* 0x000f280000300800 */
[----:B------:R-:W4:Y:S04]  /*66b60*/  LDL.LU R31, [R1+0xdc] ;  /* 0x0000dc00011f7983 */ /* 0x000f280000300800 */
[----:B----4-:R4:W-:Y:S04]  /*66b70*/  STL.64 [R1+0x2990], R30 ;  /* 0x0029901e01007387 */ /* 0x0109e80000100a00 */
[----:B------:R-:W3:Y:S04]  /*66b80*/  LDL.LU R24, [R1+0x570] ;  /* 0x0005700001187983 */ /* 0x000ee80000300800 */
[----:B------:R-:W3:Y:S04]  /*66b90*/  LDL.LU R25, [R1+0x574] ;  /* 0x0005740001197983 */ /* 0x000ee80000300800 */
[----:B------:R-:W2:Y:S04]  /*66ba0*/  LDL.LU R26, [R1+0x578] ;  /* 0x00057800011a7983 */ /* 0x000ea80000300800 */
[----:B------:R-:W2:Y:S04]  /*66bb0*/  LDL.LU R27, [R1+0x57c] ;  /* 0x00057c00011b7983 */ /* 0x000ea80000300800 */
[----:B--2---:R-:W-:Y:S04]  /*66bc0*/  STL.64 [R1+0x29a0], R26 ;  /* 0x0029a01a01007387 */ /* 0x004fe80000100a00 */
[----:B---3--:R2:W-:Y:S04]  /*66bd0*/  STL.64 [R1+0x2998], R24 ;  /* 0x0029981801007387 */ /* 0x0085e80000100a00 */
[----:B------:R-:W3:Y:S04]  /*66be0*/  LDL.LU R22, [R1+0xe8] ;  /* 0x0000e80001167983 */ /* 0x000ee80000300800 */
[----:B------:R-:W3:Y:S04]  /*66bf0*/  LDL.LU R23, [R1+0xec] ;  /* 0x0000ec0001177983 */ /* 0x000ee80000300800 */
[----:B---3--:R3:W-:Y:S04]  /*66c00*/  STL.64 [R1+0x29a8], R22 ;  /* 0x0029a81601007387 */ /* 0x0087e80000100a00 */
[----:B0-----:R-:W4:Y:S04]  /*66c10*/  LDL.LU R16, [R1+0x580] ;  /* 0x0005800001107983 */ /* 0x001f280000300800 */
[----:B------:R-:W4:Y:S04]  /*66c20*/  LDL.LU R17, [R1+0x584] ;  /* 0x0005840001117983 */ /* 0x000f280000300800 */
[----:B-1----:R-:W2:Y:S04]  /*66c30*/  LDL.LU R18, [R1+0x588] ;  /* 0x0005880001127983 */ /* 0x002ea80000300800 */
[----:B------:R-:W2:Y:S04]  /*66c40*/  LDL.LU R19, [R1+0x58c] ;  /* 0x00058c0001137983 */ /* 0x000ea80000300800 */
[----:B--2---:R-:W-:Y:S04]  /*66c50*/  STL.64 [R1+0x29b8], R18 ;  /* 0x0029b81201007387 */ /* 0x004fe80000100a00 */
[----:B----4-:R0:W-:Y:S04]  /*66c60*/  STL.64 [R1+0x29b0], R16 ;  /* 0x0029b01001007387 */ /* 0x0101e80000100a00 */
[----:B------:R-:W2:Y:S04]  /*66c70*/  LDL.LU R14, [R1+0xf8] ;  /* 0x0000f800010e7983 */ /* 0x000ea80000300800 */
[----:B------:R-:W2:Y:S04]  /*66c80*/  LDL.LU R15, [R1+0xfc] ;  /* 0x0000fc00010f7983 */ /* 0x000ea80000300800 */
[----:B--2---:R1:W-:Y:S04]  /*66c90*/  STL.64 [R1+0x29c0], R14 ;  /* 0x0029c00e01007387 */ /* 0x0043e80000100a00 */
[----:B------:R-:W2:Y:S04]  /*66ca0*/  LDL.LU R8, [R1+0x590] ;  /* 0x0005900001087983 */ /* 0x000ea80000300800 */
[----:B------:R-:W2:Y:S04]  /*66cb0*/  LDL.LU R9, [R1+0x594] ;  /* 0x0005940001097983 */ /* 0x000ea80000300800 */
[----:B------:R-:W4:Y:S04]  /*66cc0*/  LDL.LU R10, [R1+0x598] ;  /* 0x00059800010a7983 */ /* 0x000f280000300800 */
[----:B------:R-:W4:Y:S04]  /*66cd0*/  LDL.LU R11, [R1+0x59c] ;  /* 0x00059c00010b7983 */ /* 0x000f280000300800 */
[----:B----4-:R-:W-:Y:S04]  /*66ce0*/  STL.64 [R1+0x29d0], R10 ;  /* 0x0029d00a01007387 */ /* 0x010fe80000100a00 */
[----:B--2---:R-:W-:Y:S04]  /*66cf0*/  STL.64 [R1+0x29c8], R8 ;  /* 0x0029c80801007387 */ /* 0x004fe80000100a00 */
[----:B------:R-:W2:Y:S04]  /*66d00*/  LDL.LU R4, [R1+0x5a0] ;  /* 0x0005a00001047983 */ /* 0x000ea80000300800 */
[----:B------:R-:W2:Y:S04]  /*66d10*/  LDL.LU R5, [R1+0x5a4] ;  /* 0x0005a40001057983 */ /* 0x000ea80000300800 */
[----:B------:R-:W4:Y:S04]  /*66d20*/  LDL.LU R6, [R1+0x5a8] ;  /* 0x0005a80001067983 */ /* 0x000f280000300800 */
[----:B------:R-:W4:Y:S04]  /*66d30*/  LDL.LU R7, [R1+0x5ac] ;  /* 0x0005ac0001077983 */ /* 0x000f280000300800 */
[----:B----4-:R4:W-:Y:S04]  /*66d40*/  STL.64 [R1+0x29e0], R6 ;  /* 0x0029e00601007387 */ /* 0x0109e80000100a00 */
[----:B--2---:R-:W-:Y:S04]  /*66d50*/  STL.64 [R1+0x29d8], R4 ;  /* 0x0029d80401007387 */ /* 0x004fe80000100a00 */
[----:B------:R-:W2:Y:S04]  /*66d60*/  LDL.LU R58, [R1+0x118] ;  /* 0x00011800013a7983 */ /* 0x000ea80000300800 */
[----:B------:R-:W2:Y:S04]  /*66d70*/  LDL.LU R59, [R1+0x11c] ;  /* 0x00011c00013b7983 */ /* 0x000ea80000300800 */
[----:B--2---:R2:W-:Y:S04]  /*66d80*/  STL.64 [R1+0x29e8], R58 ;  /* 0x0029e83a01007387 */ /* 0x0045e80000100a00 */
[----:B------:R-:W3:Y:S04]  /*66d90*/  LDL.LU R38, [R1+0x128] ;  /* 0x0001280001267983 */ /* 0x000ee80000300800 */
[----:B------:R-:W3:Y:S04]  /*66da0*/  LDL.LU R39, [R1+0x12c] ;  /* 0x00012c0001277983 */ /* 0x000ee80000300800 */
[----:B---3--:R3:W-:Y:S04]  /*66db0*/  STL.64 [R1+0x29f0], R38 ;  /* 0x0029f02601007387 */ /* 0x0087e80000100a00 */
[----:B------:R-:W4:Y:S04]  /*66dc0*/  LDL.LU R32, [R1+0x5c0] ;  /* 0x0005c00001207983 */ /* 0x000f280000300800 */
[----:B------:R-:W4:Y:S04]  /*66dd0*/  LDL.LU R33, [R1+0x5c4] ;  /* 0x0005c40001217983 */ /* 0x000f280000300800 */
[----:B------:R-:W2:Y:S04]  /*66de0*/  LDL.LU R34, [R1+0x5c8] ;  /* 0x0005c80001227983 */ /* 0x000ea80000300800 */
[----:B------:R-:W2:Y:S04]  /*66df0*/  LDL.LU R35, [R1+0x5cc] ;  /* 0x0005cc0001237983 */ /* 0x000ea80000300800 */
[----:B--2---:R-:W-:Y:S04]  /*66e00*/  STL.64 [R1+0x2a00], R34 ;  /* 0x002a002201007387 */ /* 0x004fe80000100a00 */
[----:B----4-:R2:W-:Y:S04]  /*66e10*/  STL.64 [R1+0x29f8], R32 ;  /* 0x0029f82001007387 */ /* 0x0105e80000100a00 */
        /* <DEDUP_REMOVED lines=14> */
[----:B------:R-:W2:Y:S04]  /*66f00*/  LDL.LU R18, [R1+0x5e8] ;  /* 0x0005e80001127983 */ /* 0x000ea80000300800 */
[----:B------:R-:W2:Y:S04]  /*66f10*/  LDL.LU R19, [R1+0x5ec] ;  /* 0x0005ec0001137983 */ /* 0x000ea80000300800 */
[----:B--2---:R-:W-:Y:S04]  /*66f20*/  STL.64 [R1+0x2a30], R18 ;  /* 0x002a301201007387 */ /* 0x004fe80000100a00 */
[----:B----4-:R-:W-:Y:S04]  /*66f30*/  STL.64 [R1+0x2a28], R16 ;  /* 0x002a281001007387 */ /* 0x010fe80000100a00 */
[----:B-1----:R-:W2:Y:S04]  /*66f40*/  LDL.LU R14, [R1+0x158] ;  /* 0x00015800010e7983 */ /* 0x002ea80000300800 */
[----:B------:R-:W2:Y:S04]  /*66f50*/  LDL.LU R15, [R1+0x15c] ;  /* 0x00015c00010f7983 */ /* 0x000ea80000300800 */
[----:B--2---:R0:W-:Y:S04]  /*66f60*/  STL.64 [R1+0x2a38], R14 ;  /* 0x002a380e01007387 */ /* 0x0041e80000100a00 */
[----:B------:R-:W2:Y:S04]  /*66f70*/  LDL.LU R6, [R1+0x168] ;  /* 0x0001680001067983 */ /* 0x000ea80000300800 */
[----:B------:R-:W2:Y:S04]  /*66f80*/  LDL.LU R7, [R1+0x16c] ;  /* 0x00016c0001077983 */ /* 0x000ea80000300800 */
[----:B--2---:R1:W-:Y:S04]  /*66f90*/  STL.64 [R1+0x2a40], R6 ;  /* 0x002a400601007387 */ /* 0x0043e80000100a00 */
        /* <DEDUP_REMOVED lines=11> */
[----:B------:R-:W4:Y:S04]  /*67050*/  LDL.LU R34, [R1+0x368] ;  /* 0x0003680001227983 */ /* 0x000f280000300800 */
[----:B------:R-:W4:Y:S04]  /*67060*/  LDL.LU R35, [R1+0x36c] ;  /* 0x00036c0001237983 */ /* 0x000f280000300800 */
[----:B----4-:R4:W-:Y:S04]  /*67070*/  STL.64 [R1+0x2a68], R34 ;  /* 0x002a682201007387 */ /* 0x0109e80000100a00 */
        /* <DEDUP_REMOVED lines=12> */
[----:B--2---:R-:W-:Y:S04]  /*67140*/  STL.64 [R1+0x2a88], R22 ;  /* 0x002a881601007387 */ /* 0x004fe80000100a00 */
[----:B0-----:R-:W2:Y:S04]  /*67150*/  LDL.LU R14, [R1+0x1a8] ;  /* 0x0001a800010e7983 */ /* 0x001ea80000300800 */
[----:B------:R-:W2:Y:S04]  /*67160*/  LDL.LU R15, [R1+0x1ac] ;  /* 0x0001ac00010f7983 */ /* 0x000ea80000300800 */
[----:B--2---:R0:W-:Y:S04]  /*67170*/  STL.64 [R1+0x2a90], R14 ;  /* 0x002a900e01007387 */ /* 0x0041e80000100a00 */
[----:B------:R-:W2:Y:S04]  /*67180*/  LDL.LU R4, [R1+0x390] ;  /* 0x0003900001047983 */ /* 0x000ea80000300800 */
[----:B------:R-:W2:Y:S04]  /*67190*/  LDL.LU R5, [R1+0x394] ;  /* 0x0003940001057983 */ /* 0x000ea80000300800 */
[----:B-1----:R-:W3:Y:S04]  /*671a0*/  LDL.LU R6, [R1+0x398] ;  /* 0x0003980001067983 */ /* 0x002ee80000300800 */
[----:B------:R-:W3:Y:S04]  /*671b0*/  LDL.LU R7, [R1+0x39c] ;  /* 0x00039c0001077983 */ /* 0x000ee80000300800 */
[----:B---3--:R-:W-:Y:S04]  /*671c0*/  STL.64 [R1+0x2aa0], R6 ;  /* 0x002aa00601007387 */ /* 0x008fe80000100a00 */
[----:B--2---:R1:W-:Y:S04]  /*671d0*/  STL.64 [R1+0x2a98], R4 ;  /* 0x002a980401007387 */ /* 0x0043e80000100a00 */
[----:B------:R-:W2:Y:S04]  /*671e0*/  LDL.LU R58, [R1+0x1b8] ;  /* 0x0001b800013a7983 */ /* 0x000ea80000300800 */
[----:B------:R-:W2:Y:S04]  /*671f0*/  LDL.LU R59, [R1+0x1bc] ;  /* 0x0001bc00013b7983 */ /* 0x000ea80000300800 */
[----:B--2---:R2:W-:Y:S04]  /*67200*/  STL.64 [R1+0x2aa8], R58 ;  /* 0x002aa83a01007387 */ /* 0x0045e80000100a00 */
[----:B------:R-:W3:Y:S04]  /*67210*/  LDL.LU R36, [R1+0x3a0] ;  /* 0x0003a00001247983 */ /* 0x000ee80000300800 */
[----:B------:R-:W3:Y:S04]  /*67220*/  LDL.LU R37, [R1+0x3a4] ;  /* 0x0003a40001257983 */ /* 0x000ee80000300800 */
[----:B------:R-:W4:Y:S04]  /*67230*/  LDL.LU R38, [R1+0x3a8] ;  /* 0x0003a80001267983 */ /* 0x000f280000300800 */
[----:B------:R-:W4:Y:S04]  /*67240*/  LDL.LU R39, [R1+0x3ac] ;  /* 0x0003ac0001277983 */ /* 0x000f280000300800 */
[----:B----4-:R-:W-:Y:S04]  /*67250*/  STL.64 [R1+0x2ab8], R38 ;  /* 0x002ab82601007387 */ /* 0x010fe80000100a00 */
[----:B---3--:R3:W-:Y:S04]  /*67260*/  STL.64 [R1+0x2ab0], R36 ;  /* 0x002ab02401007387 */ /* 0x0087e80000100a00 */
[----:B------:R-:W4:Y:S04]  /*67270*/  LDL.LU R34, [R1+0x1c8] ;  /* 0x0001c80001227983 */ /* 0x000f280000300800 */
[----:B------:R-:W4:Y:S04]  /*67280*/  LDL.LU R35, [R1+0x1cc] ;  /* 0x0001cc0001237983 */ /* 0x000f280000300800 */
[----:B----4-:R4:W-:Y:S04]  /*67290*/  STL.64 [R1+0x2ac0], R34 ;  /* 0x002ac02201007387 */ /* 0x0109e80000100a00 */
[----:B------:R-:W2:Y:S04]  /*672a0*/  LDL.LU R28, [R1+0x3b0] ;  /* 0x0003b000011c7983 */ /* 0x000ea80000300800 */
[----:B------:R-:W2:Y:S04]  /*672b0*/  LDL.LU R29, [R1+0x3b4] ;  /* 0x0003b400011d7983 */ /* 0x000ea80000300800 */
[----:B------:R-:W3:Y:S04]  /*672c0*/  LDL.LU R30, [R1+0x3b8] ;  /* 0x0003b800011e7983 */ /* 0x000ee80000300800 */
[----:B------:R-:W3:Y:S04]  /*672d0*/  LDL.LU R31, [R1+0x3bc] ;  /* 0x0003bc00011f7983 */ /* 0x000ee80000300800 */
[----:B---3--:R-:W-:Y:S04]  /*672e0*/  STL.64 [R1+0x2ad0], R30 ;  /* 0x002ad01e01007387 */ /* 0x008fe80000100a00 */
[----:B--2---:R2:W-:Y:S04]  /*672f0*/  STL.64 [R1+0x2ac8], R28 ;  /* 0x002ac81c01007387 */ /* 0x0045e80000100a00 */
[----:B------:R-:W3:Y:S04]  /*67300*/  LDL.LU R26, [R1+0x1d8] ;  /* 0x0001d800011a7983 */ /* 0x000ee80000300800 */
[----:B------:R-:W3:Y:S04]  /*67310*/  LDL.LU R27, [R1+0x1dc] ;  /* 0x0001dc00011b7983 */ /* 0x000ee80000300800 */
[----:B---3--:R3:W-:Y:S04]  /*67320*/  STL.64 [R1+0x2ad8], R26 ;  /* 0x002ad81a01007387 */ /* 0x0087e80000100a00 */
[----:B0-----:R-:W4:Y:S04]  /*67330*/  LDL.LU R14, [R1+0x1e8] ;  /* 0x0001e800010e7983 */ /* 0x001f280000300800 */
[----:B------:R-:W4:Y:S04]  /*67340*/  LDL.LU R15, [R1+0x1ec] ;  /* 0x0001ec00010f7983 */ /* 0x000f280000300800 */
[----:B----4-:R-:W-:Y:S04]  /*67350*/  STL.64 [R1+0x2ae0], R14 ;  /* 0x002ae00e01007387 */ /* 0x010fe80000100a00 */
[----:B-1----:R-:W4:Y:S04]  /*67360*/  LDL.LU R4, [R1+0x3d0] ;  /* 0x0003d00001047983 */ /* 0x002f280000300800 */
[----:B------:R-:W4:Y:S04]  /*67370*/  LDL.LU R5, [R1+0x3d4] ;  /* 0x0003d40001057983 */ /* 0x000f280000300800 */
[----:B------:R-:W2:Y:S04]  /*67380*/  LDL.LU R6, [R1+0x3d8] ;  /* 0x0003d80001067983 */ /* 0x000ea80000300800 */
[----:B------:R-:W2:Y:S04]  /*67390*/  LDL.LU R7, [R1+0x3dc] ;  /* 0x0003dc0001077983 */ /* 0x000ea80000300800 */
[----:B--2---:R0:W-:Y:S04]  /*673a0*/  STL.64 [R1+0x2af0], R6 ;  /* 0x002af00601007387 */ /* 0x0041e80000100a00 */
[----:B----4-:R-:W-:Y:S04]  /*673b0*/  STL.64 [R1+0x2ae8], R4 ;  /* 0x002ae80401007387 */ /* 0x010fe80000100a00 */
        /* <DEDUP_REMOVED lines=17> */
[----:B---3--:R-:W-:Y:S04]  /*674d0*/  STL.64 [R1+0x2b18], R28 ;  /* 0x002b181c01007387 */ /* 0x008fe80000100a00 */
[----:B------:R-:W3:Y:S04]  /*674e0*/  LDL.LU R26, [R1+0x218] ;  /* 0x00021800011a7983 */ /* 0x000ee80000300800 */
[----:B------:R-:W3:Y:S04]  /*674f0*/  LDL.LU R27, [R1+0x21c] ;  /* 0x00021c00011b7983 */ /* 0x000ee80000300800 */
[----:B---3--:R-:W-:Y:S04]  /*67500*/  STL.64 [R1+0x2b28], R26 ;  /* 0x002b281a01007387 */ /* 0x008fe80000100a00 */
[----:B0-----:R-:W3:Y:S04]  /*67510*/  LDL.LU R6, [R1+0x228] ;  /* 0x0002280001067983 */ /* 0x001ee80000300800 */
[----:B------:R-:W3:Y:S04]  /*67520*/  LDL.LU R7, [R1+0x22c] ;  /* 0x00022c0001077983 */ /* 0x000ee80000300800 */
[----:B---3--:R0:W-:Y:S04]  /*67530*/  STL.64 [R1+0x2b38], R6 ;  /* 0x002b380601007387 */ /* 0x0081e80000100a00 */
[----:B------:R-:W3:Y:S04]  /*67540*/  LDL.LU R56, [R1+0x620] ;  /* 0x0006200001387983 */ /* 0x000ee80000300800 */
[----:B------:R-:W3:Y:S04]  /*67550*/  LDL.LU R57, [R1+0x624] ;  /* 0x0006240001397983 */ /* 0x000ee80000300800 */
[----:B-1----:R-:W4:Y:S04]  /*67560*/  LDL.LU R58, [R1+0x628] ;  /* 0x00062800013a7983 */ /* 0x002f280000300800 */
[----:B------:R-:W4:Y:S04]  /*67570*/  LDL.LU R59, [R1+0x62c] ;  /* 0x00062c00013b7983 */ /* 0x000f280000300800 */
[----:B----4-:R1:W-:Y:S04]  /*67580*/  STL.64 [R1+0x2b48], R58 ;  /* 0x002b483a01007387 */ /* 0x0103e80000100a00 */
[----:B---3--:R-:W-:Y:S04]  /*67590*/  STL.64 [R1+0x2b40], R56 ;  /* 0x002b403801007387 */ /* 0x008fe80000100a00 */
[----:B------:R-:W3:Y:S04]  /*675a0*/  LDL.LU R38, [R1+0x238] ;  /* 0x0002380001267983 */ /* 0x000ee80000300800 */
[----:B------:R-:W3:Y:S04]  /*675b0*/  LDL.LU R39, [R1+0x23c] ;  /* 0x00023c0001277983 */ /* 0x000ee80000300800 */
[----:B---3--:R3:W-:Y:S04]  /*675c0*/  STL.64 [R1+0x2b50], R38 ;  /* 0x002b502601007387 */ /* 0x0087e80000100a00 */
[----:B------:R-:W4:Y:S04]  /*675d0*/  LDL.LU R32, [R1+0x630] ;  /* 0x0006300001207983 */ /* 0x000f280000300800 */
[----:B------:R-:W4:Y:S04]  /*675e0*/  LDL.LU R33, [R1+0x634] ;  /* 0x0006340001217983 */ /* 0x000f280000300800 */
[----:B--2---:R-:W4:Y:S04]  /*675f0*/  LDL.LU R34, [R1+0x638] ;  /* 0x0006380001227983 */ /* 0x004f280000300800 */
[----:B------:R-:W4:Y:S04]  /*67600*/  LDL.LU R35, [R1+0x63c] ;  /* 0x00063c0001237983 */ /* 0x000f280000300800 */
[----:B------:R-:W2:Y:S04]  /*67610*/  LDL.LU R42, [R1+0x258] ;  /* 0x00025800012a7983 */ /* 0x000ea80000300800 */
[----:B------:R-:W2:Y:S04]  /*67620*/  LDL.LU R43, [R1+0x25c] ;  /* 0x00025c00012b7983 */ /* 0x000ea80000300800 */
[----:B------:R-:W2:Y:S04]  /*67630*/  LDL.LU R4, [R1+0x650] ;  /* 0x0006500001047983 */ /* 0x000ea80000300800 */
[----:B------:R-:W2:Y:S04]  /*67640*/  LDL.LU R5, [R1+0x654] ;  /* 0x0006540001057983 */ /* 0x000ea80000300800 */
[----:B0-----:R-:W2:Y:S04]  /*67650*/  LDL.LU R6, [R1+0x658] ;  /* 0x0006580001067983 */ /* 0x001ea80000300800 */
[----:B------:R-:W2:Y:S04]  /*67660*/  LDL.LU R7, [R1+0x65c] ;  /* 0x00065c0001077983 */ /* 0x000ea80000300800 */
[----:B-1----:R-:W4:Y:S04]  /*67670*/  LDL.LU R58, [R1+0x268] ;  /* 0x00026800013a7983 */ /* 0x002f280000300800 */
[----:B------:R-:W4:Y:S04]  /*67680*/  LDL.LU R59, [R1+0x26c] ;  /* 0x00026c00013b7983 */ /* 0x000f280000300800 */
[----:B------:R-:W4:Y:S04]  /*67690*/  LDL.LU R36, [R1+0x660] ;  /* 0x0006600001247983 */ /* 0x000f280000300800 */
[----:B------:R-:W4:Y:S04]  /*676a0*/  LDL.LU R37, [R1+0x664] ;  /* 0x0006640001257983 */ /* 0x000f280000300800 */
[----:B---3--:R-:W4:Y:S04]  /*676b0*/  LDL.LU R38, [R1+0x668] ;  /* 0x0006680001267983 */ /* 0x008f280000300800 */
[----:B------:R-:W4:Y:S04]  /*676c0*/  LDL.LU R39, [R1+0x66c] ;  /* 0x00066c0001277983 */ /* 0x000f280000300800 */
        /* <DEDUP_REMOVED lines=30> */
[C---:B--2---:R-:W-:Y:S06]  /*678b0*/  HMMA.16816.F32 R40, R44.reuse, R42, R4 ;  /* 0x0000002a2c28723c */ /* 0x044fec0000001804 */
[----:B----4-:R-:W-:Y:S01]  /*678c0*/  HMMA.16816.F32 R56, R44, R58, R36 ;  /* 0x0000003a2c38723c */ /* 0x010fe20000001824 */
[----:B------:R-:W2:-:S15]  /*678d0*/  LDL.LU.64 R38, [R1+0x2b50] ;  /* 0x002b500001267983 */ /* 0x000e9e0000300a00 */
[----:B------:R-:W-:-:S07]  /*678e0*/  NOP ;  /* 0x0000000000007918 */ /* 0x000fce0000000000 */
[----:B------:R-:W-:Y:S04]  /*678f0*/  STL.64 [R1+0x660], R56 ;  /* 0x0006603801007387 */ /* 0x000fe80000100a00 */
[----:B------:R0:W-:Y:S04]  /*67900*/  STL.64 [R1+0x668], R58 ;  /* 0x0006683a01007387 */ /* 0x0001e80000100a00 */
[----:B0-----:R-:W4:Y:S04]  /*67910*/  LDL.LU.64 R58, [R1+0x2b48] ;  /* 0x002b4800013a7983 */ /* 0x001f280000300a00 */
[----:B------:R-:W4:Y:S04]  /*67920*/  LDL.LU.64 R56, [R1+0x2b40] ;  /* 0x002b400001387983 */ /* 0x000f280000300a00 */
[----:B------:R-:W4:Y:S04]  /*67930*/  LDL.LU.64 R6, [R1+0x2b38] ;  /* 0x002b380001067983 */ /* 0x000f280000300a00 */
[----:B------:R-:W-:Y:S04]  /*67940*/  STL.64 [R1+0x650], R40 ;  /* 0x0006502801007387 */ /* 0x000fe80000100a00 */
[----:B------:R0:W-:Y:S02]  /*67950*/  STL.64 [R1+0x658], R42 ;  /* 0x0006582a01007387 */ /* 0x0001e40000100a00 */
[----:B0-----:R-:W-:-:S02]  /*67960*/  IMAD.MOV.U32 R42, RZ, RZ, R40 ;  /* 0x000000ffff2a7224 */ /* 0x001fc400078e0028 */
[----:B------:R-:W2:Y:S04]  /*67970*/  LDL.LU.64 R40, [R1+0x2b30] ;  /* 0x002b300001287983 */ /* 0x000ea80000300a00 */
[----:B------:R0:W-:Y:S01]  /*67980*/  STL [R1+0x2868], R42 ;  /* 0x0028682a01007387 */ /* 0x0001e20000100800 */
[C---:B---3--:R-:W-:Y:S03]  /*67990*/  HMMA.16816.F32 R28, R44.reuse, R30, R24 ;  /* 0x0000001e2c1c723c */ /* 0x048fe60000001818 */
[----:B--2---:R-:W-:Y:S04]  /*679a0*/  STL.64 [R1+0x2860], R40 ;  /* 0x0028602801007387 */ /* 0x004fe80000100a00 */
[----:B0-----:R-:W2:Y:S04]  /*679b0*/  LDL.LU R42, [R1+0x108] ;  /* 0x00010800012a7983 */ /* 0x001ea80000300800 */
[----:B------:R-:W2:Y:S04]  /*679c0*/  LDL.LU R43, [R1+0x10c] ;  /* 0x00010c00012b7983 */ /* 0x000ea80000300800 */
[----:B------:R-:W3:Y:S08]  /*679d0*/  LDL.LU.64 R26, [R1+0x2b28] ;  /* 0x002b2800011a7983 */ /* 0x000ef00000300a00 */
[----:B------:R-:W-:Y:S04]  /*679e0*/  STL.64 [R1+0x640], R28 ;  /* 0x0006401c01007387 */ /* 0x000fe80000100a00 */
[----:B------:R0:W-:Y:S01]  /*679f0*/  STL.64 [R1+0x648], R30 ;  /* 0x0006481e01007387 */ /* 0x0001e20000100a00 */
[C---:B------:R-:W-:Y:S03]  /*67a00*/  HMMA.16816.F32 R36, R44.reuse, R38, R32 ;  /* 0x000000262c24723c */ /* 0x040fe60000001820 */
[----:B0-----:R-:W2:Y:S04]  /*67a10*/  LDL.LU.64 R30, [R1+0x2b20] ;  /* 0x002b2000011e7983 */ /* 0x001ea80000300a00 */
[----:B------:R-:W2:Y:S04]  /*67a20*/  LDL.LU.64 R28, [R1+0x2b18] ;  /* 0x002b1800011c7983 */ /* 0x000ea80000300a00 */
[----:B------:R-:W2:Y:S01]  /*67a30*/  LDL.LU.64 R34, [R1+0x2b10] ;  /* 0x002b100001227983 */ /* 0x000ea20000300a00 */
[C---:B----4-:R-:W-:Y:S11]  /*67a40*/  HMMA.16816.F32 R4, R44.reuse, R6, R56 ;  /* 0x000000062c04723c */ /* 0x050ff60000001838 */
[----:B------:R-:W-:Y:S04]  /*67a50*/  STL.64 [R1+0x630], R36 ;  /* 0x0006302401007387 */ /* 0x000fe80000100a00 */
[----:B------:R0:W-:Y:S04]  /*67a60*/  STL.64 [R1+0x638], R38 ;  /* 0x0006382601007387 */ /* 0x0001e80000100a00 */
[----:B0-----:R-:W4:Y:S04]  /*67a70*/  LDL.LU.64 R38, [R1+0x2b08] ;  /* 0x002b080001267983 */ /* 0x001f280000300a00 */
[----:B------:R-:W4:Y:S04]  /*67a80*/  LDL.LU.64 R36, [R1+0x2b00] ;  /* 0x002b000001247983 */ /* 0x000f280000300a00 */
[----:B------:R-:W4:Y:S04]  /*67a90*/  LDL.LU.64 R58, [R1+0x2af8] ;  /* 0x002af800013a7983 */ /* 0x000f280000300a00 */
[----:B------:R-:W-:Y:S04]  /*67aa0*/  STL.64 [R1+0x620], R4 ;  /* 0x0006200401007387 */ /* 0x000fe80000100a00 */
[----:B------:R0:W-:Y:S04]  /*67ab0*/  STL.64 [R1+0x628], R6 ;  /* 0x0006280601007387 */ /* 0x0001e80000100a00 */
        /* <DEDUP_REMOVED lines=12> */
[----:B------:R0:W-:Y:S01]  /*67b80*/  STL.64 [R1+0x3f8], R34 ;  /* 0x0003f82201007387 */ /* 0x0001e20000100a00 */
[----:B----4-:R-:W-:Y:S03]  /*67b90*/  HMMA.16816.F32 R56, R44, R58, R36 ;  /* 0x0000003a2c38723c */ /* 0x010fe60000001824 */
[----:B0-----:R-:W4:Y:S04]  /*67ba0*/  LDL.LU.64 R34, [R1+0x2ac0] ;  /* 0x002ac00001227983 */ /* 0x001f280000300a00 */
[----:B------:R-:W4:Y:S04]  /*67bb0*/  LDL.LU.64 R38, [R1+0x2ab8] ;  /* 0x002ab80001267983 */ /* 0x000f280000300a00 */
[----:B------:R-:W4:-:S12]  /*67bc0*/  LDL.LU.64 R36, [R1+0x2ab0] ;  /* 0x002ab00001247983 */ /* 0x000f180000300a00 */
[----:B------:R-:W-:Y:S04]  /*67bd0*/  STL.64 [R1+0x3e0], R56 ;  /* 0x0003e03801007387 */ /* 0x000fe80000100a00 */
[----:B------:R0:W-:Y:S04]  /*67be0*/  STL.64 [R1+0x3e8], R58 ;  /* 0x0003e83a01007387 */ /* 0x0001e80000100a00 */
[----:B0-----:R-:W4:Y:S01]  /*67bf0*/  LDL.LU.64 R58, [R1+0x2aa8] ;  /* 0x002aa800013a7983 */ /* 0x001f220000300a00 */
[----:B---3--:R-:W-:Y:S03]  /*67c00*/  HMMA.16816.F32 R12, R44, R14, R4 ;  /* 0x0000000e2c0c723c */ /* 0x008fe60000001804 */
[----:B------:R-:W3:Y:S04]  /*67c10*/  LDL.LU.64 R6, [R1+0x2aa0] ;  /* 0x002aa00001067983 */ /* 0x000ee80000300a00 */
[----:B------:R-:W3:-:S15]  /*67c20*/  LDL.LU.64 R4, [R1+0x2a98] ;  /* 0x002a980001047983 */ /* 0x000ede0000300a00 */
[----:B------:R-:W-:-:S01]  /*67c30*/  NOP ;  /* 0x0000000000007918 */ /* 0x000fc20000000000 */
[----:B------:R-:W-:Y:S04]  /*67c40*/  STL.64 [R1+0x3d0], R12 ;  /* 0x0003d00c01007387 */ /* 0x000fe80000100a00 */
[----:B------:R0:W-:Y:S04]  /*67c50*/  STL.64 [R1+0x3d8], R14 ;  /* 0x0003d80e01007387 */ /* 0x0001e80000100a00 */
[----:B0-----:R-:W3:Y:S01]  /*67c60*/  LDL.LU.64 R14, [R1+0x2a90] ;  /* 0x002a9000010e7983 */ /* 0x001ee20000300a00 */
[C---:B--2---:R-:W-:Y:S03]  /*67c70*/  HMMA.16816.F32 R24, R44.reuse, R26, R20 ;  /* 0x0000001a2c18723c */ /* 0x044fe60000001814 */
[----:B------:R-:W2:Y:S03]  /*67c80*/  LDL.LU.64 R22, [R1+0x2a88] ;  /* 0x002a880001167983 */ /* 0x000ea60000300a00 */
[----:B----4-:R-:W-:-:S15]  /*67c90*/  HMMA.16816.F32 R32, R44, R34, R28 ;  /* 0x000000222c20723c */ /* 0x010fde000000181c */
[----:B------:R-:W-:-:S02]  /*67ca0*/  NOP ;  /* 0x0000000000007918 */ /* 0x000fc40000000000 */
[----:B------:R-:W-:Y:S04]  /*67cb0*/  STL.64 [R1+0x3c0], R24 ;  /* 0x0003c01801007387 */ /* 0x000fe80000100a00 */
[----:B------:R0:W-:Y:S04]  /*67cc0*/  STL.64 [R1+0x3c8], R26 ;  /* 0x0003c81a01007387 */ /* 0x0001e80000100a00 */
[----:B0-----:R-:W4:Y:S04]  /*67cd0*/  LDL.LU.64 R26, [R1+0x2a80] ;  /* 0x002a8000011a7983 */ /* 0x001f280000300a00 */
[----:B------:R-:W4:Y:S04]  /*67ce0*/  LDL.LU.64 R24, [R1+0x2a78] ;  /* 0x002a780001187983 */ /* 0x000f280000300a00 */
[----:B------:R-:W4:Y:S04]  /*67cf0*/  LDL.LU.64 R30, [R1+0x2a70] ;  /* 0x002a7000011e7983 */ /* 0x000f280000300a00 */
[----:B------:R-:W-:Y:S04]  /*67d00*/  STL.64 [R1+0x3b0], R32 ;  /* 0x0003b02001007387 */ /* 0x000fe80000100a00 */
[----:B------:R0:W-:Y:S01]  /*67d10*/  STL.64 [R1+0x3b8], R34 ;  /* 0x0003b82201007387 */ /* 0x0001e20000100a00 */
[----:B------:R-:W-:Y:S03]  /*67d20*/  HMMA.16816.F32 R56, R44, R58, R36 ;  /* 0x0000003a2c38723c */ /* 0x000fe60000001824 */
[----:B0-----:R-:W4:Y:S04]  /*67d30*/  LDL.LU.64 R34, [R1+0x2a68] ;  /* 0x002a680001227983 */ /* 0x001f280000300a00 */
[----:B------:R-:W4:Y:S04]  /*67d40*/  LDL.LU.64 R32, [R1+0x2a60] ;  /* 0x002a600001207983 */ /* 0x000f280000300a00 */
[----:B------:R-:W4:-:S12]  /*67d50*/  LDL.LU.64 R38, [R1+0x2a58] ;  /* 0x002a580001267983 */ /* 0x000f180000300a00 */
        /* <DEDUP_REMOVED lines=12> */
[----:B------:R-:W2:Y:S01]  /*67e20*/  LDL.LU.64 R16, [R1+0x2a28] ;  /* 0x002a280001107983 */ /* 0x000ea20000300a00 */
[C---:B----4-:R-:W-:Y:S03]  /*67e30*/  HMMA.16816.F32 R28, R44.reuse, R30, R24 ;  /* 0x0000001e2c1c723c */ /* 0x050fe60000001818 */
[----:B------:R-:W-:Y:S04]  /*67e40*/  STL.64 [R1+0x380], R20 ;  /* 0x0003801401007387 */ /* 0x000fe80000100a00 */
[----:B------:R0:W-:Y:S04]  /*67e50*/  STL.64 [R1+0x388], R22 ;  /* 0x0003881601007387 */ /* 0x0001e80000100a00 */
[----:B0-----:R-:W4:Y:S04]  /*67e60*/  LDL.LU.64 R22, [R1+0x2a20] ;  /* 0x002a200001167983 */ /* 0x001f280000300a00 */
[----:B------:R-:W4:Y:S01]  /*67e70*/  LDL.LU.64 R26, [R1+0x2a18] ;  /* 0x002a1800011a7983 */ /* 0x000f220000300a00 */
[C---:B------:R-:W-:Y:S03]  /*67e80*/  HMMA.16816.F32 R36, R44.reuse, R38, R32 ;  /* 0x000000262c24723c */ /* 0x040fe60000001820 */
[----:B------:R-:W4:Y:S04]  /*67e90*/  LDL.LU.64 R24, [R1+0x2a10] ;  /* 0x002a100001187983 */ /* 0x000f280000300a00 */
[----:B------:R-:W-:Y:S04]  /*67ea0*/  STL.64 [R1+0x370], R28 ;  /* 0x0003701c01007387 */ /* 0x000fe80000100a00 */
[----:B------:R0:W-:Y:S04]  /*67eb0*/  STL.64 [R1+0x378], R30 ;  /* 0x0003781e01007387 */ /* 0x0001e80000100a00 */
[----:B0-----:R-:W4:Y:S04]  /*67ec0*/  LDL.LU.64 R30, [R1+0x2a08] ;  /* 0x002a0800011e7983 */ /* 0x001f280000300a00 */
[----:B------:R-:W4:Y:S04]  /*67ed0*/  LDL.LU.64 R34, [R1+0x2a00] ;  /* 0x002a000001227983 */ /* 0x000f280000300a00 */
[----:B------:R-:W4:Y:S04]  /*67ee0*/  LDL.LU.64 R32, [R1+0x29f8] ;  /* 0x0029f80001207983 */ /* 0x000f280000300a00 */
[----:B------:R-:W-:Y:S04]  /*67ef0*/  STL.64 [R1+0x360], R36 ;  /* 0x0003602401007387 */ /* 0x000fe80000100a00 */
[----:B------:R0:W-:Y:S04]  /*67f00*/  STL.64 [R1+0x368], R38 ;  /* 0x0003682601007387 */ /* 0x0001e80000100a00 */
[----:B0-----:R-:W4:Y:S01]  /*67f10*/  LDL.LU.64 R38, [R1+0x29f0] ;  /* 0x0029f00001267983 */ /* 0x001f220000300a00 */
        /* <DEDUP_REMOVED lines=10> */
[----:B------:R-:W4:Y:S04]  /*67fc0*/  LDL.LU.64 R8, [R1+0x29c8] ;  /* 0x0029c80001087983 */ /* 0x000f280000300a00 */
[----:B------:R-:W-:Y:S04]  /*67fd0*/  STL.64 [R1+0x5f0], R12 ;  /* 0x0005f00c01007387 */ /* 0x000fe80000100a00 */
[----:B------:R0:W-:Y:S04]  /*67fe0*/  STL.64 [R1+0x5f8], R14 ;  /* 0x0005f80e01007387 */ /* 0x0001e80000100a00 */
[----:B0-----:R-:W4:Y:S04]  /*67ff0*/  LDL.LU.64 R14, [R1+0x29c0] ;  /* 0x0029c000010e7983 */ /* 0x001f280000300a00 */
[----:B------:R-:W4:Y:S04]  /*68000*/  LDL.LU.64 R18, [R1+0x29b8] ;  /* 0x0029b80001127983 */ /* 0x000f280000300a00 */
[----:B------:R-:W4:Y:S01]  /*68010*/  LDL.LU.64 R16, [R1+0x29b0] ;  /* 0x0029b00001107983 */ /* 0x000f220000300a00 */
[C---:B------:R-:W-:Y:S03]  /*68020*/  HMMA.16816.F32 R28, R44.reuse, R30, R24 ;  /* 0x0000001e2c1c723c */ /* 0x040fe60000001818 */
        /* <DEDUP_REMOVED lines=14> */
[----:B---3--:R-:W-:Y:S03]  /*68110*/  HMMA.16816.F32 R56, R44, R58, R52 ;  /* 0x0000003a2c38723c */ /* 0x008fe60000001834 */
[----:B------:R-:W3:-:S15]  /*68120*/  LDL.LU.64 R54, [R1+0x2970] ;  /* 0x0029700001367983 */ /* 0x000ede0000300a00 */
[----:B------:R-:W-:-:S05]  /*68130*/  NOP ;  /* 0x0000000000007918 */ /* 0x000fca0000000000 */
[----:B------:R0:W-:Y:S04]  /*68140*/  STL.64 [R1+0x5b0], R56 ;  /* 0x0005b03801007387 */ /* 0x0001e80000100a00 */
[----:B------:R-:W-:Y:S04]  /*68150*/  STL.64 [R1+0x5b8], R58 ;  /* 0x0005b83a01007387 */ /* 0x000fe80000100a00 */
[----:B0-----:R-:W3:Y:S01]  /*68160*/  LDL.LU R56, [R1+0x2968] ;  /* 0x0029680001387983 */ /* 0x001ee20000300800 */
[C---:B--2---:R-:W-:Y:S03]  /*68170*/  HMMA.16816.F32 R40, R44.reuse, R42, R4 ;  /* 0x0000002a2c28723c */ /* 0x044fe60000001804 */
[----:B------:R-:W2:Y:S04]  /*68180*/  LDL.LU.64 R6, [R1+0x2960] ;  /* 0x0029600001067983 */ /* 0x000ea80000300a00 */
[----:B------:R-:W2:Y:S01]  /*68190*/  LDL.LU.64 R4, [R1+0x2958] ;  /* 0x0029580001047983 */ /* 0x000ea20000300a00 */
[C---:B----4-:R-:W-:Y:S06]  /*681a0*/  HMMA.16816.F32 R12, R44.reuse, R14, R8 ;  /* 0x0000000e2c0c723c */ /* 0x050fec0000001808 */
[C---:B------:R-:W-:Y:S09]  /*681b0*/  HMMA.16816.F32 R8, R44.reuse, R22, R16 ;  /* 0x000000162c08723c */ /* 0x040ff20000001810 */
[----:B------:R-:W-:Y:S04]  /*681c0*/  STL.64 [R1+0x5a0], R40 ;  /* 0x0005a02801007387 */ /* 0x000fe80000100a00 */
[----:B------:R-:W-:Y:S04]  /*681d0*/  STL.64 [R1+0x5a8], R42 ;  /* 0x0005a82a01007387 */ /* 0x000fe80000100a00 */
[----:B------:R-:W-:Y:S04]  /*681e0*/  STL.64 [R1+0x590], R12 ;  /* 0x0005900c01007387 */ /* 0x000fe80000100a00 */
[----:B------:R0:W-:Y:S01]  /*681f0*/  STL.64 [R1+0x598], R14 ;  /* 0x0005980e01007387 */ /* 0x0001e20000100a00 */
[C---:B------:R-:W-:Y:S03]  /*68200*/  HMMA.16816.F32 R16, R44.reuse, R30, R24 ;  /* 0x0000001e2c10723c */ /* 0x040fe60000001818 */
[----:B------:R-:W-:Y:S04]  /*68210*/  STL.64 [R1+0x580], R8 ;  /* 0x0005800801007387 */ /* 0x000fe80000100a00 */
[----:B------:R3:W-:Y:S01]  /*68220*/  STL.64 [R1+0x588], R10 ;  /* 0x0005880a01007387 */ /* 0x0007e20000100a00 */
[----:B0-----:R-:W-:-:S15]  /*68230*/  HMMA.16816.F32 R12, R44, R38, R32 ;  /* 0x000000262c0c723c */ /* 0x001fde0000001820 */
[----:B------:R-:W-:Y:S04]  /*68240*/  STL.64 [R1+0x570], R16 ;  /* 0x0005701001007387 */ /* 0x000fe80000100a00 */
[----:B------:R-:W-:Y:S04]  /*68250*/  STL.64 [R1+0x578], R18 ;  /* 0x0005781201007387 */ /* 0x000fe80000100a00 */
[----:B------:R-:W4:Y:S04]  /*68260*/  LDL.LU R36, [R1+0x470] ;  /* 0x0004700001247983 */ /* 0x000f280000300800 */
[----:B------:R-:W-:Y:S04]  /*68270*/  STL.64 [R1+0x560], R12 ;  /* 0x0005600c01007387 */ /* 0x000fe80000100a00 */
[----:B------:R0:W-:Y:S01]  /*68280*/  STL.64 [R1+0x568], R14 ;  /* 0x0005680e01007387 */ /* 0x0001e20000100a00 */
[----:B---3--:R-:W-:-:S15]  /*68290*/  HMMA.16816.F32 R8, R44, R54, R48 ;  /* 0x000000362c08723c */ /* 0x008fde0000001830 */
[----:B------:R-:W-:-:S08]  /*682a0*/  NOP ;  /* 0x0000000000007918 */ /* 0x000fd00000000000 */
[----:B------:R1:W-:Y:S04]  /*682b0*/  STL.64 [R1+0x550], R8 ;  /* 0x0005500801007387 */ /* 0x0003e80000100a00 */
[----:B------:R3:W-:Y:S04]  /*682c0*/  STL.64 [R1+0x558], R10 ;  /* 0x0005580a01007387 */ /* 0x0007e80000100a00 */
[----:B------:R-:W4:Y:S04]  /*682d0*/  LDL.LU R37, [R1+0x474] ;  /* 0x0004740001257983 */ /* 0x000f280000300800 */
[----:B------:R-:W3:Y:S04]  /*682e0*/  LDL.LU R38, [R1+0x478] ;  /* 0x0004780001267983 */ /* 0x000ee80000300800 */
[----:B------:R-:W3:Y:S04]  /*682f0*/  LDL.LU R39, [R1+0x47c] ;  /* 0x00047c0001277983 */ /* 0x000ee80000300800 */
[----:B---3--:R-:W-:Y:S04]  /*68300*/  STL.64 [R1+0x2878], R38 ;  /* 0x0028782601007387 */ /* 0x008fe80000100a00 */
[----:B----4-:R3:W-:Y:S04]  /*68310*/  STL.64 [R1+0x2870], R36 ;  /* 0x0028702401007387 */ /* 0x0107e80000100a00 */
[----:B------:R-:W4:Y:S04]  /*68320*/  LDL.LU R48, [R1+0x480] ;  /* 0x0004800001307983 */ /* 0x000f280000300800 */
[----:B------:R-:W4:Y:S04]  /*68330*/  LDL.LU R49, [R1+0x484] ;  /* 0x0004840001317983 */ /* 0x000f280000300800 */
[----:B------:R-:W2:Y:S04]  /*68340*/  LDL.LU R50, [R1+0x488] ;  /* 0x0004880001327983 */ /* 0x000ea80000300800 */
[----:B------:R-:W2:Y:S04]  /*68350*/  LDL.LU R51, [R1+0x48c] ;  /* 0x00048c0001337983 */ /* 0x000ea80000300800 */
[----:B--2---:R2:W-:Y:S04]  /*68360*/  STL.64 [R1+0x2888], R50 ;  /* 0x0028883201007387 */ /* 0x0045e80000100a00 */
[----:B----4-:R-:W-:Y:S04]  /*68370*/  STL.64 [R1+0x2880], R48 ;  /* 0x0028803001007387 */ /* 0x010fe80000100a00 */
[----:B------:R-:W4:Y:S04]  /*68380*/  LDL.LU R52, [R1+0x490] ;  /* 0x0004900001347983 */ /* 0x000f280000300800 */
[----:B------:R-:W4:Y:S04]  /*68390*/  LDL.LU R53, [R1+0x494] ;  /* 0x0004940001357983 */ /* 0x000f280000300800 */
[----:B------:R-:W3:Y:S04]  /*683a0*/  LDL.LU R54, [R1+0x498] ;  /* 0x0004980001367983 */ /* 0x000ee80000300800 */
[----:B------:R-:W3:Y:S01]  /*683b0*/  LDL.LU R55, [R1+0x49c] ;  /* 0x00049c0001377983 */ /* 0x000ee20000300800 */
[----:B------:R-:W-:-:S02]  /*683c0*/  IMAD.MOV.U32 R58, RZ, RZ, R0 ;  /* 0x000000ffff3a7224 */ /* 0x000fc400078e0000 */
[----:B------:R-:W-:Y:S02]  /*683d0*/  IMAD.MOV.U32 R59, RZ, RZ, R2 ;  /* 0x000000ffff3b7224 */ /* 0x000fe400078e0002 */
[----:B0-----:R-:W-:Y:S02]  /*683e0*/  IMAD.MOV.U32 R14, RZ, RZ, R61 ;  /* 0x000000ffff0e7224 */ /* 0x001fe400078e003d */
[----:B------:R-:W-:Y:S01]  /*683f0*/  IMAD.MOV.U32 R15, RZ, RZ, R3 ;  /* 0x000000ffff0f7224 */ /* 0x000fe200078e0003 */
[----:B---3--:R-:W-:Y:S04]  /*68400*/  STL.64 [R1+0x2898], R54 ;  /* 0x0028983601007387 */ /* 0x008fe80000100a00 */
[----:B----4-:R0:W-:Y:S04]  /*68410*/  STL.64 [R1+0x2890], R52 ;  /* 0x0028903401007387 */ /* 0x0101e80000100a00 */
[----:B------:R-:W3:Y:S04]  /*68420*/  LDL.LU R0, [R1+0x2954] ;  /* 0x0029540001007983 */ /* 0x000ee80000300800 */
[----:B------:R-:W4:Y:S04]  /*68430*/  LDL.LU R2, [R1+0x2950] ;  /* 0x0029500001027983 */ /* 0x000f280000300800 */
[----:B------:R0:W-:Y:S04]  /*68440*/  STL.64 [R1+0x28a0], R58 ;  /* 0x0028a03a01007387 */ /* 0x0001e80000100a00 */
[----:B------:R-:W3:Y:S04]  /*68450*/  LDL.LU R61, [R1+0x294c] ;  /* 0x00294c00013d7983 */ /* 0x000ee80000300800 */
[----:B------:R-:W3:Y:S04]  /*68460*/  LDL.LU R3, [R1+0x2948] ;  /* 0x0029480001037983 */ /* 0x000ee80000300800 */
[----:B------:R-:W-:Y:S04]  /*68470*/  STL.64 [R1+0x28a8], R14 ;  /* 0x0028a80e01007387 */ /* 0x000fe80000100a00 */
[----:B-1----:R-:W2:Y:S04]  /*68480*/  LDL.LU R8, [R1+0x4b0] ;  /* 0x0004b00001087983 */ /* 0x002ea80000300800 */
        /* <DEDUP_REMOVED lines=9> */
[----:B------:R2:W-:Y:S04]  /*68520*/  STL.64 [R1+0x28c0], R42 ;  /* 0x0028c02a01007387 */ /* 0x0005e80000100a00 */
[----:B------:R-:W3:Y:S04]  /*68530*/  LDL.LU R36, [R1+0x4c0] ;  /* 0x0004c00001247983 */ /* 0x000ee80000300800 */
[----:B------:R-:W3:Y:S04]  /*68540*/  LDL.LU R37, [R1+0x4c4] ;  /* 0x0004c40001257983 */ /* 0x000ee80000300800 */
[----:B------:R-:W2:Y:S04]  /*68550*/  LDL.LU R38, [R1+0x4c8] ;  /* 0x0004c80001267983 */ /* 0x000ea80000300800 */
[----:B------:R-:W2:Y:S01]  /*68560*/  LDL.LU R39, [R1+0x4cc] ;  /* 0x0004cc0001277983 */ /* 0x000ea20000300800 */
[----:B------:R-:W-:-:S02]  /*68570*/  IMAD.MOV.U32 R50, RZ, RZ, R4 ;  /* 0x000000ffff327224 */ /* 0x000fc400078e0004 */
[----:B------:R-:W-:Y:S01]  /*68580*/  IMAD.MOV.U32 R51, RZ, RZ, R5 ;  /* 0x000000ffff337224 */ /* 0x000fe200078e0005 */
[----:B--2---:R2:W-:Y:S04]  /*68590*/  STL.64 [R1+0x28d0], R38 ;  /* 0x0028d02601007387 */ /* 0x0045e80000100a00 */
[----:B---3--:R-:W-:Y:S04]  /*685a0*/  STL.64 [R1+0x28c8], R36 ;  /* 0x0028c82401007387 */ /* 0x008fe80000100a00 */
[----:B------:R-:W3:Y:S04]  /*685b0*/  LDL.LU R4, [R1+0x293c] ;  /* 0x00293c0001047983 */ /* 0x000ee80000300800 */
[----:B------:R-:W3:Y:S04]  /*685c0*/  LDL.LU R5, [R1+0x2938] ;  /* 0x0029380001057983 */ /* 0x000ee80000300800 */
[----:B------:R-:W-:Y:S04]  /*685d0*/  STL.64 [R1+0x28d8], R50 ;  /* 0x0028d83201007387 */ /* 0x000fe80000100a00 */
[----:B0-----:R-:W4:Y:S04]  /*685e0*/  LDL.LU R52, [R1+0x4d0] ;  /* 0x0004d00001347983 */ /* 0x001f280000300800 */
[----:B------:R-:W4:Y:S04]  /*685f0*/  LDL.LU R53, [R1+0x4d4] ;  /* 0x0004d40001357983 */ /* 0x000f280000300800 */
[----:B------:R-:W2:Y:S04]  /*68600*/  LDL.LU R54, [R1+0x4d8] ;  /* 0x0004d80001367983 */ /* 0x000ea80000300800 */
[----:B------:R-:W2:Y:S01]  /*68610*/  LDL.LU R55, [R1+0x4dc] ;  /* 0x0004dc0001377983 */ /* 0x000ea20000300800 */
[----:B------:R-:W-:-:S02]  /*68620*/  IMAD.MOV.U32 R58, RZ, RZ, R6 ;  /* 0x000000ffff3a7224 */ /* 0x000fc400078e0006 */
[----:B------:R-:W-:Y:S02]  /*68630*/  IMAD.MOV.U32 R59, RZ, RZ, R7 ;  /* 0x000000ffff3b7224 */ /* 0x000fe400078e0007 */
[----:B-1----:R-:W-:Y:S02]  /*68640*/  IMAD.MOV.U32 R10, RZ, RZ, R2 ;  /* 0x000000ffff0a7224 */ /* 0x002fe400078e0002 */
[----:B------:R-:W-:Y:S01]  /*68650*/  IMAD.MOV.U32 R11, RZ, RZ, R0 ;  /* 0x000000ffff0b7224 */ /* 0x000fe200078e0000 */
[----:B--2---:R0:W-:Y:S04]  /*68660*/  STL.64 [R1+0x28e8], R54 ;  /* 0x0028e83601007387 */ /* 0x0041e80000100a00 */
[----:B----4-:R-:W-:Y:S04]  /*68670*/  STL.64 [R1+0x28e0], R52 ;  /* 0x0028e03401007387 */ /* 0x010fe80000100a00 */
[----:B------:R-:W2:Y:S04]  /*68680*/  LDL.LU R6, [R1+0x2934] ;  /* 0x0029340001067983 */ /* 0x000ea80000300800 */
[----:B------:R-:W2:Y:S04]  /*68690*/  LDL.LU R7, [R1+0x2930] ;  /* 0x0029300001077983 */ /* 0x000ea80000300800 */
[----:B------:R1:W-:Y:S04]  /*686a0*/  STL.64 [R1+0x28f0], R58 ;  /* 0x0028f03a01007387 */ /* 0x0003e80000100a00 */
[----:B------:R-:W4:Y:S04]  /*686b0*/  LDL.LU R2, [R1+0x292c] ;  /* 0x00292c0001027983 */ /* 0x000f280000300800 */
[----:B------:R-:W3:Y:S04]  /*686c0*/  LDL.LU R0, [R1+0x2928] ;  /* 0x0029280001007983 */ /* 0x000ee80000300800 */
[----:B------:R-:W-:Y:S04]  /*686d0*/  STL.64 [R1+0x28f8], R10 ;  /* 0x0028f80a01007387 */ /* 0x000fe80000100a00 */
        /* <DEDUP_REMOVED lines=8> */
[----:B------:R-:W-:-:S02]  /*68760*/  IMAD.MOV.U32 R38, RZ, RZ, R3 ;  /* 0x000000ffff267224 */ /* 0x000fc400078e0003 */
[----:B------:R-:W-:Y:S02]  /*68770*/  IMAD.MOV.U32 R39, RZ, RZ, R61 ;  /* 0x000000ffff277224 */ /* 0x000fe400078e003d */
[----:B0-----:R-:W-:Y:S02]  /*68780*/  IMAD.MOV.U32 R54, RZ, RZ, R60 ;  /* 0x000000ffff367224 */ /* 0x001fe400078e003c */
[----:B------:R-:W-:Y:S02]  /*68790*/  IMAD.MOV.U32 R55, RZ, RZ, R56 ;  /* 0x000000ffff377224 */ /* 0x000fe400078e0038 */
[----:B----4-:R-:W-:Y:S02]  /*687a0*/  IMAD.MOV.U32 R27, RZ, RZ, R2 ;  /* 0x000000ffff1b7224 */ /* 0x010fe400078e0002 */
[----:B---3--:R-:W-:Y:S02]  /*687b0*/  IMAD.MOV.U32 R26, RZ, RZ, R0 ;  /* 0x000000ffff1a7224 */ /* 0x008fe400078e0000 */
[----:B------:R-:W3:Y:S04]  /*687c0*/  LDL.LU R0, [R1+0x2924] ;  /* 0x0029240001007983 */ /* 0x000ee80000300800 */
[----:B------:R-:W4:Y:S04]  /*687d0*/  LDL.LU R2, [R1+0x2920] ;  /* 0x0029200001027983 */ /* 0x000f280000300800 */
[----:B------:R-:W3:Y:S04]  /*687e0*/  LDL.LU R16, [R1+0x540] ;  /* 0x0005400001107983 */ /* 0x000ee80000300800 */
[----:B------:R-:W3:Y:S04]  /*687f0*/  LDL.LU R17, [R1+0x544] ;  /* 0x0005440001117983 */ /* 0x000ee80000300800 */
[----:B------:R-:W3:Y:S04]  /*68800*/  LDL.LU R18, [R1+0x548] ;  /* 0x0005480001127983 */ /* 0x000ee80000300800 */
[----:B------:R-:W3:Y:S04]  /*68810*/  LDL.LU R19, [R1+0x54c] ;  /* 0x00054c0001137983 */ /* 0x000ee80000300800 */
[----:B--2---:R-:W-:Y:S04]  /*68820*/  STL.64 [R1+0x2908], R42 ;  /* 0x0029082a01007387 */ /* 0x004fe80000100a00 */
[----:B------:R0:W-:Y:S04]  /*68830*/  STL.64 [R1+0x2900], R40 ;  /* 0x0029002801007387 */ /* 0x0001e80000100a00 */
[----:B------:R-:W2:Y:S04]  /*68840*/  LDL.LU R3, [R1+0x291c] ;  /* 0x00291c0001037983 */ /* 0x000ea80000300800 */
[----:B------:R-:W4:Y:S04]  /*68850*/  LDL.LU R61, [R1+0x2918] ;  /* 0x00291800013d7983 */ /* 0x000f280000300800 */
[----:B------:R-:W2:Y:S04]  /*68860*/  LDL.LU R48, [R1+0x500] ;  /* 0x0005000001307983 */ /* 0x000ea80000300800 */
[----:B------:R-:W2:Y:S04]  /*68870*/  LDL.LU R49, [R1+0x504] ;  /* 0x0005040001317983 */ /* 0x000ea80000300800 */
[----:B------:R-:W2:Y:S04]  /*68880*/  LDL.LU R50, [R1+0x508] ;  /* 0x0005080001327983 */ /* 0x000ea80000300800 */
[----:B------:R-:W2:Y:S04]  /*68890*/  LDL.LU R51, [R1+0x50c] ;  /* 0x00050c0001337983 */ /* 0x000ea80000300800 */
[----:B------:R-:W4:Y:S04]  /*688a0*/  LDL.LU R60, [R1+0x2914] ;  /* 0x00291400013c7983 */ /* 0x000f280000300800 */
[----:B------:R-:W2:Y:S04]  /*688b0*/  LDL.LU R56, [R1+0x510] ;  /* 0x0005100001387983 */ /* 0x000ea80000300800 */
[----:B------:R-:W2:Y:S04]  /*688c0*/  LDL.LU R57, [R1+0x514] ;  /* 0x0005140001397983 */ /* 0x000ea80000300800 */
[----:B-1----:R-:W2:Y:S04]  /*688d0*/  LDL.LU R58, [R1+0x518] ;  /* 0x00051800013a7983 */ /* 0x002ea80000300800 */
[----:B------:R-:W2:Y:S04]  /*688e0*/  LDL.LU R59, [R1+0x51c] ;  /* 0x00051c00013b7983 */ /* 0x000ea80000300800 */
[----:B0-----:R-:W4:Y:S04]  /*688f0*/  LDL.LU R40, [R1+0x520] ;  /* 0x0005200001287983 */ /* 0x001f280000300800 */
[----:B------:R-:W4:Y:S04]  /*68900*/  LDL.LU R41, [R1+0x524] ;  /* 0x0005240001297983 */ /* 0x000f280000300800 */
[----:B------:R-:W4:Y:S04]  /*68910*/  LDL.LU R42, [R1+0x528] ;  /* 0x00052800012a7983 */ /* 0x000f280000300800 */
[----:B------:R-:W4:Y:S01]  /*68920*/  LDL.LU R43, [R1+0x52c] ;  /* 0x00052c00012b7983 */ /* 0x000f220000300800 */
[----:B------:R-:W-:-:S02]  /*68930*/  IMAD.MOV.U32 R10, RZ, RZ, R5 ;  /* 0x000000ffff0a7224 */ /* 0x000fc400078e0005 */
[----:B------:R-:W-:Y:S01]  /*68940*/  IMAD.MOV.U32 R11, RZ, RZ, R4 ;  /* 0x000000ffff0b7224 */ /* 0x000fe200078e0004 */
[----:B------:R-:W2:Y:S01]  /*68950*/  LDL.LU R12, [R1+0x4e0] ;  /* 0x0004e000010c7983 */ /* 0x000ea20000300800 */
[C---:B------:R-:W-:Y:S03]  /*68960*/  HMMA.16816.F32 R4, R44.reuse, R6, R28 ;  /* 0x000000062c04723c */ /* 0x040fe6000000181c */
        /* <DEDUP_REMOVED lines=12> */
[C---:B---3--:R-:W-:Y:S06]  /*68a30*/  HMMA.16816.F32 R16, R44.reuse, R26, R16 ;  /* 0x0000001a2c10723c */ /* 0x048fec0000001810 */
[----:B----4-:R-:W-:-:S15]  /*68a40*/  HMMA.16816.F32 R8, R44, R10, R40 ;  /* 0x0000000a2c08723c */ /* 0x010fde0000001828 */
[----:B------:R-:W-:-:S02]  /*68a50*/  NOP ;  /* 0x0000000000007918 */ /* 0x000fc40000000000 */
[----:B------:R0:W-:Y:S04]  /*68a60*/  STL.64 [R1+0x540], R16 ;  /* 0x0005401001007387 */ /* 0x0001e80000100a00 */
[----:B------:R1:W-:Y:S04]  /*68a70*/  STL.64 [R1+0x548], R18 ;  /* 0x0005481201007387 */ /* 0x0003e80000100a00 */
[----:B------:R3:W-:Y:S04]  /*68a80*/  STL.64 [R1+0x530], R4 ;  /* 0x0005300401007387 */ /* 0x0007e80000100a00 */
[----:B------:R4:W-:Y:S04]  /*68a90*/  STL.64 [R1+0x538], R6 ;  /* 0x0005380601007387 */ /* 0x0009e80000100a00 */
[----:B------:R-:W2:Y:S04]  /*68aa0*/  LDL.LU R29, [R1+0x454] ;  /* 0x00045400011d7983 */ /* 0x000ea80000300800 */
[----:B------:R-:W2:Y:S04]  /*68ab0*/  LDL.LU R30, [R1+0x458] ;  /* 0x00045800011e7983 */ /* 0x000ea80000300800 */
[----:B------:R-:W2:Y:S04]  /*68ac0*/  LDL.LU R31, [R1+0x45c] ;  /* 0x00045c00011f7983 */ /* 0x000ea80000300800 */
[----:B------:R-:W2:Y:S04]  /*68ad0*/  LDL.LU R24, [R1+0x440] ;  /* 0x0004400001187983 */ /* 0x000ea80000300800 */
[----:B------:R-:W2:Y:S04]  /*68ae0*/  LDL.LU R25, [R1+0x444] ;  /* 0x0004440001197983 */ /* 0x000ea80000300800 */
[----:B------:R-:W2:Y:S04]  /*68af0*/  LDL.LU R26, [R1+0x448] ;  /* 0x00044800011a7983 */ /* 0x000ea80000300800 */
[----:B------:R-:W2:Y:S04]  /*68b00*/  LDL.LU R27, [R1+0x44c] ;  /* 0x00044c00011b7983 */ /* 0x000ea80000300800 */
[----:B0-----:R-:W2:Y:S04]  /*68b10*/  LDL.LU R16, [R1+0x420] ;  /* 0x0004200001107983 */ /* 0x001ea80000300800 */
[----:B------:R-:W2:Y:S04]  /*68b20*/  LDL.LU R17, [R1+0x424] ;  /* 0x0004240001117983 */ /* 0x000ea80000300800 */
[----:B-1----:R-:W2:Y:S04]  /*68b30*/  LDL.LU R18, [R1+0x428] ;  /* 0x0004280001127983 */ /* 0x002ea80000300800 */
[----:B------:R-:W2:Y:S04]  /*68b40*/  LDL.LU R19, [R1+0x42c] ;  /* 0x00042c0001137983 */ /* 0x000ea80000300800 */
[----:B---3--:R-:W3:Y:S04]  /*68b50*/  LDL.LU R4, [R1+0x410] ;  /* 0x0004100001047983 */ /* 0x008ee80000300800 */
[----:B------:R-:W3:Y:S04]  /*68b60*/  LDL.LU R5, [R1+0x414] ;  /* 0x0004140001057983 */ /* 0x000ee80000300800 */
[----:B----4-:R-:W3:Y:S01]  /*68b70*/  LDL.LU R6, [R1+0x418] ;  /* 0x0004180001067983 */ /* 0x010ee20000300800 */
[----:B------:R-:W-:-:S03]  /*68b80*/  IMAD.MOV.U32 R7, RZ, RZ, R60 ;  /* 0x000000ffff077224 */ /* 0x000fc600078e003c */
[----:B------:R-:W4:Y:S04]  /*68b90*/  LDL.LU R60, [R1+0x2910] ;  /* 0x00291000013c7983 */ /* 0x000f280000300800 */
[----:B------:R-:W3:Y:S04]  /*68ba0*/  LDL.LU.64 R42, [R1+0x2908] ;  /* 0x00290800012a7983 */ /* 0x000ee80000300a00 */
[----:B------:R-:W3:Y:S04]  /*68bb0*/  LDL.LU.64 R40, [R1+0x2900] ;  /* 0x0029000001287983 */ /* 0x000ee80000300a00 */
[----:B------:R-:W-:Y:S04]  /*68bc0*/  STL.64 [R1+0x520], R8 ;  /* 0x0005200801007387 */ /* 0x000fe80000100a00 */
[----:B------:R0:W-:Y:S01]  /*68bd0*/  STL.64 [R1+0x528], R10 ;  /* 0x0005280a01007387 */ /* 0x0001e20000100a00 */
[C---:B--2---:R-:W-:Y:S03]  /*68be0*/  HMMA.16816.F32 R52, R44.reuse, R54, R56 ;  /* 0x000000362c34723c */ /* 0x044fe60000001838 */
[----:B0-----:R-:W3:Y:S04]  /*68bf0*/  LDL.LU.64 R10, [R1+0x28f8] ;  /* 0x0028f800010a7983 */ /* 0x001ee80000300a00 */
[----:B------:R-:W2:Y:S01]  /*68c00*/  LDL.LU.64 R58, [R1+0x28f0] ;  /* 0x0028f000013a7983 */ /* 0x000ea20000300a00 */
[----:B------:R-:W-:-:S15]  /*68c10*/  HMMA.16816.F32 R36, R44, R38, R48 ;  /* 0x000000262c24723c */ /* 0x000fde0000001830 */
        /* <DEDUP_REMOVED lines=9> */
[C---:B---3--:R-:W-:Y:S06]  /*68cb0*/  HMMA.16816.F32 R8, R44.reuse, R10, R40 ;  /* 0x0000000a2c08723c */ /* 0x048fec0000001828 */
[----:B--2---:R-:W-:Y:S01]  /*68cc0*/  HMMA.16816.F32 R56, R44, R58, R12 ;  /* 0x0000003a2c38723c */ /* 0x004fe2000000180c */
[----:B------:R-:W2:-:S15]  /*68cd0*/  LDL.LU.64 R42, [R1+0x28c0] ;  /* 0x0028c000012a7983 */ /* 0x000e9e0000300a00 */
[----:B------:R-:W-:-:S01]  /*68ce0*/  NOP ;  /* 0x0000000000007918 */ /* 0x000fc20000000000 */
[----:B------:R-:W-:Y:S04]  /*68cf0*/  STL.64 [R1+0x4f0], R8 ;  /* 0x0004f00801007387 */ /* 0x000fe80000100a00 */
[----:B------:R0:W-:Y:S04]  /*68d00*/  STL.64 [R1+0x4f8], R10 ;  /* 0x0004f80a01007387 */ /* 0x0001e80000100a00 */
[----:B0-----:R-:W3:Y:S04]  /*68d10*/  LDL.LU.64 R10, [R1+0x28b8] ;  /* 0x0028b800010a7983 */ /* 0x001ee80000300a00 */
[----:B------:R-:W3:Y:S04]  /*68d20*/  LDL.LU.64 R8, [R1+0x28b0] ;  /* 0x0028b00001087983 */ /* 0x000ee80000300a00 */
[----:B------:R-:W3:Y:S04]  /*68d30*/  LDL.LU.64 R14, [R1+0x28a8] ;  /* 0x0028a800010e7983 */ /* 0x000ee80000300a00 */
[----:B------:R-:W-:Y:S04]  /*68d40*/  STL.64 [R1+0x4e0], R56 ;  /* 0x0004e03801007387 */ /* 0x000fe80000100a00 */
[----:B------:R0:W-:Y:S04]  /*68d50*/  STL.64 [R1+0x4e8], R58 ;  /* 0x0004e83a01007387 */ /* 0x0001e80000100a00 */
[----:B0-----:R-:W3:Y:S01]  /*68d60*/  LDL.LU.64 R58, [R1+0x28a0] ;  /* 0x0028a000013a7983 */ /* 0x001ee20000300a00 */
[----:B----4-:R-:W-:Y:S03]  /*68d70*/  HMMA.16816.F32 R48, R44, R50, R52 ;  /* 0x000000322c30723c */ /* 0x010fe60000001834 */
[----:B------:R-:W4:Y:S04]  /*68d80*/  LDL.LU.64 R54, [R1+0x2898] ;  /* 0x0028980001367983 */ /* 0x000f280000300a00 */
[----:B------:R-:W4:-:S15]  /*68d90*/  LDL.LU.64 R52, [R1+0x2890] ;  /* 0x0028900001347983 */ /* 0x000f1e0000300a00 */
[----:B------:R-:W-:-:S01]  /*68da0*/  NOP ;  /* 0x0000000000007918 */ /* 0x000fc20000000000 */
[----:B------:R-:W-:Y:S04]  /*68db0*/  STL.64 [R1+0x4d0], R48 ;  /* 0x0004d03001007387 */ /* 0x000fe80000100a00 */
[----:B------:R0:W-:Y:S04]  /*68dc0*/  STL.64 [R1+0x4d8], R50 ;  /* 0x0004d83201007387 */ /* 0x0001e80000100a00 */
[----:B0-----:R-:W4:Y:S04]  /*68dd0*/  LDL.LU.64 R50, [R1+0x2888] ;  /* 0x0028880001327983 */ /* 0x001f280000300a00 */
[----:B------:R-:W4:Y:S01]  /*68de0*/  LDL.LU.64 R48, [R1+0x2880] ;  /* 0x0028800001307983 */ /* 0x000f220000300a00 */
[C---:B--2---:R-:W-:Y:S03]  /*68df0*/  HMMA.16816.F32 R40, R44.reuse, R42, R36 ;  /* 0x0000002a2c28723c */ /* 0x044fe60000001824 */
[----:B------:R-:W2:Y:S04]  /*68e00*/  LDL.LU.64 R38, [R1+0x2878] ;  /* 0x0028780001267983 */ /* 0x000ea80000300a00 */
[----:B------:R-:W2:Y:S01]  /*68e10*/  LDL.LU.64 R36, [R1+0x2870] ;  /* 0x0028700001247983 */ /* 0x000ea20000300a00 */
[----:B---3--:R-:W-:-:S15]  /*68e20*/  HMMA.16816.F32 R12, R44, R14, R8 ;  /* 0x0000000e2c0c723c */ /* 0x008fde0000001808 */
[----:B------:R-:W-:Y:S04]  /*68e30*/  STL.64 [R1+0x4c0], R40 ;  /* 0x0004c02801007387 */ /* 0x000fe80000100a00 */
[----:B------:R0:W-:Y:S01]  /*68e40*/  STL.64 [R1+0x4c8], R42 ;  /* 0x0004c82a01007387 */ /* 0x0001e20000100a00 */
[C---:B------:R-:W-:Y:S03]  /*68e50*/  HMMA.16816.F32 R56, R44.reuse, R58, R20 ;  /* 0x0000003a2c38723c */ /* 0x040fe60000001814 */
[----:B0-----:R0:W5:Y:S04]  /*68e60*/  LDL.LU R42, [R1+0x2868] ;  /* 0x00286800012a7983 */ /* 0x0011680000300800 */
[----:B------:R0:W5:Y:S04]  /*68e70*/  LDL.LU.64 R40, [R1+0x2860] ;  /* 0x0028600001287983 */ /* 0x0001680000300a00 */
[----:B------:R-:W3:Y:S04]  /*68e80*/  LDL.LU.64 R10, [R1+0x2858] ;  /* 0x00285800010a7983 */ /* 0x000ee80000300a00 */
[----:B------:R0:W5:Y:S04]  /*68e90*/  LDL.LU.64 R8, [R1+0x2850] ;  /* 0x0028500001087983 */ /* 0x0001680000300a00 */
[----:B------:R-:W-:Y:S04]  /*68ea0*/  STL.64 [R1+0x4b0], R12 ;  /* 0x0004b00c01007387 */ /* 0x000fe80000100a00 */
[----:B------:R1:W-:Y:S04]  /*68eb0*/  STL.64 [R1+0x4b8], R14 ;  /* 0x0004b80e01007387 */ /* 0x0003e80000100a00 */
[----:B-1----:R-:W3:Y:S04]  /*68ec0*/  LDL.LU.64 R14, [R1+0x2848] ;  /* 0x00284800010e7983 */ /* 0x002ee80000300a00 */
[----:B------:R0:W5:Y:S04]  /*68ed0*/  LDL.LU.64 R12, [R1+0x2840] ;  /* 0x00284000010c7983 */ /* 0x0001680000300a00 */
[----:B------:R-:W3:Y:S04]  /*68ee0*/  LDL.LU.64 R22, [R1+0x2838] ;  /* 0x0028380001167983 */ /* 0x000ee80000300a00 */
[----:B------:R0:W5:Y:S04]  /*68ef0*/  LDL.LU.64 R20, [R1+0x2830] ;  /* 0x0028300001147983 */ /* 0x0001680000300a00 */
[----:B------:R-:W-:Y:S04]  /*68f00*/  STL.64 [R1+0x4a0], R56 ;  /* 0x0004a03801007387 */ /* 0x000fe80000100a00 */
[----:B------:R1:W-:Y:S04]  /*68f10*/  STL.64 [R1+0x4a8], R58 ;  /* 0x0004a83a01007387 */ /* 0x0003e80000100a00 */
[----:B-1----:R-:W4:Y:S04]  /*68f20*/  LDL.LU.64 R58, [R1+0x2828] ;  /* 0x00282800013a7983 */ /* 0x002f280000300a00 */
[----:B------:R0:W5:Y:S01]  /*68f30*/  LDL.LU R57, [R1+0x2820] ;  /* 0x0028200001397983 */ /* 0x0001620000300800 */
[----:B----4-:R-:W-:-:S15]  /*68f40*/  HMMA.16816.F32 R52, R44, R58, R52 ;  /* 0x0000003a2c34723c */ /* 0x010fde0000001834 */
[----:B------:R-:W-:-:S08]  /*68f50*/  NOP ;  /* 0x0000000000007918 */ /* 0x000fd00000000000 */
[----:B------:R-:W-:Y:S04]  /*68f60*/  STL.64 [R1+0x490], R52 ;  /* 0x0004903401007387 */ /* 0x000fe80000100a00 */
[----:B------:R1:W-:Y:S04]  /*68f70*/  STL.64 [R1+0x498], R54 ;  /* 0x0004983601007387 */ /* 0x0003e80000100a00 */
[----:B-1----:R-:W4:Y:S04]  /*68f80*/  LDL.LU.64 R54, [R1+0x2818] ;  /* 0x0028180001367983 */ /* 0x002f280000300a00 */
[----:B------:R0:W5:Y:S01]  /*68f90*/  LDL.LU.64 R52, [R1+0x2810] ;  /* 0x0028100001347983 */ /* 0x0001620000300a00 */
[----:B----4-:R-:W-:-:S15]  /*68fa0*/  HMMA.16816.F32 R48, R44, R54, R48 ;  /* 0x000000362c30723c */ /* 0x010fde0000001830 */
[----:B------:R-:W-:-:S08]  /*68fb0*/  NOP ;  /* 0x0000000000007918 */ /* 0x000fd00000000000 */
[----:B------:R-:W-:Y:S04]  /*68fc0*/  STL.64 [R1+0x480], R48 ;  /* 0x0004803001007387 */ /* 0x000fe80000100a00 */
[----:B------:R1:W-:Y:S04]  /*68fd0*/  STL.64 [R1+0x488], R50 ;  /* 0x0004883201007387 */ /* 0x0003e80000100a00 */
[----:B-1----:R-:W2:Y:S04]  /*68fe0*/  LDL.LU.64 R50, [R1+0x2808] ;  /* 0x0028080001327983 */ /* 0x002ea80000300a00 */
[----:B------:R0:W5:Y:S01]  /*68ff0*/  LDL.LU.64 R48, [R1+0x2800] ;  /* 0x0028000001307983 */ /* 0x0001620000300a00 */
[----:B--2---:R-:W-:-:S15]  /*69000*/  HMMA.16816.F32 R36, R44, R50, R36 ;  /* 0x000000322c24723c */ /* 0x004fde0000001824 */
[----:B------:R-:W-:-:S08]  /*69010*/  NOP ;  /* 0x0000000000007918 */ /* 0x000fd00000000000 */
[----:B------:R-:W-:Y:S04]  /*69020*/  STL.64 [R1+0x470], R36 ;  /* 0x0004702401007387 */ /* 0x000fe80000100a00 */
[----:B------:R1:W-:Y:S04]  /*69030*/  STL.64 [R1+0x478], R38 ;  /* 0x0004782601007387 */ /* 0x0003e80000100a00 */
[----:B-1----:R-:W2:Y:S04]  /*69040*/  LDL.LU.64 R38, [R1+0x27f8] ;  /* 0x0027f80001267983 */ /* 0x002ea80000300a00 */
[----:B------:R-:W4:Y:S01]  /*69050*/  LDL.LU.64 R36, [R1+0x27f0] ;  /* 0x0027f00001247983 */ /* 0x000f220000300a00 */
[----:B--2---:R-:W-:-:S15]  /*69060*/  HMMA.16816.F32 R32, R44, R38, R32 ;  /* 0x000000262c20723c */ /* 0x004fde0000001820 */
[----:B------:R-:W-:-:S08]  /*69070*/  NOP ;  /* 0x0000000000007918 */ /* 0x000fd00000000000 */
[----:B------:R-:W-:Y:S01]  /*69080*/  STL.64 [R1+0x460], R32 ;  /* 0x0004602001007387 */ /* 0x000fe20000100a00 */
[----:B------:R-:W-:-:S03]  /*69090*/  IMAD.MOV.U32 R39, RZ, RZ, R35 ;  /* 0x000000ffff277224 */ /* 0x000fc600078e0023 */
[----:B------:R1:W-:Y:S04]  /*690a0*/  STL.64 [R1+0x468], R34 ;  /* 0x0004682201007387 */ /* 0x0003e80000100a00 */
[----:B-1----:R-:W2:Y:S01]  /*690b0*/  LDL.LU.64 R34, [R1+0x27e8] ;  /* 0x0027e80001227983 */ /* 0x002ea20000300a00 */
[----:B------:R-:W-:-:S03]  /*690c0*/  IMAD.MOV.U32 R38, RZ, RZ, R33 ;  /* 0x000000ffff267224 */ /* 0x000fc600078e0021 */
[----:B------:R0:W5:Y:S04]  /*690d0*/  LDL.LU.64 R32, [R1+0x27e0] ;  /* 0x0027e00001207983 */ /* 0x0001680000300a00 */
[----:B------:R-:W-:Y:S04]  /*690e0*/  STL.64 [R1+0x2780], R38 ;  /* 0x0027802601007387 */ /* 0x000fe80000100a00 */
[----:B----4-:R1:W-:Y:S04]  /*690f0*/  STL.64 [R1+0x2778], R36 ;  /* 0x0027782401007387 */ /* 0x0103e80000100a00 */
[----:B-1----:R-:W4:Y:S04]  /*69100*/  LDL.LU R36, [R1+0x430] ;  /* 0x0004300001247983 */ /* 0x002f280000300800 */
[----:B------:R-:W4:Y:S04]  /*69110*/  LDL.LU R37, [R1+0x434] ;  /* 0x0004340001257983 */ /* 0x000f280000300800 */
[----:B------:R-:W4:Y:S01]  /*69120*/  LDL.LU R38, [R1+0x438] ;  /* 0x0004380001267983 */ /* 0x000f220000300800 */
[----:B------:R-:W-:-:S03]  /*69130*/  IMAD.MOV.U32 R39, RZ, RZ, R60 ;  /* 0x000000ffff277224 */ /* 0x000fc600078e003c */
[----:B------:R-:W4:Y:S01]  /*69140*/  LDL.LU R60, [R1+0x27d8] ;  /* 0x0027d800013c7983 */ /* 0x000f220000300800 */
[----:B--2---:R-:W-:-:S15]  /*69150*/  HMMA.16816.F32 R28, R44, R34, R28 ;  /* 0x000000222c1c723c */ /* 0x004fde000000181c */
[----:B------:R-:W-:-:S08]  /*69160*/  NOP ;  /* 0x0000000000007918 */ /* 0x000fd00000000000 */
[----:B------:R-:W-:Y:S04]  /*69170*/  STL.64 [R1+0x450], R28 ;  /* 0x0004501c01007387 */ /* 0x000fe80000100a00 */
[----:B------:R1:W-:Y:S04]  /*69180*/  STL.64 [R1+0x458], R30 ;  /* 0x0004581e01007387 */ /* 0x0003e80000100a00 */
[----:B-1----:R-:W2:Y:S04]  /*69190*/  LDL.LU.64 R30, [R1+0x27d0] ;  /* 0x0027d000011e7983 */ /* 0x002ea80000300a00 */
[----:B------:R0:W5:Y:S04]  /*691a0*/  LDL.LU.64 R28, [R1+0x27c8] ;  /* 0x0027c800011c7983 */ /* 0x0001680000300a00 */
[----:B------:R-:W4:Y:S01]  /*691b0*/  LDL.LU R56, [R1+0x1528] ;  /* 0x0015280001387983 */ /* 0x000f220000300800 */
[----:B--2---:R-:W-:-:S15]  /*691c0*/  HMMA.16816.F32 R24, R44, R30, R24 ;  /* 0x0000001e2c18723c */ /* 0x004fde0000001818 */
[----:B------:R-:W-:-:S08]  /*691d0*/  NOP ;  /* 0x0000000000007918 */ /* 0x000fd00000000000 */
[----:B------:R-:W-:Y:S04]  /*691e0*/  STL.64 [R1+0x440], R24 ;  /* 0x0004401801007387 */ /* 0x000fe80000100a00 */
[----:B------:R1:W-:Y:S04]  /*691f0*/  STL.64 [R1+0x448], R26 ;  /* 0x0004481a01007387 */ /* 0x0003e80000100a00 */
[----:B-1----:R-:W4:Y:S01]  /*69200*/  LDL.LU.64 R26, [R1+0x27c0] ;  /* 0x0027c000011a7983 */ /* 0x002f220000300a00 */
[----:B---3--:R-:W-:Y:S03]  /*69210*/  HMMA.16816.F32 R16, R44, R22, R16 ;  /* 0x000000162c10723c */ /* 0x008fe60000001810 */
[----:B------:R0:W5:-:S15]  /*69220*/  LDL.LU.64 R24, [R1+0x27b8] ;  /* 0x0027b80001187983 */ /* 0x00015e0000300a00 */
[----:B------:R-:W-:-:S06]  /*69230*/  NOP ;  /* 0x0000000000007918 */ /* 0x000fcc0000000000 */
[----:B------:R-:W-:Y:S01]  /*69240*/  IMAD.MOV.U32 R23, RZ, RZ, R19 ;  /* 0x000000ffff177224 */ /* 0x000fe200078e0013 */
[----:B----4-:R-:W-:-:S15]  /*69250*/  HMMA.16816.F32 R36, R44, R26, R36 ;  /* 0x0000001a2c24723c */ /* 0x010fde0000001824 */
[----:B------:R-:W-:-:S08]  /*69260*/  NOP ;  /* 0x0000000000007918 */ /* 0x000fd00000000000 */
[----:B------:R1:W-:Y:S04]  /*69270*/  STL.64 [R1+0x430], R36 ;  /* 0x0004302401007387 */ /* 0x0003e80000100a00 */
[----:B------:R-:W-:Y:S01]  /*69280*/  STL.64 [R1+0x438], R38 ;  /* 0x0004382601007387 */ /* 0x000fe20000100a00 */
[----:B-1----:R-:W-:-:S03]  /*69290*/  IMAD.MOV.U32 R36, RZ, RZ, R61 ;  /* 0x000000ffff247224 */ /* 0x002fc600078e003d */
[----:B------:R-:W2:Y:S04]  /*692a0*/  LDL.LU R61, [R1+0x27b0] ;  /* 0x0027b000013d7983 */ /* 0x000ea80000300800 */
[----:B------:R-:W-:Y:S04]  /*692b0*/  STL.64 [R1+0x420], R16 ;  /* 0x0004201001007387 */ /* 0x000fe80000100a00 */
[----:B------:R1:W-:Y:S04]  /*692c0*/  STL.64 [R1+0x428], R18 ;  /* 0x0004281201007387 */ /* 0x0003e80000100a00 */
[----:B-1----:R-:W3:Y:S01]  /*692d0*/  LDL.LU.64 R18, [R1+0x27a8] ;  /* 0x0027a80001127983 */ /* 0x002ee20000300a00 */
[----:B------:R-:W-:-:S03]  /*692e0*/  IMAD.MOV.U32 R22, RZ, RZ, R17 ;  /* 0x000000ffff167224 */ /* 0x000fc600078e0011 */
[----:B------:R0:W5:Y:S01]  /*692f0*/  LDL.LU.64 R16, [R1+0x27a0] ;  /* 0x0027a00001107983 */ /* 0x0001620000300a00 */
[----:B---3--:R-:W-:-:S15]  /*69300*/  HMMA.16816.F32 R4, R44, R18, R4 ;  /* 0x000000122c04723c */ /* 0x008fde0000001804 */
[----:B------:R-:W-:-:S08]  /*69310*/  NOP ;  /* 0x0000000000007918 */ /* 0x000fd00000000000 */
[----:B------:R-:W-:Y:S01]  /*69320*/  STL.64 [R1+0x410], R4 ;  /* 0x0004100401007387 */ /* 0x000fe20000100a00 */
[----:B------:R-:W-:-:S03]  /*69330*/  IMAD.MOV.U32 R19, RZ, RZ, R6 ;  /* 0x000000ffff137224 */ /* 0x000fc600078e0006 */
[----:B------:R1:W-:Y:S01]  /*69340*/  STL.64 [R1+0x418], R6 ;  /* 0x0004180601007387 */ /* 0x0003e20000100a00 */
[----:B------:R-:W-:-:S03]  /*69350*/  IMAD.MOV.U32 R18, RZ, RZ, R4 ;  /* 0x000000ffff127224 */ /* 0x000fc600078e0004 */
[----:B-1----:R-:W3:Y:S04]  /*69360*/  LDL.LU.64 R6, [R1+0x2798] ;  /* 0x0027980001067983 */ /* 0x002ee80000300a00 */
[----:B------:R-:W3:Y:S04]  /*69370*/  LDL.LU.64 R4, [R1+0x2790] ;  /* 0x0027900001047983 */ /* 0x000ee80000300a00 */
[----:B------:R-:W4:Y:S01]  /*69380*/  LDL.LU R26, [R1+0x1724] ;  /* 0x00172400011a7983 */ /* 0x000f220000300800 */
[----:B------:R-:W-:-:S03]  /*69390*/  IMAD.MOV.U32 R38, RZ, RZ, R2 ;  /* 0x000000ffff267224 */ /* 0x000fc600078e0002 */
[----:B------:R-:W4:Y:S04]  /*693a0*/  LDL.LU R27, [R1+0x16f8] ;  /* 0x0016f800011b7983 */ /* 0x000f280000300800 */
[----:B------:R-:W4:Y:S01]  /*693b0*/  LDL.LU R2, [R1+0x171c] ;  /* 0x00171c0001027983 */ /* 0x000f220000300800 */
[----:B------:R-:W-:Y:S02]  /*693c0*/  IMAD.MOV.U32 R39, RZ, RZ, R0 ;  /* 0x000000ffff277224 */ /* 0x000fe400078e0000 */
[----:B------:R-:W1:Y:S01]  /*693d0*/  LDC R0, c[0x0][0x238] ;  /* 0x00008e00ff007b82 */ /* 0x000e620000000800 */
[----:B---3--:R-:W-:-:S15]  /*693e0*/  HMMA.16816.F32 R4, R44, R14, R4 ;  /* 0x0000000e2c04723c */ /* 0x008fde0000001804 */
[----:B------:R-:W-:-:S08]  /*693f0*/  NOP ;  /* 0x0000000000007918 */ /* 0x000fd00000000000 */
[----:B------:R3:W-:Y:S04]  /*69400*/  STL.64 [R1+0x400], R4 ;  /* 0x0004000401007387 */ /* 0x0007e80000100a00 */
[----:B------:R0:W-:Y:S04]  /*69410*/  STL.64 [R1+0x408], R6 ;  /* 0x0004080601007387 */ /* 0x0001e80000100a00 */
[----:B---3--:R-:W2:Y:S01]  /*69420*/  LDL.LU R4, [R1+0x2788] ;  /* 0x0027880001047983 */ /* 0x008ea20000300800 */
[----:B------:R-:W-:Y:S02]  /*69430*/  IMAD.MOV.U32 R37, RZ, RZ, R3 ;  /* 0x000000ffff257224 */ /* 0x000fe400078e0003 */
[----:B-1----:R-:W-:Y:S01]  /*69440*/  IMAD.SHL.U32 R55, R0, 0x20, RZ ;  /* 0x0000002000377824 */ /* 0x002fe200078e00ff */
[----:B------:R-:W3:Y:S04]  /*69450*/  LDL.LU R14, [R1+0x1530] ;  /* 0x00153000010e7983 */ /* 0x000ee80000300800 */
[----:B------:R-:W4:Y:S04]  /*69460*/  LDL.LU R15, [R1+0x1700] ;  /* 0x00170000010f7983 */ /* 0x000f280000300800 */
[----:B------:R-:W4:Y:S04]  /*69470*/  LDL.LU R30, [R1+0x16f0] ;  /* 0x0016f000011e7983 */ /* 0x000f280000300800 */
[----:B------:R-:W4:Y:S01]  /*69480*/  LDL.LU R31, [R1+0x1714] ;  /* 0x00171400011f7983 */ /* 0x000f220000300800 */
[----:B------:R-:W-:Y:S01]  /*69490*/  HMMA.16816.F32 R44, R44, R10, R36 ;  /* 0x0000000a2c2c723c */ /* 0x000fe20000001824 */
[----:B------:R-:W-:-:S02]  /*694a0*/  IMAD.SHL.U32 R55, R55, 0x2, RZ ;  /* 0x0000000237377824 */ /* 0x000fc400078e00ff */
[----:B------:R-:W4:Y:S04]  /*694b0*/  LDL.LU R34, [R1+0x16e8] ;  /* 0x0016e80001227983 */ /* 0x000f280000300800 */
[----:B------:R-:W4:Y:S04]  /*694c0*/  LDL.LU R35, [R1+0x170c] ;  /* 0x00170c0001237983 */ /* 0x000f280000300800 */
[----:B------:R-:W4:Y:S04]  /*694d0*/  LDL.LU R50, [R1+0x16e0] ;  /* 0x0016e00001327983 */ /* 0x000f280000300800 */
[----:B------:R-:W4:Y:S04]  /*694e0*/  LDL.LU R51, [R1+0x1704] ;  /* 0x0017040001337983 */ /* 0x000f280000300800 */
[----:B------:R-:W4:Y:S04]  /*694f0*/  LDL.LU R54, [R1+0x16d8] ;  /* 0x0016d80001367983 */ /* 0x000f280000300800 */
[----:B------:R-:W4:Y:S01]  /*69500*/  LDL.LU R59, [R1+0x16fc] ;  /* 0x0016fc00013b7983 */ /* 0x000f220000300800 */
[----:B0-----:R-:W-:-:S03]  /*69510*/  IADD3 R7, P0, R60, R55, RZ ;  /* 0x000000373c077210 */ /* 0x001fc60007f1e0ff */
[----:B------:R-:W4:Y:S04]  /*69520*/  LDL.LU R5, [R1+0x16d0] ;  /* 0x0016d00001057983 */ /* 0x000f280000300800 */
[----:B------:R-:W4:Y:S04]  /*69530*/  LDL.LU R58, [R1+0x16f4] ;  /* 0x0016f400013a7983 */ /* 0x000f280000300800 */
[----:B------:R-:W4:Y:S04]  /*69540*/  LDL.LU R6, [R1+0x16c8] ;  /* 0x0016c80001067983 */ /* 0x000f280000300800 */
[----:B------:R-:W4:Y:S01]  /*69550*/  LDL.LU R43, [R1+0x16ec] ;  /* 0x0016ec00012b7983 */ /* 0x000f220000300800 */
[----:B------:R-:W-:-:S03]  /*69560*/  VIADD R56, R56, 0x1 ;  /* 0x0000000138387836 */ /* 0x000fc60000000000 */
[----:B------:R-:W4:Y:S01]  /*69570*/  LDL.LU R3, [R1+0x16c0] ;  /* 0x0016c00001037983 */ /* 0x000f220000300800 */
[----:B------:R-:W0:Y:S02]  /*69580*/  LDC R0, c[0x0][0x230] ;  /* 0x00008c00ff007b82 */ /* 0x000e240000000800 */
[----:B0-----:R-:W-:Y:S02]  /*69590*/  VIADD R0, R0, 0x1f ;  /* 0x0000001f00007836 */ /* 0x001fe40000000000 */
[----:B--2---:R-:W-:Y:S02]  /*695a0*/  IMAD.X R60, R61, 0x1, R4, P0 ;  /* 0x000000013d3c7824 */ /* 0x004fe400000e0604 */
[----:B------:R-:W2:Y:S04]  /*695b0*/  LDL.LU R61, [R1+0x1708] ;  /* 0x00170800013d7983 */ /* 0x000ea80000300800 */
[----:B------:R0:W5:Y:S04]  /*695c0*/  LDL.LU.64 R38, [R1+0x2780] ;  /* 0x0027800001267983 */ /* 0x0001680000300a00 */
[----:B------:R0:W5:Y:S04]  /*695d0*/  LDL.LU.64 R36, [R1+0x2778] ;  /* 0x0027780001247983 */ /* 0x0001680000300a00 */
[----:B------:R-:W-:Y:S04]  /*695e0*/  STL [R1+0x1528], R56 ;  /* 0x0015283801007387 */ /* 0x000fe80000100800 */
[----:B------:R1:W-:Y:S04]  /*695f0*/  STL.64 [R1+0x350], R44 ;  /* 0x0003502c01007387 */ /* 0x0003e80000100a00 */
[----:B------:R3:W-:Y:S04]  /*69600*/  STL.64 [R1+0x358], R46 ;  /* 0x0003582e01007387 */ /* 0x0007e80000100a00 */
[----:B-1----:R-:W4:Y:S04]  /*69610*/  LDL.LU R45, [R1+0x1534] ;  /* 0x00153400012d7983 */ /* 0x002f280000300800 */
[----:B---3--:R-:W3:Y:S04]  /*69620*/  LDL.LU R46, [R1+0x1728] ;  /* 0x00172800012e7983 */ /* 0x008ee80000300800 */
[----:B------:R-:W3:Y:S04]  /*69630*/  LDL.LU R47, [R1+0x1720] ;  /* 0x00172000012f7983 */ /* 0x000ee80000300800 */
[----:B------:R-:W3:Y:S04]  /*69640*/  LDL.LU R10, [R1+0x1718] ;  /* 0x00171800010a7983 */ /* 0x000ee80000300800 */
[----:B------:R-:W3:Y:S01]  /*69650*/  LDL.LU R11, [R1+0x1710] ;  /* 0x00171000010b7983 */ /* 0x000ee20000300800 */
[----:B------:R-:W-:-:S04]  /*69660*/  SHF.R.S32.HI R44, RZ, 0x1f, R0 ;  /* 0x0000001fff2c7819 */ /* 0x000fc80000011400 */
[----:B------:R-:W-:Y:S02]  /*69670*/  LEA.HI R44, R44, R0, RZ, 0x5 ;  /* 0x000000002c2c7211 */ /* 0x000fe400078f28ff */
[----:B------:R-:W3:Y:S02]  /*69680*/  LDL.LU R0, [R1+0x16e4] ;  /* 0x0016e40001007983 */ /* 0x000ee40000300800 */
[----:B------:R-:W-:-:S04]  /*69690*/  SHF.R.S32.HI R44, RZ, 0x5, R44 ;  /* 0x00000005ff2c7819 */ /* 0x000fc8000001142c */
[----:B------:R-:W-:Y:S02]  /*696a0*/  ISETP.NE.U32.AND P0, PT, R56, R44, PT ;  /* 0x0000002c3800720c */ /* 0x000fe40003f05070 */
[----:B------:R0:W5:Y:S01]  /*696b0*/  LDL.LU R56, [R1+0x2770] ;  /* 0x0027700001387983 */ /* 0x0001620000300800 */
[-C--:B--2---:R-:W-:Y:S02]  /*696c0*/  IADD3 R61, P3, R61, R55.reuse, RZ ;  /* 0x000000373d3d7210 */ /* 0x084fe40007f7e0ff */
[-C--:B----4-:R-:W-:Y:S02]  /*696d0*/  IADD3 R45, P2, R45, R55.reuse, RZ ;  /* 0x000000372d2d7210 */ /* 0x090fe40007f5e0ff */
[-C--:B---3--:R-:W-:Y:S02]  /*696e0*/  IADD3 R46, P1, R46, R55.reuse, RZ ;  /* 0x000000372e2e7210 */ /* 0x088fe40007f3e0ff */
[-C--:B------:R-:W-:Y:S02]  /*696f0*/  IADD3 R47, P6, R47, R55.reuse, RZ ;  /* 0x000000372f2f7210 */ /* 0x080fe40007fde0ff */
[----:B------:R-:W-:-:S02]  /*69700*/  IADD3 R10, P5, R10, R55, RZ ;  /* 0x000000370a0a7210 */ /* 0x000fc40007fbe0ff */
[----:B------:R-:W-:Y:S01]  /*69710*/  IADD3 R11, P4, R11, R55, RZ ;  /* 0x000000370b0b7210 */ /* 0x000fe20007f9e0ff */
[----:B------:R-:W-:Y:S04]  /*69720*/  STL [R1+0x1534], R45 ;  /* 0x0015342d01007387 */ /* 0x000fe80000100800 */
[----:B------:R-:W-:Y:S01]  /*69730*/  STL [R1+0x1728], R46 ;  /* 0x0017282e01007387 */ /* 0x000fe20000100800 */
[----:B------:R-:W-:-:S03]  /*69740*/  IMAD.X R14, R14, 0x1, R4, P2 ;  /* 0x000000010e0e7824 */ /* 0x000fc600010e0604 */
[----:B------:R-:W-:Y:S01]  /*69750*/  STL [R1+0x1720], R47 ;  /* 0x0017202f01007387 */ /* 0x000fe20000100800 */
[----:B------:R-:W-:-:S03]  /*69760*/  IADD3 R15, P2, R15, R55, RZ ;  /* 0x000000370f0f7210 */ /* 0x000fc60007f5e0ff */
[----:B------:R-:W-:Y:S01]  /*69770*/  STL [R1+0x1718], R10 ;  /* 0x0017180a01007387 */ /* 0x000fe20000100800 */
[----:B------:R-:W-:-:S03]  /*69780*/  IMAD.X R2, R2, 0x1, R4, P6 ;  /* 0x0000000102027824 */ /* 0x000fc600030e0604 */
[----:B------:R-:W-:Y:S01]  /*69790*/  STL [R1+0x1710], R11 ;  /* 0x0017100b01007387 */ /* 0x000fe20000100800 */
[----:B------:R-:W-:-:S03]  /*697a0*/  IMAD.X R26, R26, 0x1, R4, P1 ;  /* 0x000000011a1a7824 */ /* 0x000fc600008e0604 */
[----:B------:R-:W-:Y:S01]  /*697b0*/  STL [R1+0x1708], R61 ;  /* 0x0017083d01007387 */ /* 0x000fe20000100800 */
[----:B------:R-:W-:-:S03]  /*697c0*/  IADD3 R27, P1, R27, R55, RZ ;  /* 0x000000371b1b7210 */ /* 0x000fc60007f3e0ff */
[----:B------:R-:W-:Y:S04]  /*697d0*/  STL [R1+0x1530], R14 ;  /* 0x0015300e01007387 */ /* 0x000fe80000100800 */
[----:B------:R-:W-:Y:S01]  /*697e0*/  STL [R1+0x1700], R15 ;  /* 0x0017000f01007387 */ /* 0x000fe20000100800 */
[----:B------:R-:W-:-:S03]  /*697f0*/  IADD3 R30, P6, R30, R55, RZ ;  /* 0x000000371e1e7210 */ /* 0x000fc60007fde0ff */
[----:B------:R1:W-:Y:S01]  /*69800*/  STL [R1+0x171c], R2 ;  /* 0x00171c0201007387 */ /* 0x0003e20000100800 */
[----:B------:R-:W-:-:S03]  /*69810*/  IMAD.X R31, R31, 0x1, R4, P5 ;  /* 0x000000011f1f7824 */ /* 0x000fc600028e0604 */
[----:B------:R-:W-:Y:S01]  /*69820*/  STL [R1+0x1724], R26 ;  /* 0x0017241a01007387 */ /* 0x000fe20000100800 */
[-C--:B------:R-:W-:Y:S01]  /*69830*/  IADD3 R34, P5, R34, R55.reuse, RZ ;  /* 0x0000003722227210 */ /* 0x080fe20007fbe0ff */
[--C-:B------:R-:W-:Y:S01]  /*69840*/  IMAD.X R35, R35, 0x1, R4.reuse, P4 ;  /* 0x0000000123237824 */ /* 0x100fe200020e0604 */
[-C--:B------:R-:W-:Y:S01]  /*69850*/  IADD3 R50, P4, R50, R55.reuse, RZ ;  /* 0x0000003732327210 */ /* 0x080fe20007f9e0ff */
[--C-:B------:R-:W-:Y:S02]  /*69860*/  IMAD.X R51, R51, 0x1, R4.reuse, P3 ;  /* 0x0000000133337824 */ /* 0x100fe400018e0604 */
[----:B------:R-:W-:Y:S01]  /*69870*/  IMAD.X R59, R59, 0x1, R4, P2 ;  /* 0x000000013b3b7824 */ /* 0x000fe200010e0604 */
[----:B-1----:R-:W2:Y:S04]  /*69880*/  LDL.LU R2, [R1+0x16b8] ;  /* 0x0016b80001027983 */ /* 0x002ea80000300800 */
[----:B------:R-:W-:Y:S04]  /*69890*/  STL [R1+0x16f8], R27 ;  /* 0x0016f81b01007387 */ /* 0x000fe80000100800 */
[----:B------:R-:W-:Y:S04]  /*698a0*/  STL [R1+0x16f0], R30 ;  /* 0x0016f01e01007387 */ /* 0x000fe80000100800 */
[----:B------:R-:W-:Y:S04]  /*698b0*/  STL [R1+0x1714], R31 ;  /* 0x0017141f01007387 */ /* 0x000fe80000100800 */
[----:B------:R-:W-:Y:S01]  /*698c0*/  STL [R1+0x16e8], R34 ;  /* 0x0016e82201007387 */ /* 0x000fe20000100800 */
[----:B------:R-:W-:-:S03]  /*698d0*/  IADD3 R54, P3, R54, R55, RZ ;  /* 0x0000003736367210 */ /* 0x000fc60007f7e0ff */
[----:B------:R-:W-:Y:S04]  /*698e0*/  STL [R1+0x170c], R35 ;  /* 0x00170c2301007387 */ /* 0x000fe80000100800 */
[----:B------:R-:W-:Y:S01]  /*698f0*/  STL [R1+0x16e0], R50 ;  /* 0x0016e03201007387 */ /* 0x000fe20000100800 */
[----:B------:R-:W-:-:S03]  /*69900*/  IADD3 R5, P2, R5, R55, RZ ;  /* 0x0000003705057210 */ /* 0x000fc60007f5e0ff */
[----:B------:R-:W-:Y:S04]  /*69910*/  STL [R1+0x1704], R51 ;  /* 0x0017043301007387 */ /* 0x000fe80000100800 */
[----:B------:R1:W-:Y:S04]  /*69920*/  STL [R1+0x16fc], R59 ;  /* 0x0016fc3b01007387 */ /* 0x0003e80000100800 */
[----:B------:R-:W-:Y:S01]  /*69930*/  STL [R1+0x16d8], R54 ;  /* 0x0016d83601007387 */ /* 0x000fe20000100800 */
[----:B------:R-:W-:Y:S01]  /*69940*/  IMAD.X R58, R58, 0x1, R4, P1 ;  /* 0x000000013a3a7824 */ /* 0x000fe200008e0604 */
[----:B------:R-:W-:-:S02]  /*69950*/  IADD3 R6, P1, R6, R55, RZ ;  /* 0x0000003706067210 */ /* 0x000fc40007f3e0ff */
[----:B-1----:R-:W3:Y:S04]  /*69960*/  LDL.LU R59, [R1+0x16dc] ;  /* 0x0016dc00013b7983 */ /* 0x002ee80000300800 */
[----:B------:R1:W-:Y:S01]  /*69970*/  STL [R1+0x16d0], R5 ;  /* 0x0016d00501007387 */ /* 0x0003e20000100800 */
[--C-:B------:R-:W-:Y:S01]  /*69980*/  IMAD.X R43, R43, 0x1, R4.reuse, P6 ;  /* 0x000000012b2b7824 */ /* 0x100fe200030e0604 */
[----:B------:R-:W-:Y:S02]  /*69990*/  IADD3 R3, P6, R3, R55, RZ ;  /* 0x0000003703037210 */ /* 0x000fe40007fde0ff */
[----:B-1----:R-:W4:Y:S04]  /*699a0*/  LDL.LU R5, [R1+0x16b0] ;  /* 0x0016b00001057983 */ /* 0x002f280000300800 */
[----:B------:R1:W-:Y:S01]  /*699b0*/  STL [R1+0x16c8], R6 ;  /* 0x0016c80601007387 */ /* 0x0003e20000100800 */
[----:B------:R-:W-:-:S03]  /*699c0*/  IMAD.X R0, R0, 0x1, R4, P5 ;  /* 0x0000000100007824 */ /* 0x000fc600028e0604 */
[----:B-1----:R-:W4:Y:S04]  /*699d0*/  LDL.LU R6, [R1+0x16d4] ;  /* 0x0016d40001067983 */ /* 0x002f280000300800 */
[----:B------:R-:W-:Y:S04]  /*699e0*/  STL [R1+0x16f4], R58 ;  /* 0x0016f43a01007387 */ /* 0x000fe80000100800 */
[----:B------:R1:W-:Y:S04]  /*699f0*/  STL [R1+0x16c0], R3 ;  /* 0x0016c00301007387 */ /* 0x0003e80000100800 */
[----:B-1----:R-:W4:Y:S04]  /*69a00*/  LDL.LU R3, [R1+0x16a8] ;  /* 0x0016a80001037983 */ /* 0x002f280000300800 */
[----:B------:R-:W-:Y:S04]  /*69a10*/  STL [R1+0x16ec], R43 ;  /* 0x0016ec2b01007387 */ /* 0x000fe80000100800 */
[----:B------:R-:W4:Y:S04]  /*69a20*/  LDL.LU R44, [R1+0x16cc] ;  /* 0x0016cc00012c7983 */ /* 0x000f280000300800 */
        /* <DEDUP_REMOVED lines=15> */
[----:B--2---:R-:W-:-:S05]  /*69b20*/  IADD3 R2, P5, R2, R55, RZ ;  /* 0x0000003702027210 */ /* 0x004fca0007fbe0ff */
[----:B------:R1:W-:Y:S04]  /*69b30*/  STL [R1+0x16b8], R2 ;  /* 0x0016b80201007387 */ /* 0x0003e80000100800 */
[----:B------:R-:W2:Y:S04]  /*69b40*/  LDL.LU R35, [R1+0x1668] ;  /* 0x0016680001237983 */ /* 0x000ea80000300800 */
[----:B------:R-:W2:Y:S04]  /*69b50*/  LDL.LU R50, [R1+0x168c] ;  /* 0x00168c0001327983 */ /* 0x000ea80000300800 */
[----:B------:R-:W2:Y:S04]  /*69b60*/  LDL.LU R51, [R1+0x1660] ;  /* 0x0016600001337983 */ /* 0x000ea80000300800 */
[----:B------:R-:W2:Y:S04]  /*69b70*/  LDL.LU R54, [R1+0x1684] ;  /* 0x0016840001367983 */ /* 0x000ea80000300800 */
[----:B------:R-:W2:Y:S04]  /*69b80*/  LDL.LU R43, [R1+0x1658] ;  /* 0x00165800012b7983 */ /* 0x000ea80000300800 */
[----:B-1----:R-:W2:Y:S04]  /*69b90*/  LDL.LU R2, [R1+0x167c] ;  /* 0x00167c0001027983 */ /* 0x002ea80000300800 */
[----:B------:R-:W2:Y:S01]  /*69ba0*/  LDL.LU R58, [R1+0x1650] ;  /* 0x00165000013a7983 */ /* 0x000ea20000300800 */
[----:B---3--:R-:W-:Y:S01]  /*69bb0*/  IMAD.X R59, R59, 0x1, R4, P4 ;  /* 0x000000013b3b7824 */ /* 0x008fe200020e0604 */
[----:B----4-:R-:W-:-:S05]  /*69bc0*/  IADD3 R5, P4, R5, R55, RZ ;  /* 0x0000003705057210 */ /* 0x010fca0007f9e0ff */
[----:B------:R1:W-:Y:S04]  /*69bd0*/  STL [R1+0x16b0], R5 ;  /* 0x0016b00501007387 */ /* 0x0003e80000100800 */
[----:B------:R3:W-:Y:S01]  /*69be0*/  STL [R1+0x16dc], R59 ;  /* 0x0016dc3b01007387 */ /* 0x0007e20000100800 */
[----:B------:R-:W-:-:S03]  /*69bf0*/  IMAD.X R6, R6, 0x1, R4, P3 ;  /* 0x0000000106067824 */ /* 0x000fc600018e0604 */
[----:B-1----:R-:W4:Y:S04]  /*69c00*/  LDL.LU R5, [R1+0x1674] ;  /* 0x0016740001057983 */ /* 0x002f280000300800 */
[----:B---3--:R-:W3:Y:S04]  /*69c10*/  LDL.LU R59, [R1+0x1648] ;  /* 0x00164800013b7983 */ /* 0x008ee80000300800 */
[----:B------:R1:W-:Y:S01]  /*69c20*/  STL [R1+0x16d4], R6 ;  /* 0x0016d40601007387 */ /* 0x0003e20000100800 */
[----:B------:R-:W-:-:S03]  /*69c30*/  IADD3 R3, P3, R3, R55, RZ ;  /* 0x0000003703037210 */ /* 0x000fc60007f7e0ff */
[----:B-1----:R-:W3:Y:S04]  /*69c40*/  LDL.LU R6, [R1+0x166c] ;  /* 0x00166c0001067983 */ /* 0x002ee80000300800 */
[----:B------:R1:W-:Y:S01]  /*69c50*/  STL [R1+0x16a8], R3 ;  /* 0x0016a80301007387 */ /* 0x0003e20000100800 */
[--C-:B------:R-:W-:Y:S01]  /*69c60*/  IMAD.X R44, R44, 0x1, R4.reuse, P2 ;  /* 0x000000012c2c7824 */ /* 0x100fe200010e0604 */
[-C--:B------:R-:W-:Y:S01]  /*69c70*/  IADD3 R45, P2, R45, R55.reuse, RZ ;  /* 0x000000372d2d7210 */ /* 0x080fe20007f5e0ff */
[--C-:B------:R-:W-:Y:S01]  /*69c80*/  IMAD.X R46, R46, 0x1, R4.reuse, P1 ;  /* 0x000000012e2e7824 */ /* 0x100fe200008e0604 */
[-C--:B------:R-:W-:Y:S01]  /*69c90*/  IADD3 R47, P1, R47, R55.reuse, RZ ;  /* 0x000000372f2f7210 */ /* 0x080fe20007f3e0ff */
[--C-:B------:R-:W-:Y:S01]  /*69ca0*/  IMAD.X R10, R10, 0x1, R4.reuse, P6 ;  /* 0x000000010a0a7824 */ /* 0x100fe200030e0604 */
[----:B------:R-:W-:Y:S01]  /*69cb0*/  IADD3 R11, P6, R11, R55, RZ ;  /* 0x000000370b0b7210 */ /* 0x000fe20007fde0ff */
[----:B-1----:R-:W3:Y:S04]  /*69cc0*/  LDL.LU R3, [R1+0x1640] ;  /* 0x0016400001037983 */ /* 0x002ee80000300800 */
[----:B------:R-:W-:Y:S04]  /*69cd0*/  STL [R1+0x16cc], R44 ;  /* 0x0016cc2c01007387 */ /* 0x000fe80000100800 */
[----:B------:R-:W-:Y:S01]  /*69ce0*/  STL [R1+0x16a0], R45 ;  /* 0x0016a02d01007387 */ /* 0x000fe20000100800 */
[----:B------:R-:W-:-:S03]  /*69cf0*/  IMAD.X R61, R61, 0x1, R4, P5 ;  /* 0x000000013d3d7824 */ /* 0x000fc600028e0604 */
[----:B------:R-:W-:Y:S01]  /*69d00*/  STL [R1+0x16c4], R46 ;  /* 0x0016c42e01007387 */ /* 0x000fe20000100800 */
[----:B------:R-:W-:-:S03]  /*69d10*/  IADD3 R14, P5, R14, R55, RZ ;  /* 0x000000370e0e7210 */ /* 0x000fc60007fbe0ff */
[----:B------:R-:W-:Y:S01]  /*69d20*/  STL [R1+0x1698], R47 ;  /* 0x0016982f01007387 */ /* 0x000fe20000100800 */
[--C-:B------:R-:W-:Y:S02]  /*69d30*/  IMAD.X R15, R15, 0x1, R4.reuse, P4 ;  /* 0x000000010f0f7824 */ /* 0x100fe400020e0604 */
[----:B------:R-:W-:Y:S01]  /*69d40*/  IMAD.X R27, R27, 0x1, R4, P3 ;  /* 0x000000011b1b7824 */ /* 0x000fe200018e0604 */
[----:B------:R-:W-:Y:S01]  /*69d50*/  STL [R1+0x16bc], R10 ;  /* 0x0016bc0a01007387 */ /* 0x000fe20000100800 */
[----:B------:R-:W-:-:S03]  /*69d60*/  IADD3 R0, P3, R0, R55, RZ ;  /* 0x0000003700007210 */ /* 0x000fc60007f7e0ff */
[----:B------:R-:W-:Y:S01]  /*69d70*/  STL [R1+0x1690], R11 ;  /* 0x0016900b01007387 */ /* 0x000fe20000100800 */
[----:B------:R-:W-:-:S03]  /*69d80*/  IADD3 R26, P4, R26, R55, RZ ;  /* 0x000000371a1a7210 */ /* 0x000fc60007f9e0ff */
[----:B------:R-:W-:Y:S04]  /*69d90*/  STL [R1+0x16b4], R61 ;  /* 0x0016b43d01007387 */ /* 0x000fe80000100800 */
[----:B------:R-:W-:Y:S04]  /*69da0*/  STL [R1+0x1688], R14 ;  /* 0x0016880e01007387 */ /* 0x000fe80000100800 */
[----:B------:R-:W-:Y:S04]  /*69db0*/  STL [R1+0x16ac], R15 ;  /* 0x0016ac0f01007387 */ /* 0x000fe80000100800 */
[----:B------:R1:W-:Y:S04]  /*69dc0*/  STL [R1+0x1678], R0 ;  /* 0x0016780001007387 */ /* 0x0003e80000100800 */
[----:B------:R-:W-:Y:S04]  /*69dd0*/  STL [R1+0x1680], R26 ;  /* 0x0016801a01007387 */ /* 0x000fe80000100800 */
[----:B-1----:R-:W3:Y:S01]  /*69de0*/  LDL.LU R0, [R1+0x1664] ;  /* 0x0016640001007983 */ /* 0x002ee20000300800 */
[--C-:B------:R-:W-:Y:S01]  /*69df0*/  IMAD.X R30, R30, 0x1, R4.reuse, P2 ;  /* 0x000000011e1e7824 */ /* 0x100fe200010e0604 */
[-C--:B------:R-:W-:Y:S01]  /*69e00*/  IADD3 R31, P2, R31, R55.reuse, RZ ;  /* 0x000000371f1f7210 */ /* 0x080fe20007f5e0ff */
[--C-:B------:R-:W-:Y:S01]  /*69e10*/  IMAD.X R34, R34, 0x1, R4.reuse, P1 ;  /* 0x0000000122227824 */ /* 0x100fe200008e0604 */
[----:B------:R-:W-:Y:S04]  /*69e20*/  STL [R1+0x16a4], R27 ;  /* 0x0016a41b01007387 */ /* 0x000fe80000100800 */
[----:B------:R-:W-:Y:S04]  /*69e30*/  STL [R1+0x169c], R30 ;  /* 0x00169c1e01007387 */ /* 0x000fe80000100800 */
[----:B------:R-:W-:Y:S04]  /*69e40*/  STL [R1+0x1670], R31 ;  /* 0x0016701f01007387 */ /* 0x000fe80000100800 */
[----:B------:R-:W-:Y:S01]  /*69e50*/  STL [R1+0x1694], R34 ;  /* 0x0016942201007387 */ /* 0x000fe20000100800 */
[-C--:B--2---:R-:W-:Y:S01]  /*69e60*/  IADD3 R35, P1, R35, R55.reuse, RZ ;  /* 0x0000003723237210 */ /* 0x084fe20007f3e0ff */
[--C-:B------:R-:W-:Y:S01]  /*69e70*/  IMAD.X R50, R50, 0x1, R4.reuse, P6 ;  /* 0x0000000132327824 */ /* 0x100fe200030e0604 */
[-C--:B------:R-:W-:Y:S01]  /*69e80*/  IADD3 R51, P6, R51, R55.reuse, RZ ;  /* 0x0000003733337210 */ /* 0x080fe20007fde0ff */
[--C-:B------:R-:W-:Y:S01]  /*69e90*/  IMAD.X R54, R54, 0x1, R4.reuse, P5 ;  /* 0x0000000136367824 */ /* 0x100fe200028e0604 */
[----:B------:R-:W-:Y:S01]  /*69ea0*/  IADD3 R43, P5, R43, R55, RZ ;  /* 0x000000372b2b7210 */ /* 0x000fe20007fbe0ff */
[----:B------:R-:W-:Y:S04]  /*69eb0*/  STL [R1+0x1668], R35 ;  /* 0x0016682301007387 */ /* 0x000fe80000100800 */
[----:B------:R-:W-:Y:S04]  /*69ec0*/  STL [R1+0x168c], R50 ;  /* 0x00168c3201007387 */ /* 0x000fe80000100800 */
[----:B------:R-:W-:Y:S01]  /*69ed0*/  STL [R1+0x1660], R51 ;  /* 0x0016603301007387 */ /* 0x000fe20000100800 */
[----:B------:R-:W-:-:S03]  /*69ee0*/  IMAD.X R2, R2, 0x1, R4, P4 ;  /* 0x0000000102027824 */ /* 0x000fc600020e0604 */
[----:B------:R1:W-:Y:S04]  /*69ef0*/  STL [R1+0x1658], R43 ;  /* 0x0016582b01007387 */ /* 0x0003e80000100800 */
[----:B------:R-:W-:Y:S01]  /*69f00*/  STL [R1+0x1684], R54 ;  /* 0x0016843601007387 */ /* 0x000fe20000100800 */
[----:B------:R-:W-:-:S03]  /*69f10*/  IADD3 R58, P4, R58, R55, RZ ;  /* 0x000000373a3a7210 */ /* 0x000fc60007f9e0ff */
[----:B-1----:R-:W2:Y:S04]  /*69f20*/  LDL.LU R43, [R1+0x1638] ;  /* 0x00163800012b7983 */ /* 0x002ea80000300800 */
[----:B------:R1:W-:Y:S04]  /*69f30*/  STL [R1+0x167c], R2 ;  /* 0x00167c0201007387 */ /* 0x0003e80000100800 */
[----:B-1----:R-:W2:Y:S01]  /*69f40*/  LDL.LU R2, [R1+0x165c] ;  /* 0x00165c0001027983 */ /* 0x002ea20000300800 */
[----:B----4-:R-:W-:Y:S01]  /*69f50*/  IMAD.X R5, R5, 0x1, R4, P3 ;  /* 0x0000000105057824 */ /* 0x010fe200018e0604 */
[----:B---3--:R-:W-:-:S04]  /*69f60*/  IADD3 R59, P3, R59, R55, RZ ;  /* 0x000000373b3b7210 */ /* 0x008fc80007f7e0ff */
[----:B------:R1:W-:Y:S01]  /*69f70*/  STL [R1+0x1674], R5 ;  /* 0x0016740501007387 */ /* 0x0003e20000100800 */
[----:B------:R-:W-:-:S03]  /*69f80*/  IMAD.X R6, R6, 0x1, R4, P2 ;  /* 0x0000000106067824 */ /* 0x000fc600010e0604 */
[----:B-1----:R-:W3:Y:S04]  /*69f90*/  LDL.LU R5, [R1+0x1630] ;  /* 0x0016300001057983 */ /* 0x002ee80000300800 */
[----:B------:R-:W-:Y:S04]  /*69fa0*/  STL [R1+0x1650], R58 ;  /* 0x0016503a01007387 */ /* 0x000fe80000100800 */
[----:B------:R1:W-:Y:S01]  /*69fb0*/  STL [R1+0x166c], R6 ;  /* 0x00166c0601007387 */ /* 0x0003e20000100800 */
[----:B------:R-:W-:-:S03]  /*69fc0*/  IADD3 R3, P2, R3, R55, RZ ;  /* 0x0000003703037210 */ /* 0x000fc60007f5e0ff */
        /* <DEDUP_REMOVED lines=18> */
[----:B------:R-:W-:-:S05]  /*6a0f0*/  IMAD.X R0, R0, 0x1, R4, P1 ;  /* 0x0000000100007824 */ /* 0x000fca00008e0604 */
[----:B------:R1:W-:Y:S04]  /*6a100*/  STL [R1+0x1664], R0 ;  /* 0x0016640001007387 */ /* 0x0003e80000100800 */
[----:B------:R-:W4:Y:S04]  /*6a110*/  LDL.LU R35, [R1+0x1614] ;  /* 0x0016140001237983 */ /* 0x000f280000300800 */
[----:B------:R-:W4:Y:S04]  /*6a120*/  LDL.LU R50, [R1+0x15e8] ;  /* 0x0015e80001327983 */ /* 0x000f280000300800 */
[----:B------:R-:W4:Y:S04]  /*6a130*/  LDL.LU R51, [R1+0x160c] ;  /* 0x00160c0001337983 */ /* 0x000f280000300800 */
[----:B------:R-:W4:Y:S04]  /*6a140*/  LDL.LU R54, [R1+0x15e0] ;  /* 0x0015e00001367983 */ /* 0x000f280000300800 */
[----:B------:R-:W4:Y:S04]  /*6a150*/  LDL.LU R59, [R1+0x1604] ;  /* 0x00160400013b7983 */ /* 0x000f280000300800 */
[----:B-1----:R-:W4:Y:S04]  /*6a160*/  LDL.LU R0, [R1+0x15d8] ;  /* 0x0015d80001007983 */ /* 0x002f280000300800 */
[----:B------:R-:W4:Y:S01]  /*6a170*/  LDL.LU R58, [R1+0x15fc] ;  /* 0x0015fc00013a7983 */ /* 0x000f220000300800 */
[----:B--2---:R-:W-:-:S05]  /*6a180*/  IADD3 R43, P1, R43, R55, RZ ;  /* 0x000000372b2b7210 */ /* 0x004fca0007f3e0ff */
[----:B------:R1:W-:Y:S01]  /*6a190*/  STL [R1+0x1638], R43 ;  /* 0x0016382b01007387 */ /* 0x0003e20000100800 */
[----:B------:R-:W-:-:S03]  /*6a1a0*/  IMAD.X R2, R2, 0x1, R4, P6 ;  /* 0x0000000102027824 */ /* 0x000fc600030e0604 */
[----:B-1----:R-:W2:Y:S04]  /*6a1b0*/  LDL.LU R43, [R1+0x15d0] ;  /* 0x0015d000012b7983 */ /* 0x002ea80000300800 */
[----:B------:R1:W-:Y:S04]  /*6a1c0*/  STL [R1+0x165c], R2 ;  /* 0x00165c0201007387 */ /* 0x0003e80000100800 */
[----:B-1----:R-:W2:Y:S01]  /*6a1d0*/  LDL.LU R2, [R1+0x15f4] ;  /* 0x0015f40001027983 */ /* 0x002ea20000300800 */
[----:B---3--:R-:W-:-:S05]  /*6a1e0*/  IADD3 R5, P6, R5, R55, RZ ;  /* 0x0000003705057210 */ /* 0x008fca0007fde0ff */
[----:B------:R1:W-:Y:S01]  /*6a1f0*/  STL [R1+0x1630], R5 ;  /* 0x0016300501007387 */ /* 0x0003e20000100800 */
[----:B----4-:R-:W-:-:S03]  /*6a200*/  IMAD.X R6, R6, 0x1, R4, P5 ;  /* 0x0000000106067824 */ /* 0x010fc600028e0604 */
[----:B-1----:R-:W3:Y:S04]  /*6a210*/  LDL.LU R5, [R1+0x15c8] ;  /* 0x0015c80001057983 */ /* 0x002ee80000300800 */
[----:B------:R1:W-:Y:S01]  /*6a220*/  STL [R1+0x1654], R6 ;  /* 0x0016540601007387 */ /* 0x0003e20000100800 */
[-C--:B------:R-:W-:Y:S01]  /*6a230*/  IADD3 R44, P5, R44, R55.reuse, RZ ;  /* 0x000000372c2c7210 */ /* 0x080fe20007fbe0ff */
[--C-:B------:R-:W-:Y:S01]  /*6a240*/  IMAD.X R45, R45, 0x1, R4.reuse, P4 ;  /* 0x000000012d2d7824 */ /* 0x100fe200020e0604 */
[-C--:B------:R-:W-:Y:S01]  /*6a250*/  IADD3 R46, P4, R46, R55.reuse, RZ ;  /* 0x000000372e2e7210 */ /* 0x080fe20007f9e0ff */
[--C-:B------:R-:W-:Y:S01]  /*6a260*/  IMAD.X R47, R47, 0x1, R4.reuse, P3 ;  /* 0x000000012f2f7824 */ /* 0x100fe200018e0604 */
[-C--:B------:R-:W-:Y:S01]  /*6a270*/  IADD3 R10, P3, R10, R55.reuse, RZ ;  /* 0x000000370a0a7210 */ /* 0x080fe20007f7e0ff */
[----:B------:R-:W-:Y:S01]  /*6a280*/  IMAD.X R11, R11, 0x1, R4, P2 ;  /* 0x000000010b0b7824 */ /* 0x000fe200010e0604 */
[----:B-1----:R-:W4:Y:S04]  /*6a290*/  LDL.LU R6, [R1+0x15ec] ;  /* 0x0015ec0001067983 */ /* 0x002f280000300800 */
[----:B------:R-:W-:Y:S04]  /*6a2a0*/  STL [R1+0x1628], R44 ;  /* 0x0016282c01007387 */ /* 0x000fe80000100800 */
[----:B------:R-:W-:Y:S01]  /*6a2b0*/  STL [R1+0x164c], R45 ;  /* 0x00164c2d01007387 */ /* 0x000fe20000100800 */
[----:B------:R-:W-:-:S03]  /*6a2c0*/  IADD3 R61, P2, R61, R55, RZ ;  /* 0x000000373d3d7210 */ /* 0x000fc60007f5e0ff */
        /* <DEDUP_REMOVED lines=8> */
[----:B------:R-:W-:Y:S04]  /*6a350*/  STL [R1+0x1610], R61 ;  /* 0x0016103d01007387 */ /* 0x000fe80000100800 */
[----:B------:R-:W-:Y:S01]  /*6a360*/  STL [R1+0x1634], R14 ;  /* 0x0016340e01007387 */ /* 0x000fe20000100800 */
[----:B------:R-:W-:-:S03]  /*6a370*/  IADD3 R27, P6, R27, R55, RZ ;  /* 0x000000371b1b7210 */ /* 0x000fc60007fde0ff */
[----:B------:R-:W-:Y:S04]  /*6a380*/  STL [R1+0x1608], R15 ;  /* 0x0016080f01007387 */ /* 0x000fe80000100800 */
[----:B------:R1:W-:Y:S01]  /*6a390*/  STL [R1+0x1624], R3 ;  /* 0x0016240301007387 */ /* 0x0003e20000100800 */
[----:B------:R-:W-:-:S03]  /*6a3a0*/  IADD3 R30, P5, R30, R55, RZ ;  /* 0x000000371e1e7210 */ /* 0x000fc60007fbe0ff */
[----:B------:R-:W-:Y:S01]  /*6a3b0*/  STL [R1+0x162c], R26 ;  /* 0x00162c1a01007387 */ /* 0x000fe20000100800 */
[--C-:B------:R-:W-:Y:S01]  /*6a3c0*/  IMAD.X R31, R31, 0x1, R4.reuse, P4 ;  /* 0x000000011f1f7824 */ /* 0x100fe200020e0604 */
[-C--:B------:R-:W-:Y:S01]  /*6a3d0*/  IADD3 R34, P4, R34, R55.reuse, RZ ;  /* 0x0000003722227210 */ /* 0x080fe20007f9e0ff */
[--C-:B------:R-:W-:Y:S01]  /*6a3e0*/  IMAD.X R35, R35, 0x1, R4.reuse, P3 ;  /* 0x0000000123237824 */ /* 0x100fe200018e0604 */
[----:B------:R-:W-:Y:S01]  /*6a3f0*/  IADD3 R50, P3, R50, R55, RZ ;  /* 0x0000003732327210 */ /* 0x000fe20007f7e0ff */
[--C-:B------:R-:W-:Y:S01]  /*6a400*/  IMAD.X R51, R51, 0x1, R4.reuse, P2 ;  /* 0x0000000133337824 */ /* 0x100fe200010e0604 */
[----:B-1----:R-:W4:Y:S04]  /*6a410*/  LDL.LU R3, [R1+0x15c0] ;  /* 0x0015c00001037983 */ /* 0x002f280000300800 */
[----:B------:R-:W-:Y:S04]  /*6a420*/  STL [R1+0x1600], R27 ;  /* 0x0016001b01007387 */ /* 0x000fe80000100800 */
[----:B------:R-:W-:Y:S04]  /*6a430*/  STL [R1+0x15f8], R30 ;  /* 0x0015f81e01007387 */ /* 0x000fe80000100800 */
[----:B------:R-:W-:Y:S01]  /*6a440*/  STL [R1+0x161c], R31 ;  /* 0x00161c1f01007387 */ /* 0x000fe20000100800 */
[----:B------:R-:W-:-:S03]  /*6a450*/  IMAD.X R59, R59, 0x1, R4, P1 ;  /* 0x000000013b3b7824 */ /* 0x000fc600008e0604 */
[----:B------:R-:W-:Y:S01]  /*6a460*/  STL [R1+0x15f0], R34 ;  /* 0x0015f02201007387 */ /* 0x000fe20000100800 */
[----:B------:R-:W-:-:S03]  /*6a470*/  IADD3 R54, P2, R54, R55, RZ ;  /* 0x0000003736367210 */ /* 0x000fc60007f5e0ff */
[----:B------:R-:W-:Y:S04]  /*6a480*/  STL [R1+0x1614], R35 ;  /* 0x0016142301007387 */ /* 0x000fe80000100800 */
[----:B------:R-:W-:Y:S01]  /*6a490*/  STL [R1+0x15e8], R50 ;  /* 0x0015e83201007387 */ /* 0x000fe20000100800 */
[----:B------:R-:W-:-:S03]  /*6a4a0*/  IADD3 R0, P1, R0, R55, RZ ;  /* 0x0000003700007210 */ /* 0x000fc60007f3e0ff */
[----:B------:R-:W-:Y:S04]  /*6a4b0*/  STL [R1+0x160c], R51 ;  /* 0x00160c3301007387 */ /* 0x000fe80000100800 */
[----:B------:R1:W-:Y:S04]  /*6a4c0*/  STL [R1+0x1604], R59 ;  /* 0x0016043b01007387 */ /* 0x0003e80000100800 */
[----:B------:R-:W-:Y:S04]  /*6a4d0*/  STL [R1+0x15e0], R54 ;  /* 0x0015e03601007387 */ /* 0x000fe80000100800 */
[----:B-1----:R-:W4:Y:S04]  /*6a4e0*/  LDL.LU R59, [R1+0x15e4] ;  /* 0x0015e400013b7983 */ /* 0x002f280000300800 */
[----:B------:R1:W-:Y:S04]  /*6a4f0*/  STL [R1+0x15d8], R0 ;  /* 0x0015d80001007387 */ /* 0x0003e80000100800 */
[----:B-1----:R-:W4:Y:S01]  /*6a500*/  LDL.LU R0, [R1+0x15b8] ;  /* 0x0015b80001007983 */ /* 0x002f220000300800 */
[----:B------:R-:W-:Y:S01]  /*6a510*/  IMAD.X R58, R58, 0x1, R4, P6 ;  /* 0x000000013a3a7824 */ /* 0x000fe200030e0604 */
[----:B--2---:R-:W-:-:S05]  /*6a520*/  IADD3 R43, P6, R43, R55, RZ ;  /* 0x000000372b2b7210 */ /* 0x004fca0007fde0ff */
[----:B------:R1:W-:Y:S01]  /*6a530*/  STL [R1+0x15d0], R43 ;  /* 0x0015d02b01007387 */ /* 0x0003e20000100800 */
[----:B------:R-:W-:-:S03]  /*6a540*/  IMAD.X R2, R2, 0x1, R4, P5 ;  /* 0x0000000102027824 */ /* 0x000fc600028e0604 */
[----:B-1----:R-:W2:Y:S04]  /*6a550*/  LDL.LU R43, [R1+0x15dc] ;  /* 0x0015dc00012b7983 */ /* 0x002ea80000300800 */
[----:B------:R-:W-:Y:S01]  /*6a560*/  STL [R1+0x15fc], R58 ;  /* 0x0015fc3a01007387 */ /* 0x000fe20000100800 */
[----:B---3--:R-:W-:-:S05]  /*6a570*/  IADD3 R5, P5, R5, R55, RZ ;  /* 0x0000003705057210 */ /* 0x008fca0007fbe0ff */
[----:B------:R1:W-:Y:S01]  /*6a580*/  STL [R1+0x15c8], R5 ;  /* 0x0015c80501007387 */ /* 0x0003e20000100800 */
[----:B----4-:R-:W-:-:S03]  /*6a590*/  IMAD.X R6, R6, 0x1, R4, P4 ;  /* 0x0000000106067824 */ /* 0x010fc600020e0604 */
[----:B-1----:R-:W3:Y:S04]  /*6a5a0*/  LDL.LU R5, [R1+0x15b0] ;  /* 0x0015b00001057983 */ /* 0x002ee80000300800 */
[----:B------:R1:W-:Y:S04]  /*6a5b0*/  STL [R1+0x15f4], R2 ;  /* 0x0015f40201007387 */ /* 0x0003e80000100800 */
[----:B-1----:R-:W4:Y:S04]  /*6a5c0*/  LDL.LU R2, [R1+0x15d4] ;  /* 0x0015d40001027983 */ /* 0x002f280000300800 */
        /* <DEDUP_REMOVED lines=11> */
[----:B------:R-:W-:-:S03]  /*6a680*/  IADD3 R3, P4, R3, R55, RZ ;  /* 0x0000003703037210 */ /* 0x000fc60007f9e0ff */
[----:B-1----:R-:W4:Y:S04]  /*6a690*/  LDL.LU R6, [R1+0x1580] ;  /* 0x0015800001067983 */ /* 0x002f280000300800 */
        /* <DEDUP_REMOVED lines=11> */
[----:B------:R-:W-:Y:S01]  /*6a750*/  IMAD.X R59, R59, 0x1, R4, P3 ;  /* 0x000000013b3b7824 */ /* 0x000fe200018e0604 */
[----:B------:R-:W-:-:S05]  /*6a760*/  IADD3 R0, P3, R0, R55, RZ ;  /* 0x0000003700007210 */ /* 0x000fca0007f7e0ff */
[----:B------:R1:W-:Y:S04]  /*6a770*/  STL [R1+0x15b8], R0 ;  /* 0x0015b80001007387 */ /* 0x0003e80000100800 */
[----:B------:R0:W-:Y:S04]  /*6a780*/  STL [R1+0x15e4], R59 ;  /* 0x0015e43b01007387 */ /* 0x0001e80000100800 */
[----:B-1----:R-:W4:Y:S04]  /*6a790*/  LDL.LU R0, [R1+0x157c] ;  /* 0x00157c0001007983 */ /* 0x002f280000300800 */
[----:B0-----:R-:W4:Y:S01]  /*6a7a0*/  LDL.LU R59, [R1+0x1550] ;  /* 0x00155000013b7983 */ /* 0x001f220000300800 */
[----:B--2---:R-:W-:-:S05]  /*6a7b0*/  IMAD.X R43, R43, 0x1, R4, P2 ;  /* 0x000000012b2b7824 */ /* 0x004fca00010e0604 */
[----:B------:R0:W-:Y:S04]  /*6a7c0*/  STL [R1+0x15dc], R43 ;  /* 0x0015dc2b01007387 */ /* 0x0001e80000100800 */
[----:B0-----:R-:W2:Y:S01]  /*6a7d0*/  LDL.LU R43, [R1+0x1574] ;  /* 0x00157400012b7983 */ /* 0x001ea20000300800 */
[----:B---3--:R-:W-:-:S05]  /*6a7e0*/  IADD3 R5, P2, R5, R55, RZ ;  /* 0x0000003705057210 */ /* 0x008fca0007f5e0ff */
[----:B------:R0:W-:Y:S01]  /*6a7f0*/  STL [R1+0x15b0], R5 ;  /* 0x0015b00501007387 */ /* 0x0001e20000100800 */
[--C-:B----4-:R-:W-:Y:S01]  /*6a800*/  IMAD.X R2, R2, 0x1, R4.reuse, P1 ;  /* 0x0000000102027824 */ /* 0x110fe200008e0604 */
[-C--:B------:R-:W-:Y:S01]  /*6a810*/  IADD3 R44, P1, R44, R55.reuse, RZ ;  /* 0x000000372c2c7210 */ /* 0x080fe20007f3e0ff */
[----:B------:R-:W-:Y:S01]  /*6a820*/  IMAD.X R45, R45, 0x1, R4, P6 ;  /* 0x000000012d2d7824 */ /* 0x000fe200030e0604 */
[----:B0-----:R-:W3:Y:S01]  /*6a830*/  LDL.LU R5, [R1+0x1548] ;  /* 0x0015480001057983 */ /* 0x001ee20000300800 */
[----:B------:R-:W-:-:S03]  /*6a840*/  IADD3 R46, P6, R46, R55, RZ ;  /* 0x000000372e2e7210 */ /* 0x000fc60007fde0ff */
[----:B------:R0:W-:Y:S01]  /*6a850*/  STL [R1+0x15d4], R2 ;  /* 0x0015d40201007387 */ /* 0x0001e20000100800 */
[--C-:B------:R-:W-:Y:S01]  /*6a860*/  IMAD.X R47, R47, 0x1, R4.reuse, P5 ;  /* 0x000000012f2f7824 */ /* 0x100fe200028e0604 */
[-C--:B------:R-:W-:Y:S01]  /*6a870*/  IADD3 R10, P5, R10, R55.reuse, RZ ;  /* 0x000000370a0a7210 */ /* 0x080fe20007fbe0ff */
[--C-:B------:R-:W-:Y:S01]  /*6a880*/  IMAD.X R11, R11, 0x1, R4.reuse, P4 ;  /* 0x000000010b0b7824 */ /* 0x100fe200020e0604 */
[-C--:B------:R-:W-:Y:S01]  /*6a890*/  IADD3 R61, P4, R61, R55.reuse, RZ ;  /* 0x000000373d3d7210 */ /* 0x080fe20007f9e0ff */
[--C-:B------:R-:W-:Y:S02]  /*6a8a0*/  IMAD.X R14, R14, 0x1, R4.reuse, P3 ;  /* 0x000000010e0e7824 */ /* 0x100fe400018e0604 */
[----:B------:R-:W-:Y:S01]  /*6a8b0*/  IMAD.X R26, R26, 0x1, R4, P2 ;  /* 0x000000011a1a7824 */ /* 0x000fe200010e0604 */
[----:B0-----:R0:W5:Y:S04]  /*6a8c0*/  LDL.LU R2, [R1+0x276c] ;  /* 0x00276c0001027983 */ /* 0x0011680000300800 */
[----:B------:R-:W-:Y:S04]  /*6a8d0*/  STL [R1+0x15a8], R44 ;  /* 0x0015a82c01007387 */ /* 0x000fe80000100800 */
[----:B------:R-:W-:Y:S04]  /*6a8e0*/  STL [R1+0x15cc], R45 ;  /* 0x0015cc2d01007387 */ /* 0x000fe80000100800 */
[----:B------:R-:W-:Y:S04]  /*6a8f0*/  STL [R1+0x15a0], R46 ;  /* 0x0015a02e01007387 */ /* 0x000fe80000100800 */
[----:B------:R-:W-:Y:S01]  /*6a900*/  STL [R1+0x15c4], R47 ;  /* 0x0015c42f01007387 */ /* 0x000fe20000100800 */
[----:B------:R-:W-:-:S03]  /*6a910*/  IADD3 R6, P2, R6, R55, RZ ;  /* 0x0000003706067210 */ /* 0x000fc60007f5e0ff */
[----:B------:R-:W-:Y:S01]  /*6a920*/  STL [R1+0x1598], R10 ;  /* 0x0015980a01007387 */ /* 0x000fe20000100800 */
[----:B------:R-:W-:-:S03]  /*6a930*/  IADD3 R15, P3, R15, R55, RZ ;  /* 0x000000370f0f7210 */ /* 0x000fc60007f7e0ff */
[----:B------:R-:W-:Y:S04]  /*6a940*/  STL [R1+0x15bc], R11 ;  /* 0x0015bc0b01007387 */ /* 0x000fe80000100800 */
[----:B------:R-:W-:Y:S04]  /*6a950*/  STL [R1+0x1590], R61 ;  /* 0x0015903d01007387 */ /* 0x000fe80000100800 */
[----:B------:R-:W-:Y:S04]  /*6a960*/  STL [R1+0x15b4], R14 ;  /* 0x0015b40e01007387 */ /* 0x000fe80000100800 */
[----:B------:R1:W-:Y:S01]  /*6a970*/  STL [R1+0x1580], R6 ;  /* 0x0015800601007387 */ /* 0x0003e20000100800 */
[----:B------:R-:W-:-:S03]  /*6a980*/  IMAD.X R27, R27, 0x1, R4, P1 ;  /* 0x000000011b1b7824 */ /* 0x000fc600008e0604 */
[----:B------:R-:W-:Y:S01]  /*6a990*/  STL [R1+0x1588], R15 ;  /* 0x0015880f01007387 */ /* 0x000fe20000100800 */
[-C--:B------:R-:W-:Y:S01]  /*6a9a0*/  IADD3 R30, P1, R30, R55.reuse, RZ ;  /* 0x000000371e1e7210 */ /* 0x080fe20007f3e0ff */
[--C-:B------:R-:W-:Y:S01]  /*6a9b0*/  IMAD.X R31, R31, 0x1, R4.reuse, P6 ;  /* 0x000000011f1f7824 */ /* 0x100fe200030e0604 */
[-C--:B------:R-:W-:Y:S01]  /*6a9c0*/  IADD3 R34, P6, R34, R55.reuse, RZ ;  /* 0x0000003722227210 */ /* 0x080fe20007fde0ff */
[--C-:B------:R-:W-:Y:S01]  /*6a9d0*/  IMAD.X R35, R35, 0x1, R4.reuse, P5 ;  /* 0x0000000123237824 */ /* 0x100fe200028e0604 */
[----:B------:R-:W-:Y:S01]  /*6a9e0*/  IADD3 R50, P5, R50, R55, RZ ;  /* 0x0000003732327210 */ /* 0x000fe20007fbe0ff */
[----:B-1----:R-:W4:Y:S04]  /*6a9f0*/  LDL.LU R6, [R1+0x156c] ;  /* 0x00156c0001067983 */ /* 0x002f280000300800 */
[----:B------:R-:W-:Y:S04]  /*6aa00*/  STL [R1+0x15ac], R26 ;  /* 0x0015ac1a01007387 */ /* 0x000fe80000100800 */
[----:B------:R-:W-:Y:S01]  /*6aa10*/  STL [R1+0x15a4], R27 ;  /* 0x0015a41b01007387 */ /* 0x000fe20000100800 */
[----:B------:R-:W-:-:S03]  /*6aa20*/  IMAD.X R51, R51, 0x1, R4, P4 ;  /* 0x0000000133337824 */ /* 0x000fc600020e0604 */
[----:B------:R-:W-:Y:S01]  /*6aa30*/  STL [R1+0x1578], R30 ;  /* 0x0015781e01007387 */ /* 0x000fe20000100800 */
[----:B------:R-:W-:-:S03]  /*6aa40*/  IADD3 R58, P4, R58, R55, RZ ;  /* 0x000000373a3a7210 */ /* 0x000fc60007f9e0ff */
[----:B------:R-:W-:Y:S04]  /*6aa50*/  STL [R1+0x159c], R31 ;  /* 0x00159c1f01007387 */ /* 0x000fe80000100800 */
[----:B------:R-:W-:Y:S04]  /*6aa60*/  STL [R1+0x1570], R34 ;  /* 0x0015702201007387 */ /* 0x000fe80000100800 */
[----:B------:R-:W-:Y:S01]  /*6aa70*/  STL [R1+0x1594], R35 ;  /* 0x0015942301007387 */ /* 0x000fe20000100800 */
[----:B------:R-:W-:-:S03]  /*6aa80*/  IMAD.X R3, R3, 0x1, R4, P3 ;  /* 0x0000000103037824 */ /* 0x000fc600018e0604 */
[----:B------:R-:W-:Y:S04]  /*6aa90*/  STL [R1+0x1568], R50 ;  /* 0x0015683201007387 */ /* 0x000fe80000100800 */
[----:B------:R1:W-:Y:S04]  /*6aaa0*/  STL [R1+0x1560], R58 ;  /* 0x0015603a01007387 */ /* 0x0003e80000100800 */
[----:B------:R-:W-:Y:S04]  /*6aab0*/  STL [R1+0x158c], R51 ;  /* 0x00158c3301007387 */ /* 0x000fe80000100800 */
[----:B-1----:R-:W4:Y:S04]  /*6aac0*/  LDL.LU R58, [R1+0x1540] ;  /* 0x00154000013a7983 */ /* 0x002f280000300800 */
[----:B------:R1:W-:Y:S01]  /*6aad0*/  STL [R1+0x1584], R3 ;  /* 0x0015840301007387 */ /* 0x0003e20000100800 */
[----:B------:R-:W-:-:S03]  /*6aae0*/  IMAD.X R0, R0, 0x1, R4, P2 ;  /* 0x0000000100007824 */ /* 0x000fc600010e0604 */
[----:B-1----:R-:W4:Y:S04]  /*6aaf0*/  LDL.LU R3, [R1+0x1564] ;  /* 0x0015640001037983 */ /* 0x002f280000300800 */
[----:B------:R1:W-:Y:S04]  /*6ab00*/  STL [R1+0x157c], R0 ;  /* 0x00157c0001007387 */ /* 0x0003e80000100800 */
[----:B-1----:R-:W4:Y:S01]  /*6ab10*/  LDL.LU R0, [R1+0x266c] ;  /* 0x00266c0001007983 */ /* 0x002f220000300800 */
[-C--:B------:R-:W-:Y:S02]  /*6ab20*/  IADD3 R54, P3, R54, R55.reuse, RZ ;  /* 0x0000003736367210 */ /* 0x080fe40007f7e0ff */
[----:B------:R-:W-:-:S03]  /*6ab30*/  IADD3 R59, P2, R59, R55, RZ ;  /* 0x000000373b3b7210 */ /* 0x000fc60007f5e0ff */
[----:B------:R-:W-:Y:S01]  /*6ab40*/  STL [R1+0x1558], R54 ;  /* 0x0015583601007387 */ /* 0x000fe20000100800 */
[----:B--2---:R-:W-:-:S05]  /*6ab50*/  IMAD.X R43, R43, 0x1, R4, P1 ;  /* 0x000000012b2b7824 */ /* 0x004fca00008e0604 */
[----:B------:R1:W-:Y:S04]  /*6ab60*/  STL [R1+0x1574], R43 ;  /* 0x0015742b01007387 */ /* 0x0003e80000100800 */
[----:B-1----:R-:W2:Y:S04]  /*6ab70*/  LDL.LU R43, [R1+0x155c] ;  /* 0x00155c00012b7983 */ /* 0x002ea80000300800 */
[----:B------:R-:W-:Y:S04]  /*6ab80*/  STL [R1+0x1550], R59 ;  /* 0x0015503b01007387 */ /* 0x000fe80000100800 */
[----:B------:R-:W2:Y:S04]  /*6ab90*/  LDL.LU R44, [R1+0x173c] ;  /* 0x00173c00012c7983 */ /* 0x000ea80000300800 */
[----:B------:R-:W2:Y:S04]  /*6aba0*/  LDL.LU R45, [R1+0x1554] ;  /* 0x00155400012d7983 */ /* 0x000ea80000300800 */
[----:B------:R-:W2:Y:S01]  /*6abb0*/  LDL.LU R46, [R1+0x2668] ;  /* 0x00266800012e7983 */ /* 0x000ea20000300800 */
[----:B---3--:R-:W-:-:S05]  /*6abc0*/  IADD3 R5, P1, R5, R55, RZ ;  /* 0x0000003705057210 */ /* 0x008fca0007f3e0ff */
        /* <DEDUP_REMOVED lines=12> */
[----:B------:R-:W3:Y:S01]  /*6ac90*/  LDL.LU R34, [R1+0x2648] ;  /* 0x0026480001227983 */ /* 0x000ee20000300800 */
[----:B----4-:R-:W-:-:S05]  /*6aca0*/  IMAD.X R6, R6, 0x1, R4, P6 ;  /* 0x0000000106067824 */ /* 0x010fca00030e0604 */
[----:B------:R1:W-:Y:S04]  /*6acb0*/  STL [R1+0x156c], R6 ;  /* 0x00156c0601007387 */ /* 0x0003e80000100800 */
[----:B------:R-:W4:Y:S04]  /*6acc0*/  LDL.LU R35, [R1+0x1734] ;  /* 0x0017340001237983 */ /* 0x000f280000300800 */
[----:B------:R-:W4:Y:S04]  /*6acd0*/  LDL.LU R50, [R1+0x2640] ;  /* 0x0026400001327983 */ /* 0x000f280000300800 */
[----:B------:R-:W4:Y:S04]  /*6ace0*/  LDL.LU R51, [R1+0x1730] ;  /* 0x0017300001337983 */ /* 0x000f280000300800 */
[----:B------:R-:W4:Y:S04]  /*6acf0*/  LDL.LU R54, [R1+0x2638] ;  /* 0x0026380001367983 */ /* 0x000f280000300800 */
[----:B------:R-:W4:Y:S04]  /*6ad00*/  LDL.LU R59, [R1+0x172c] ;  /* 0x00172c00013b7983 */ /* 0x000f280000300800 */
[----:B-1----:R-:W4:Y:S01]  /*6ad10*/  LDL.LU R6, [R1+0x2630] ;  /* 0x0026300001067983 */ /* 0x002f220000300800 */
[----:B------:R-:W-:-:S03]  /*6ad20*/  IADD3 R58, P6, R58, R55, RZ ;  /* 0x000000373a3a7210 */ /* 0x000fc60007fde0ff */
[----:B------:R-:W4:Y:S01]  /*6ad30*/  LDL.LU R55, [R1+0x2654] ;  /* 0x0026540001377983 */ /* 0x000f220000300800 */
[----:B------:R-:W-:-:S05]  /*6ad40*/  IMAD.X R3, R3, 0x1, R4, P5 ;  /* 0x0000000103037824 */ /* 0x000fca00028e0604 */
[----:B------:R1:W-:Y:S04]  /*6ad50*/  STL [R1+0x1564], R3 ;  /* 0x0015640301007387 */ /* 0x0003e80000100800 */
[----:B------:R0:W-:Y:S01]  /*6ad60*/  STL [R1+0x1540], R58 ;  /* 0x0015403a01007387 */ /* 0x0001e20000100800 */
[----:B------:R-:W-:-:S03]  /*6ad70*/  IADD3 R0, P5, R0, UR7, RZ ;  /* 0x0000000700007c10 */ /* 0x000fc6000ffbe0ff */
[----:B-1----:R-:W4:Y:S04]  /*6ad80*/  LDL.LU R3, [R1+0x2628] ;  /* 0x0026280001037983 */ /* 0x002f280000300800 */
[----:B0-----:R-:W4:Y:S04]  /*6ad90*/  LDL.LU R58, [R1+0x264c] ;  /* 0x00264c00013a7983 */ /* 0x001f280000300800 */
[----:B------:R0:W-:Y:S04]  /*6ada0*/  STL [R1+0x266c], R0 ;  /* 0x00266c0001007387 */ /* 0x0001e80000100800 */
[----:B0-----:R-:W4:Y:S01]  /*6adb0*/  LDL.LU R0, [R1+0x2620] ;  /* 0x0026200001007983 */ /* 0x001f220000300800 */
[--C-:B--2---:R-:W-:Y:S01]  /*6adc0*/  IMAD.X R43, R43, 0x1, R4.reuse, P4 ;  /* 0x000000012b2b7824 */ /* 0x104fe200020e0604 */
[----:B------:R-:W-:Y:S01]  /*6add0*/  IADD3 R44, P4, R44, UR7, RZ ;  /* 0x000000072c2c7c10 */ /* 0x000fe2000ff9e0ff */
[----:B------:R-:W-:-:S03]  /*6ade0*/  IMAD.X R45, R45, 0x1, R4, P3 ;  /* 0x000000012d2d7824 */ /* 0x000fc600018e0604 */
[----:B------:R0:W-:Y:S01]  /*6adf0*/  STL [R1+0x155c], R43 ;  /* 0x00155c2b01007387 */ /* 0x0001e20000100800 */
[----:B------:R-:W-:-:S03]  /*6ae00*/  IADD3 R46, P3, R46, UR7, RZ ;  /* 0x000000072e2e7c10 */ /* 0x000fc6000ff7e0ff */
[----:B0-----:R-:W2:Y:S04]  /*6ae10*/  LDL.LU R43, [R1+0x2644] ;  /* 0x00264400012b7983 */ /* 0x001ea80000300800 */
[----:B------:R-:W-:Y:S04]  /*6ae20*/  STL [R1+0x173c], R44 ;  /* 0x00173c2c01007387 */ /* 0x000fe80000100800 */
[----:B------:R-:W-:Y:S04]  /*6ae30*/  STL [R1+0x1554], R45 ;  /* 0x0015542d01007387 */ /* 0x000fe80000100800 */
[----:B------:R-:W-:Y:S01]  /*6ae40*/  STL [R1+0x2668], R46 ;  /* 0x0026682e01007387 */ /* 0x000fe20000100800 */
[--C-:B---3--:R-:W-:Y:S01]  /*6ae50*/  IMAD.X R47, R47, 0x1, R4.reuse, P2 ;  /* 0x000000012f2f7824 */ /* 0x108fe200010e0604 */
[----:B------:R-:W-:Y:S01]  /*6ae60*/  IADD3 R10, P2, R10, UR7, RZ ;  /* 0x000000070a0a7c10 */ /* 0x000fe2000ff5e0ff */
[--C-:B------:R-:W-:Y:S01]  /*6ae70*/  IMAD.X R11, R11, 0x1, R4.reuse, P1 ;  /* 0x000000010b0b7824 */ /* 0x100fe200008e0604 */
[----:B------:R-:W-:Y:S01]  /*6ae80*/  IADD3 R61, P1, R61, UR7, RZ ;  /* 0x000000073d3d7c10 */ /* 0x000fe2000ff3e0ff */
[----:B------:R-:W-:Y:S01]  /*6ae90*/  IMAD.X R14, R14, 0x1, R4, P6 ;  /* 0x000000010e0e7824 */ /* 0x000fe200030e0604 */
[----:B------:R-:W-:Y:S01]  /*6aea0*/  STL [R1+0x154c], R47 ;  /* 0x00154c2f01007387 */ /* 0x000fe20000100800 */
[----:B------:R-:W-:-:S03]  /*6aeb0*/  IADD3 R15, P6, R15, UR7, RZ ;  /* 0x000000070f0f7c10 */ /* 0x000fc6000ffde0ff */
[----:B------:R-:W-:Y:S01]  /*6aec0*/  STL [R1+0x2664], R10 ;  /* 0x0026640a01007387 */ /* 0x000fe20000100800 */
[----:B------:R-:W-:-:S03]  /*6aed0*/  IADD3.X R5, R5, UR6, RZ, P4, !PT ;  /* 0x0000000605057c10 */ /* 0x000fc6000a7fe4ff */
[----:B------:R-:W-:Y:S01]  /*6aee0*/  STL [R1+0x1544], R11 ;  /* 0x0015440b01007387 */ /* 0x000fe20000100800 */
[----:B------:R-:W-:-:S03]  /*6aef0*/  IADD3.X R26, R26, UR6, RZ, P5, !PT ;  /* 0x000000061a1a7c10 */ /* 0x000fc6000affe4ff */
[----:B------:R-:W-:Y:S04]  /*6af00*/  STL [R1+0x2660], R61 ;  /* 0x0026603d01007387 */ /* 0x000fe80000100800 */
[----:B------:R-:W-:Y:S01]  /*6af10*/  STL [R1+0x153c], R14 ;  /* 0x00153c0e01007387 */ /* 0x000fe20000100800 */
[----:B------:R-:W-:-:S03]  /*6af20*/  IADD3 R27, P5, R27, UR7, RZ ;  /* 0x000000071b1b7c10 */ /* 0x000fc6000ffbe0ff */
[----:B------:R-:W-:Y:S04]  /*6af30*/  STL [R1+0x265c], R15 ;  /* 0x00265c0f01007387 */ /* 0x000fe80000100800 */
[----:B------:R0:W-:Y:S01]  /*6af40*/  STL [R1+0x1538], R5 ;  /* 0x0015380501007387 */ /* 0x0001e20000100800 */
[----:B------:R-:W-:-:S03]  /*6af50*/  IADD3 R30, P4, R30, UR7, RZ ;  /* 0x000000071e1e7c10 */ /* 0x000fc6000ff9e0ff */
[----:B------:R-:W-:Y:S01]  /*6af60*/  STL [R1+0x1740], R26 ;  /* 0x0017401a01007387 */ /* 0x000fe20000100800 */
[----:B------:R-:W-:Y:S02]  /*6af70*/  IADD3.X R31, R31, UR6, RZ, P3, !PT ;  /* 0x000000061f1f7c10 */ /* 0x000fe40009ffe4ff */
[----:B------:R-:W-:Y:S01]  /*6af80*/  IADD3 R34, P3, R34, UR7, RZ ;  /* 0x0000000722227c10 */ /* 0x000fe2000ff7e0ff */
[----:B0-----:R-:W3:Y:S04]  /*6af90*/  LDL.LU R5, [R1+0x2618] ;  /* 0x0026180001057983 */ /* 0x001ee80000300800 */
[----:B------:R-:W-:Y:S04]  /*6afa0*/  STL [R1+0x2658], R27 ;  /* 0x0026581b01007387 */ /* 0x000fe80000100800 */
[----:B------:R-:W-:Y:S04]  /*6afb0*/  STL [R1+0x2650], R30 ;  /* 0x0026501e01007387 */ /* 0x000fe80000100800 */
[----:B------:R-:W-:Y:S04]  /*6afc0*/  STL [R1+0x1738], R31 ;  /* 0x0017381f01007387 */ /* 0x000fe80000100800 */
[----:B------:R-:W-:Y:S01]  /*6afd0*/  STL [R1+0x2648], R34 ;  /* 0x0026482201007387 */ /* 0x000fe20000100800 */
[----:B----4-:R-:W-:-:S02]  /*6afe0*/  IADD3.X R35, R35, UR6, RZ, P2, !PT ;  /* 0x0000000623237c10 */ /* 0x010fc400097fe4ff */
[----:B------:R-:W-:Y:S02]  /*6aff0*/  IADD3 R50, P2, R50, UR7, RZ ;  /* 0x0000000732327c10 */ /* 0x000fe4000ff5e0ff */
[----:B------:R-:W-:Y:S02]  /*6b000*/  IADD3.X R51, R51, UR6, RZ, P1, !PT ;  /* 0x0000000633337c10 */ /* 0x000fe40008ffe4ff */
[----:B------:R-:W-:Y:S02]  /*6b010*/  IADD3 R54, P1, R54, UR7, RZ ;  /* 0x0000000736367c10 */ /* 0x000fe4000ff3e0ff */
[----:B------:R-:W-:Y:S01]  /*6b020*/  IADD3.X R59, R59, UR6, RZ, P6, !PT ;  /* 0x000000063b3b7c10 */ /* 0x000fe2000b7fe4ff */
[----:B------:R-:W-:Y:S04]  /*6b030*/  STL [R1+0x1734], R35 ;  /* 0x0017342301007387 */ /* 0x000fe80000100800 */
[----:B------:R-:W-:Y:S04]  /*6b040*/  STL [R1+0x2640], R50 ;  /* 0x0026403201007387 */ /* 0x000fe80000100800 */
[----:B------:R-:W-:Y:S01]  /*6b050*/  STL [R1+0x1730], R51 ;  /* 0x0017303301007387 */ /* 0x000fe20000100800 */
[----:B------:R-:W-:-:S03]  /*6b060*/  IADD3 R6, P6, R6, UR7, RZ ;  /* 0x0000000706067c10 */ /* 0x000fc6000ffde0ff */
[----:B------:R0:W-:Y:S04]  /*6b070*/  STL [R1+0x172c], R59 ;  /* 0x00172c3b01007387 */ /* 0x0001e80000100800 */
[----:B------:R-:W-:Y:S01]  /*6b080*/  STL [R1+0x2638], R54 ;  /* 0x0026383601007387 */ /* 0x000fe20000100800 */
[----:B------:R-:W-:-:S03]  /*6b090*/  IADD3.X R55, R55, UR6, RZ, P5, !PT ;  /* 0x0000000637377c10 */ /* 0x000fc6000affe4ff */
[----:B0-----:R-:W4:Y:S04]  /*6b0a0*/  LDL.LU R59, [R1+0x263c] ;  /* 0x00263c00013b7983 */ /* 0x001f280000300800 */
[----:B------:R0:W-:Y:S04]  /*6b0b0*/  STL [R1+0x2630], R6 ;  /* 0x0026300601007387 */ /* 0x0001e80000100800 */
[----:B0-----:R-:W4:Y:S01]  /*6b0c0*/  LDL.LU R6, [R1+0x2610] ;  /* 0x0026100001067983 */ /* 0x001f220000300800 */
[----:B------:R-:W-:Y:S02]  /*6b0d0*/  IADD3 R3, P5, R3, UR7, RZ ;  /* 0x0000000703037c10 */ /* 0x000fe4000ffbe0ff */
[----:B------:R-:W-:-:S03]  /*6b0e0*/  IADD3.X R58, R58, UR6, RZ, P4, !PT ;  /* 0x000000063a3a7c10 */ /* 0x000fc6000a7fe4ff */
[----:B------:R0:W-:Y:S01]  /*6b0f0*/  STL [R1+0x2628], R3 ;  /* 0x0026280301007387 */ /* 0x0001e20000100800 */
[----:B------:R-:W-:-:S03]  /*6b100*/  IADD3 R0, P4, R0, UR7, RZ ;  /* 0x0000000700007c10 */ /* 0x000fc6000ff9e0ff */
[----:B0-----:R-:W4:Y:S04]  /*6b110*/  LDL.LU R3, [R1+0x2634] ;  /* 0x0026340001037983 */ /* 0x001f280000300800 */
[----:B------:R-:W-:Y:S04]  /*6b120*/  STL [R1+0x2654], R55 ;  /* 0x0026543701007387 */ /* 0x000fe80000100800 */
[----:B------:R0:W-:Y:S04]  /*6b130*/  STL [R1+0x2620], R0 ;  /* 0x0026200001007387 */ /* 0x0001e80000100800 */
[----:B0-----:R-:W4:Y:S04]  /*6b140*/  LDL.LU R0, [R1+0x2608] ;  /* 0x0026080001007983 */ /* 0x001f280000300800 */
[----:B------:R-:W-:Y:S04]  /*6b150*/  STL [R1+0x264c], R58 ;  /* 0x00264c3a01007387 */ /* 0x000fe80000100800 */
[----:B------:R-:W4:Y:S04]  /*6b160*/  LDL.LU R44, [R1+0x262c] ;  /* 0x00262c00012c7983 */ /* 0x000f280000300800 */
[----:B------:R-:W4:Y:S04]  /*6b170*/  LDL.LU R45, [R1+0x2600] ;  /* 0x00260000012d7983 */ /* 0x000f280000300800 */
[----:B------:R-:W4:Y:S01]  /*6b180*/  LDL.LU R46, [R1+0x2624] ;  /* 0x00262400012e7983 */ /* 0x000f220000300800 */
[----:B--2---:R-:W-:-:S05]  /*6b190*/  IADD3.X R43, R43, UR6, RZ, P3, !PT ;  /* 0x000000062b2b7c10 */ /* 0x004fca0009ffe4ff */
[----:B------:R0:W-:Y:S04]  /*6b1a0*/  STL [R1+0x2644], R43 ;  /* 0x0026442b01007387 */ /* 0x0001e80000100800 */
        /* <DEDUP_REMOVED lines=10> */
[----:B------:R-:W2:Y:S04]  /*6b250*/  LDL.LU R31, [R1+0x25d0] ;  /* 0x0025d000011f7983 */ /* 0x000ea80000300800 */
[----:B------:R-:W2:Y:S01]  /*6b260*/  LDL.LU R34, [R1+0x25f4] ;  /* 0x0025f40001227983 */ /* 0x000ea20000300800 */
[----:B---3--:R-:W-:-:S05]  /*6b270*/  IADD3 R5, P3, R5, UR7, RZ ;  /* 0x0000000705057c10 */ /* 0x008fca000ff7e0ff */
[----:B------:R0:W-:Y:S04]  /*6b280*/  STL [R1+0x2618], R5 ;  /* 0x0026180501007387 */ /* 0x0001e80000100800 */
[----:B------:R-:W3:Y:S04]  /*6b290*/  LDL.LU R35, [R1+0x25c8] ;  /* 0x0025c80001237983 */ /* 0x000ee80000300800 */
[----:B------:R-:W3:Y:S04]  /*6b2a0*/  LDL.LU R50, [R1+0x25ec] ;  /* 0x0025ec0001327983 */ /* 0x000ee80000300800 */
[----:B------:R-:W3:Y:S04]  /*6b2b0*/  LDL.LU R51, [R1+0x25c0] ;  /* 0x0025c00001337983 */ /* 0x000ee80000300800 */
[----:B------:R-:W3:Y:S04]  /*6b2c0*/  LDL.LU R54, [R1+0x25e4] ;  /* 0x0025e40001367983 */ /* 0x000ee80000300800 */
[----:B------:R-:W3:Y:S04]  /*6b2d0*/  LDL.LU R58, [R1+0x25b8] ;  /* 0x0025b800013a7983 */ /* 0x000ee80000300800 */
[----:B0-----:R-:W3:Y:S04]  /*6b2e0*/  LDL.LU R5, [R1+0x25dc] ;  /* 0x0025dc0001057983 */ /* 0x001ee80000300800 */
[----:B------:R-:W3:Y:S01]  /*6b2f0*/  LDL.LU R55, [R1+0x25b0] ;  /* 0x0025b00001377983 */ /* 0x000ee20000300800 */
[----:B----4-:R-:W-:-:S02]  /*6b300*/  IADD3.X R59, R59, UR6, RZ, P2, !PT ;  /* 0x000000063b3b7c10 */ /* 0x010fc400097fe4ff */
[----:B------:R-:W-:-:S05]  /*6b310*/  IADD3 R6, P2, R6, UR7, RZ ;  /* 0x0000000706067c10 */ /* 0x000fca000ff5e0ff */
[----:B------:R0:W-:Y:S04]  /*6b320*/  STL [R1+0x2610], R6 ;  /* 0x0026100601007387 */ /* 0x0001e80000100800 */
[----:B------:R1:W-:Y:S04]  /*6b330*/  STL [R1+0x263c], R59 ;  /* 0x00263c3b01007387 */ /* 0x0003e80000100800 */
[----:B0-----:R-:W4:Y:S04]  /*6b340*/  LDL.LU R6, [R1+0x25d4] ;  /* 0x0025d40001067983 */ /* 0x001f280000300800 */
[----:B-1----:R-:W4:Y:S01]  /*6b350*/  LDL.LU R59, [R1+0x25a8] ;  /* 0x0025a800013b7983 */ /* 0x002f220000300800 */
[----:B------:R-:W-:-:S05]  /*6b360*/  IADD3.X R3, R3, UR6, RZ, P1, !PT ;  /* 0x0000000603037c10 */ /* 0x000fca0008ffe4ff */
[----:B------:R0:W-:Y:S01]  /*6b370*/  STL [R1+0x2634], R3 ;  /* 0x0026340301007387 */ /* 0x0001e20000100800 */
[----:B------:R-:W-:-:S03]  /*6b380*/  IADD3 R0, P1, R0, UR7, RZ ;  /* 0x0000000700007c10 */ /* 0x000fc6000ff3e0ff */
[----:B0-----:R-:W4:Y:S04]  /*6b390*/  LDL.LU R3, [R1+0x25cc] ;  /* 0x0025cc0001037983 */ /* 0x001f280000300800 */
[----:B------:R0:W-:Y:S04]  /*6b3a0*/  STL [R1+0x2608], R0 ;  /* 0x0026080001007387 */ /* 0x0001e80000100800 */
[----:B0-----:R-:W4:Y:S01]  /*6b3b0*/  LDL.LU R0, [R1+0x25a0] ;  /* 0x0025a00001007983 */ /* 0x001f220000300800 */
[----:B------:R-:W-:Y:S02]  /*6b3c0*/  IADD3.X R44, R44, UR6, RZ, P6, !PT ;  /* 0x000000062c2c7c10 */ /* 0x000fe4000b7fe4ff */
[----:B------:R-:W-:-:S02]  /*6b3d0*/  IADD3 R45, P6, R45, UR7, RZ ;  /* 0x000000072d2d7c10 */ /* 0x000fc4000ffde0ff */
[----:B------:R-:W-:Y:S01]  /*6b3e0*/  IADD3.X R46, R46, UR6, RZ, P5, !PT ;  /* 0x000000062e2e7c10 */ /* 0x000fe2000affe4ff */
[----:B------:R-:W-:Y:S04]  /*6b3f0*/  STL [R1+0x262c], R44 ;  /* 0x00262c2c01007387 */ /* 0x000fe80000100800 */
[----:B------:R-:W-:Y:S04]  /*6b400*/  STL [R1+0x2600], R45 ;  /* 0x0026002d01007387 */ /* 0x000fe80000100800 */
[----:B------:R-:W-:Y:S01]  /*6b410*/  STL [R1+0x2624], R46 ;  /* 0x0026242e01007387 */ /* 0x000fe20000100800 */
[----:B--2---:R-:W-:-:S02]  /*6b420*/  IADD3 R47, P5, R47, UR7, RZ ;  /* 0x000000072f2f7c10 */ /* 0x004fc4000ffbe0ff */
[----:B------:R-:W-:Y:S02]  /*6b430*/  IADD3.X R10, R10, UR6, RZ, P4, !PT ;  /* 0x000000060a0a7c10 */ /* 0x000fe4000a7fe4ff */
[----:B------:R-:W-:Y:S02]  /*6b440*/  IADD3 R11, P4, R11, UR7, RZ ;  /* 0x000000070b0b7c10 */ /* 0x000fe4000ff9e0ff */
[----:B------:R-:W-:Y:S02]  /*6b450*/  IADD3.X R61, R61, UR6, RZ, P3, !PT ;  /* 0x000000063d3d7c10 */ /* 0x000fe40009ffe4ff */
[----:B------:R-:W-:Y:S01]  /*6b460*/  IADD3 R14, P3, R14, UR7, RZ ;  /* 0x000000070e0e7c10 */ /* 0x000fe2000ff7e0ff */
[----:B------:R-:W-:Y:S01]  /*6b470*/  STL [R1+0x25f8], R47 ;  /* 0x0025f82f01007387 */ /* 0x000fe20000100800 */
[----:B------:R-:W-:Y:S02]  /*6b480*/  IADD3.X R15, R15, UR6, RZ, P2, !PT ;  /* 0x000000060f0f7c10 */ /* 0x000fe400097fe4ff */
[----:B------:R-:W-:Y:S01]  /*6b490*/  IADD3.X R27, R27, UR6, RZ, P1, !PT ;  /* 0x000000061b1b7c10 */ /* 0x000fe20008ffe4ff */
[----:B------:R-:W-:Y:S01]  /*6b4a0*/  STL [R1+0x261c], R10 ;  /* 0x00261c0a01007387 */ /* 0x000fe20000100800 */
[----:B------:R-:W-:-:S03]  /*6b4b0*/  IADD3 R43, P1, R43, UR7, RZ ;  /* 0x000000072b2b7c10 */ /* 0x000fc6000ff3e0ff */
[----:B------:R-:W-:Y:S01]  /*6b4c0*/  STL [R1+0x25f0], R11 ;  /* 0x0025f00b01007387 */ /* 0x000fe20000100800 */
[----:B------:R-:W-:-:S03]  /*6b4d0*/  IADD3 R26, P2, R26, UR7, RZ ;  /* 0x000000071a1a7c10 */ /* 0x000fc6000ff5e0ff */
[----:B------:R-:W-:Y:S04]  /*6b4e0*/  STL [R1+0x2614], R61 ;  /* 0x0026143d01007387 */ /* 0x000fe80000100800 */
[----:B------:R-:W-:Y:S04]  /*6b4f0*/  STL [R1+0x25e8], R14 ;  /* 0x0025e80e01007387 */ /* 0x000fe80000100800 */
[----:B------:R-:W-:Y:S04]  /*6b500*/  STL [R1+0x260c], R15 ;  /* 0x00260c0f01007387 */ /* 0x000fe80000100800 */
[----:B------:R0:W-:Y:S01]  /*6b510*/  STL [R1+0x25d8], R43 ;  /* 0x0025d82b01007387 */ /* 0x0001e20000100800 */
[----:B------:R-:W-:-:S03]  /*6b520*/  IADD3.X R30, R30, UR6, RZ, P6, !PT ;  /* 0x000000061e1e7c10 */ /* 0x000fc6000b7fe4ff */
[----:B------:R-:W-:Y:S01]  /*6b530*/  STL [R1+0x25e0], R26 ;  /* 0x0025e01a01007387 */ /* 0x000fe20000100800 */
[----:B------:R-:W-:Y:S02]  /*6b540*/  IADD3 R31, P6, R31, UR7, RZ ;  /* 0x000000071f1f7c10 */ /* 0x000fe4000ffde0ff */
[----:B------:R-:W-:Y:S01]  /*6b550*/  IADD3.X R34, R34, UR6, RZ, P5, !PT ;  /* 0x0000000622227c10 */ /* 0x000fe2000affe4ff */
[----:B0-----:R-:W2:Y:S04]  /*6b560*/  LDL.LU R43, [R1+0x25c4] ;  /* 0x0025c400012b7983 */ /* 0x001ea80000300800 */
[----:B------:R-:W-:Y:S04]  /*6b570*/  STL [R1+0x2604], R27 ;  /* 0x0026041b01007387 */ /* 0x000fe80000100800 */
[----:B------:R-:W-:Y:S04]  /*6b580*/  STL [R1+0x25fc], R30 ;  /* 0x0025fc1e01007387 */ /* 0x000fe80000100800 */
[----:B------:R-:W-:Y:S04]  /*6b590*/  STL [R1+0x25d0], R31 ;  /* 0x0025d01f01007387 */ /* 0x000fe80000100800 */
[----:B------:R-:W-:Y:S01]  /*6b5a0*/  STL [R1+0x25f4], R34 ;  /* 0x0025f42201007387 */ /* 0x000fe20000100800 */
[----:B---3--:R-:W-:-:S02]  /*6b5b0*/  IADD3 R35, P5, R35, UR7, RZ ;  /* 0x0000000723237c10 */ /* 0x008fc4000ffbe0ff */
[----:B------:R-:W-:Y:S02]  /*6b5c0*/  IADD3.X R50, R50, UR6, RZ, P4, !PT ;  /* 0x0000000632327c10 */ /* 0x000fe4000a7fe4ff */
[----:B------:R-:W-:Y:S02]  /*6b5d0*/  IADD3 R51, P4, R51, UR7, RZ ;  /* 0x0000000733337c10 */ /* 0x000fe4000ff9e0ff */
[----:B------:R-:W-:Y:S02]  /*6b5e0*/  IADD3.X R54, R54, UR6, RZ, P3, !PT ;  /* 0x0000000636367c10 */ /* 0x000fe40009ffe4ff */
[----:B------:R-:W-:Y:S01]  /*6b5f0*/  IADD3 R58, P3, R58, UR7, RZ ;  /* 0x000000073a3a7c10 */ /* 0x000fe2000ff7e0ff */
[----:B------:R-:W-:Y:S04]  /*6b600*/  STL [R1+0x25c8], R35 ;  /* 0x0025c82301007387 */ /* 0x000fe80000100800 */
[----:B------:R-:W-:Y:S04]  /*6b610*/  STL [R1+0x25ec], R50 ;  /* 0x0025ec3201007387 */ /* 0x000fe80000100800 */
[----:B------:R-:W-:Y:S01]  /*6b620*/  STL [R1+0x25c0], R51 ;  /* 0x0025c03301007387 */ /* 0x000fe20000100800 */
[----:B------:R-:W-:-:S03]  /*6b630*/  IADD3.X R5, R5, UR6, RZ, P2, !PT ;  /* 0x0000000605057c10 */ /* 0x000fc600097fe4ff */
[----:B------:R0:W-:Y:S04]  /*6b640*/  STL [R1+0x25b8], R58 ;  /* 0x0025b83a01007387 */ /* 0x0001e80000100800 */
[----:B------:R-:W-:Y:S01]  /*6b650*/  STL [R1+0x25e4], R54 ;  /* 0x0025e43601007387 */ /* 0x000fe20000100800 */
[----:B------:R-:W-:-:S03]  /*6b660*/  IADD3 R55, P2, R55, UR7, RZ ;  /* 0x0000000737377c10 */ /* 0x000fc6000ff5e0ff */
[----:B0-----:R-:W3:Y:S04]  /*6b670*/  LDL.LU R58, [R1+0x2598] ;  /* 0x00259800013a7983 */ /* 0x001ee80000300800 */
[----:B------:R0:W-:Y:S04]  /*6b680*/  STL [R1+0x25dc], R5 ;  /* 0x0025dc0501007387 */ /* 0x0001e80000100800 */
[----:B0-----:R-:W3:Y:S01]  /*6b690*/  LDL.LU R5, [R1+0x25bc] ;  /* 0x0025bc0001057983 */ /* 0x001ee20000300800 */
[----:B----4-:R-:W-:Y:S02]  /*6b6a0*/  IADD3.X R6, R6, UR6, RZ, P1, !PT ;  /* 0x0000000606067c10 */ /* 0x010fe40008ffe4ff */
[----:B------:R-:W-:-:S03]  /*6b6b0*/  IADD3 R59, P1, R59, UR7, RZ ;  /* 0x000000073b3b7c10 */ /* 0x000fc6000ff3e0ff */
[----:B------:R0:W-:Y:S04]  /*6b6c0*/  STL [R1+0x25d4], R6 ;  /* 0x0025d40601007387 */ /* 0x0001e80000100800 */
[----:B0-----:R-:W4:Y:S04]  /*6b6d0*/  LDL.LU R6, [R1+0x2590] ;  /* 0x0025900001067983 */ /* 0x001f280000300800 */
[----:B------:R-:W-:Y:S01]  /*6b6e0*/  STL [R1+0x25b0], R55 ;  /* 0x0025b03701007387 */ /* 0x000fe20000100800 */
[----:B------:R-:W-:-:S05]  /*6b6f0*/  IADD3.X R3, R3, UR6, RZ, P6, !PT ;  /* 0x0000000603037c10 */ /* 0x000fca000b7fe4ff */
[----:B------:R0:W-:Y:S01]  /*6b700*/  STL [R1+0x25cc], R3 ;  /* 0x0025cc0301007387 */ /* 0x0001e20000100800 */
[----:B------:R-:W-:-:S03]  /*6b710*/  IADD3 R0, P6, R0, UR7, RZ ;  /* 0x0000000700007c10 */ /* 0x000fc6000ffde0ff */
[----:B0-----:R-:W4:Y:S04]  /*6b720*/  LDL.LU R3, [R1+0x25b4] ;  /* 0x0025b40001037983 */ /* 0x001f280000300800 */
        /* <DEDUP_REMOVED lines=24> */
[----:B0-----:R-:W2:Y:S04]  /*6b8b0*/  LDL.LU R43, [R1+0x2538] ;  /* 0x00253800012b7983 */ /* 0x001ea80000300800 */
[----:B------:R-:W2:Y:S01]  /*6b8c0*/  LDL.LU R55, [R1+0x255c] ;  /* 0x00255c0001377983 */ /* 0x000ea20000300800 */
[----:B---3--:R-:W-:-:S02]  /*6b8d0*/  IADD3 R58, P5, R58, UR7, RZ ;  /* 0x000000073a3a7c10 */ /* 0x008fc4000ffbe0ff */
[----:B------:R-:W-:-:S05]  /*6b8e0*/  IADD3.X R5, R5, UR6, RZ, P4, !PT ;  /* 0x0000000605057c10 */ /* 0x000fca000a7fe4ff */
[----:B------:R0:W-:Y:S04]  /*6b8f0*/  STL [R1+0x25bc], R5 ;  /* 0x0025bc0501007387 */ /* 0x0001e80000100800 */
[----:B------:R1:W-:Y:S04]  /*6b900*/  STL [R1+0x2598], R58 ;  /* 0x0025983a01007387 */ /* 0x0003e80000100800 */
[----:B0-----:R-:W3:Y:S04]  /*6b910*/  LDL.LU R5, [R1+0x2530] ;  /* 0x0025300001057983 */ /* 0x001ee80000300800 */
[----:B-1----:R-:W3:Y:S01]  /*6b920*/  LDL.LU R58, [R1+0x2554] ;  /* 0x00255400013a7983 */ /* 0x002ee20000300800 */
[----:B----4-:R-:W-:-:S05]  /*6b930*/  IADD3 R6, P4, R6, UR7, RZ ;  /* 0x0000000706067c10 */ /* 0x010fca000ff9e0ff */
[----:B------:R0:W-:Y:S04]  /*6b940*/  STL [R1+0x2590], R6 ;  /* 0x0025900601007387 */ /* 0x0001e80000100800 */
[----:B0-----:R-:W4:Y:S01]  /*6b950*/  LDL.LU R6, [R1+0x2528] ;  /* 0x0025280001067983 */ /* 0x001f220000300800 */
[----:B------:R-:W-:Y:S02]  /*6b960*/  IADD3.X R3, R3, UR6, RZ, P3, !PT ;  /* 0x0000000603037c10 */ /* 0x000fe40009ffe4ff */
[----:B------:R-:W-:Y:S02]  /*6b970*/  IADD3 R44, P3, R44, UR7, RZ ;  /* 0x000000072c2c7c10 */ /* 0x000fe4000ff7e0ff */
[----:B------:R-:W-:Y:S01]  /*6b980*/  IADD3.X R45, R45, UR6, RZ, P2, !PT ;  /* 0x000000062d2d7c10 */ /* 0x000fe200097fe4ff */
[----:B------:R0:W-:Y:S01]  /*6b990*/  STL [R1+0x25b4], R3 ;  /* 0x0025b40301007387 */ /* 0x0001e20000100800 */
[----:B------:R-:W-:-:S02]  /*6b9a0*/  IADD3 R46, P2, R46, UR7, RZ ;  /* 0x000000072e2e7c10 */ /* 0x000fc4000ff5e0ff */
[----:B------:R-:W-:Y:S02]  /*6b9b0*/  IADD3.X R47, R47, UR6, RZ, P1, !PT ;  /* 0x000000062f2f7c10 */ /* 0x000fe40008ffe4ff */
[----:B------:R-:W-:Y:S02]  /*6b9c0*/  IADD3 R10, P1, R10, UR7, RZ ;  /* 0x000000070a0a7c10 */ /* 0x000fe4000ff3e0ff */
[----:B------:R-:W-:Y:S02]  /*6b9d0*/  IADD3.X R11, R11, UR6, RZ, P6, !PT ;  /* 0x000000060b0b7c10 */ /* 0x000fe4000b7fe4ff */
[----:B------:R-:W-:Y:S01]  /*6b9e0*/  IADD3 R61, P6, R61, UR7, RZ ;  /* 0x000000073d3d7c10 */ /* 0x000fe2000ffde0ff */
[----:B0-----:R-:W4:Y:S04]  /*6b9f0*/  LDL.LU R3, [R1+0x254c] ;  /* 0x00254c0001037983 */ /* 0x001f280000300800 */
[----:B------:R-:W-:Y:S04]  /*6ba00*/  STL [R1+0x2588], R44 ;  /* 0x0025882c01007387 */ /* 0x000fe80000100800 */
[----:B------:R-:W-:Y:S04]  /*6ba10*/  STL [R1+0x25ac], R45 ;  /* 0x0025ac2d01007387 */ /* 0x000fe80000100800 */
[----:B------:R-:W-:Y:S01]  /*6ba20*/  STL [R1+0x2580], R46 ;  /* 0x0025802e01007387 */ /* 0x000fe20000100800 */
[----:B------:R-:W-:-:S03]  /*6ba30*/  IADD3.X R14, R14, UR6, RZ, P5, !PT ;  /* 0x000000060e0e7c10 */ /* 0x000fc6000affe4ff */
[----:B------:R-:W-:Y:S01]  /*6ba40*/  STL [R1+0x25a4], R47 ;  /* 0x0025a42f01007387 */ /* 0x000fe20000100800 */
[----:B------:R-:W-:-:S03]  /*6ba50*/  IADD3 R15, P5, R15, UR7, RZ ;  /* 0x000000070f0f7c10 */ /* 0x000fc6000ffbe0ff */
[----:B------:R-:W-:Y:S01]  /*6ba60*/  STL [R1+0x2578], R10 ;  /* 0x0025780a01007387 */ /* 0x000fe20000100800 */
[----:B------:R-:W-:-:S03]  /*6ba70*/  IADD3.X R0, R0, UR6, RZ, P3, !PT ;  /* 0x0000000600007c10 */ /* 0x000fc60009ffe4ff */
[----:B------:R-:W-:Y:S01]  /*6ba80*/  STL [R1+0x259c], R11 ;  /* 0x00259c0b01007387 */ /* 0x000fe20000100800 */
[----:B------:R-:W-:-:S03]  /*6ba90*/  IADD3.X R26, R26, UR6, RZ, P4, !PT ;  /* 0x000000061a1a7c10 */ /* 0x000fc6000a7fe4ff */
[----:B------:R-:W-:Y:S04]  /*6baa0*/  STL [R1+0x2570], R61 ;  /* 0x0025703d01007387 */ /* 0x000fe80000100800 */
[----:B------:R-:W-:Y:S04]  /*6bab0*/  STL [R1+0x2594], R14 ;  /* 0x0025940e01007387 */ /* 0x000fe80000100800 */
[----:B------:R-:W-:Y:S04]  /*6bac0*/  STL [R1+0x2568], R15 ;  /* 0x0025680f01007387 */ /* 0x000fe80000100800 */
[----:B------:R0:W-:Y:S04]  /*6bad0*/  STL [R1+0x2584], R0 ;  /* 0x0025840001007387 */ /* 0x0001e80000100800 */
[----:B------:R-:W-:Y:S04]  /*6bae0*/  STL [R1+0x258c], R26 ;  /* 0x00258c1a01007387 */ /* 0x000fe80000100800 */
[----:B0-----:R-:W4:Y:S01]  /*6baf0*/  LDL.LU R0, [R1+0x2520] ;  /* 0x0025200001007983 */ /* 0x001f220000300800 */
[----:B------:R-:W-:-:S02]  /*6bb00*/  IADD3 R27, P4, R27, UR7, RZ ;  /* 0x000000071b1b7c10 */ /* 0x000fc4000ff9e0ff */
[----:B------:R-:W-:Y:S02]  /*6bb10*/  IADD3 R30, P3, R30, UR7, RZ ;  /* 0x000000071e1e7c10 */ /* 0x000fe4000ff7e0ff */
[----:B------:R-:W-:Y:S02]  /*6bb20*/  IADD3.X R31, R31, UR6, RZ, P2, !PT ;  /* 0x000000061f1f7c10 */ /* 0x000fe400097fe4ff */
[----:B------:R-:W-:Y:S01]  /*6bb30*/  IADD3 R34, P2, R34, UR7, RZ ;  /* 0x0000000722227c10 */ /* 0x000fe2000ff5e0ff */
[----:B------:R-:W-:Y:S04]  /*6bb40*/  STL [R1+0x2560], R27 ;  /* 0x0025601b01007387 */ /* 0x000fe80000100800 */
[----:B------:R-:W-:Y:S04]  /*6bb50*/  STL [R1+0x2558], R30 ;  /* 0x0025581e01007387 */ /* 0x000fe80000100800 */
[----:B------:R-:W-:Y:S04]  /*6bb60*/  STL [R1+0x257c], R31 ;  /* 0x00257c1f01007387 */ /* 0x000fe80000100800 */
[----:B------:R-:W-:Y:S01]  /*6bb70*/  STL [R1+0x2550], R34 ;  /* 0x0025502201007387 */ /* 0x000fe20000100800 */
[----:B--2---:R-:W-:-:S02]  /*6bb80*/  IADD3.X R35, R35, UR6, RZ, P1, !PT ;  /* 0x0000000623237c10 */ /* 0x004fc40008ffe4ff */
        /* <DEDUP_REMOVED lines=11> */
[----:B0-----:R-:W2:Y:S04]  /*6bc40*/  LDL.LU R59, [R1+0x2544] ;  /* 0x00254400013b7983 */ /* 0x001ea80000300800 */
[----:B------:R0:W-:Y:S04]  /*6bc50*/  STL [R1+0x2538], R43 ;  /* 0x0025382b01007387 */ /* 0x0001e80000100800 */
[----:B0-----:R-:W2:Y:S01]  /*6bc60*/  LDL.LU R43, [R1+0x2518] ;  /* 0x00251800012b7983 */ /* 0x001ea20000300800 */
[----:B---3--:R-:W-:Y:S02]  /*6bc70*/  IADD3 R5, P4, R5, UR7, RZ ;  /* 0x0000000705057c10 */ /* 0x008fe4000ff9e0ff */
[----:B------:R-:W-:-:S03]  /*6bc80*/  IADD3.X R58, R58, UR6, RZ, P3, !PT ;  /* 0x000000063a3a7c10 */ /* 0x000fc60009ffe4ff */
[----:B------:R0:W-:Y:S04]  /*6bc90*/  STL [R1+0x2530], R5 ;  /* 0x0025300501007387 */ /* 0x0001e80000100800 */
[----:B0-----:R-:W3:Y:S04]  /*6bca0*/  LDL.LU R5, [R1+0x253c] ;  /* 0x00253c0001057983 */ /* 0x001ee80000300800 */
[----:B------:R-:W-:Y:S01]  /*6bcb0*/  STL [R1+0x255c], R55 ;  /* 0x00255c3701007387 */ /* 0x000fe20000100800 */
[----:B----4-:R-:W-:-:S05]  /*6bcc0*/  IADD3 R6, P3, R6, UR7, RZ ;  /* 0x0000000706067c10 */ /* 0x010fca000ff7e0ff */
[----:B------:R0:W-:Y:S04]  /*6bcd0*/  STL [R1+0x2528], R6 ;  /* 0x0025280601007387 */ /* 0x0001e80000100800 */
[----:B0-----:R-:W4:Y:S04]  /*6bce0*/  LDL.LU R6, [R1+0x2510] ;  /* 0x0025100001067983 */ /* 0x001f280000300800 */
[----:B------:R-:W-:Y:S04]  /*6bcf0*/  STL [R1+0x2554], R58 ;  /* 0x0025543a01007387 */ /* 0x000fe80000100800 */
[----:B------:R-:W4:Y:S04]  /*6bd00*/  LDL.LU R44, [R1+0x2534] ;  /* 0x00253400012c7983 */ /* 0x000f280000300800 */
[----:B------:R-:W4:Y:S04]  /*6bd10*/  LDL.LU R45, [R1+0x2508] ;  /* 0x00250800012d7983 */ /* 0x000f280000300800 */
[----:B------:R-:W4:Y:S01]  /*6bd20*/  LDL.LU R46, [R1+0x252c] ;  /* 0x00252c00012e7983 */ /* 0x000f220000300800 */
[----:B------:R-:W-:-:S05]  /*6bd30*/  IADD3.X R3, R3, UR6, RZ, P2, !PT ;  /* 0x0000000603037c10 */ /* 0x000fca00097fe4ff */
        /* <DEDUP_REMOVED lines=13> */
[----:B------:R-:W-:-:S05]  /*6be10*/  IADD3 R0, P2, R0, UR7, RZ ;  /* 0x0000000700007c10 */ /* 0x000fca000ff5e0ff */
[----:B------:R0:W-:Y:S04]  /*6be20*/  STL [R1+0x2520], R0 ;  /* 0x0025200001007387 */ /* 0x0001e80000100800 */
[----:B------:R-:W4:Y:S04]  /*6be30*/  LDL.LU R35, [R1+0x24d0] ;  /* 0x0024d00001237983 */ /* 0x000f280000300800 */
[----:B------:R-:W4:Y:S04]  /*6be40*/  LDL.LU R50, [R1+0x24f4] ;  /* 0x0024f40001327983 */ /* 0x000f280000300800 */
[----:B------:R-:W4:Y:S04]  /*6be50*/  LDL.LU R51, [R1+0x24c8] ;  /* 0x0024c80001337983 */ /* 0x000f280000300800 */
[----:B------:R-:W4:Y:S04]  /*6be60*/  LDL.LU R54, [R1+0x24ec] ;  /* 0x0024ec0001367983 */ /* 0x000f280000300800 */
[----:B------:R-:W4:Y:S04]  /*6be70*/  LDL.LU R58, [R1+0x24c0] ;  /* 0x0024c000013a7983 */ /* 0x000f280000300800 */
[----:B0-----:R-:W4:Y:S04]  /*6be80*/  LDL.LU R0, [R1+0x24e4] ;  /* 0x0024e40001007983 */ /* 0x001f280000300800 */
[----:B------:R-:W4:Y:S01]  /*6be90*/  LDL.LU R55, [R1+0x24b8] ;  /* 0x0024b80001377983 */ /* 0x000f220000300800 */
[----:B--2---:R-:W-:-:S02]  /*6bea0*/  IADD3.X R59, R59, UR6, RZ, P1, !PT ;  /* 0x000000063b3b7c10 */ /* 0x004fc40008ffe4ff */
[----:B------:R-:W-:-:S05]  /*6beb0*/  IADD3 R43, P1, R43, UR7, RZ ;  /* 0x000000072b2b7c10 */ /* 0x000fca000ff3e0ff */
[----:B------:R0:W-:Y:S04]  /*6bec0*/  STL [R1+0x2518], R43 ;  /* 0x0025182b01007387 */ /* 0x0001e80000100800 */
[----:B------:R1:W-:Y:S04]  /*6bed0*/  STL [R1+0x2544], R59 ;  /* 0x0025443b01007387 */ /* 0x0003e80000100800 */
[----:B0-----:R-:W2:Y:S04]  /*6bee0*/  LDL.LU R43, [R1+0x24dc] ;  /* 0x0024dc00012b7983 */ /* 0x001ea80000300800 */
[----:B-1----:R-:W2:Y:S01]  /*6bef0*/  LDL.LU R59, [R1+0x24b0] ;  /* 0x0024b000013b7983 */ /* 0x002ea20000300800 */
[----:B---3--:R-:W-:-:S05]  /*6bf00*/  IADD3.X R5, R5, UR6, RZ, P6, !PT ;  /* 0x0000000605057c10 */ /* 0x008fca000b7fe4ff */
[----:B------:R0:W-:Y:S04]  /*6bf10*/  STL [R1+0x253c], R5 ;  /* 0x00253c0501007387 */ /* 0x0001e80000100800 */
[----:B0-----:R-:W3:Y:S01]  /*6bf20*/  LDL.LU R5, [R1+0x24d4] ;  /* 0x0024d40001057983 */ /* 0x001ee20000300800 */
[----:B----4-:R-:W-:Y:S02]  /*6bf30*/  IADD3 R6, P6, R6, UR7, RZ ;  /* 0x0000000706067c10 */ /* 0x010fe4000ffde0ff */
[----:B------:R-:W-:Y:S02]  /*6bf40*/  IADD3.X R44, R44, UR6, RZ, P5, !PT ;  /* 0x000000062c2c7c10 */ /* 0x000fe4000affe4ff */
[----:B------:R-:W-:Y:S01]  /*6bf50*/  IADD3 R45, P5, R45, UR7, RZ ;  /* 0x000000072d2d7c10 */ /* 0x000fe2000ffbe0ff */
[----:B------:R0:W-:Y:S01]  /*6bf60*/  STL [R1+0x2510], R6 ;  /* 0x0025100601007387 */ /* 0x0001e20000100800 */
[----:B------:R-:W-:-:S03]  /*6bf70*/  IADD3.X R46, R46, UR6, RZ, P4, !PT ;  /* 0x000000062e2e7c10 */ /* 0x000fc6000a7fe4ff */
[----:B0-----:R-:W4:Y:S01]  /*6bf80*/  LDL.LU R6, [R1+0x24a8] ;  /* 0x0024a80001067983 */ /* 0x001f220000300800 */
[----:B------:R-:W-:Y:S02]  /*6bf90*/  IADD3 R47, P4, R47, UR7, RZ ;  /* 0x000000072f2f7c10 */ /* 0x000fe4000ff9e0ff */
[----:B------:R-:W-:Y:S01]  /*6bfa0*/  IADD3.X R10, R10, UR6, RZ, P3, !PT ;  /* 0x000000060a0a7c10 */ /* 0x000fe20009ffe4ff */
[----:B------:R-:W-:Y:S01]  /*6bfb0*/  STL [R1+0x2534], R44 ;  /* 0x0025342c01007387 */ /* 0x000fe20000100800 */
[----:B------:R-:W-:-:S03]  /*6bfc0*/  IADD3 R11, P3, R11, UR7, RZ ;  /* 0x000000070b0b7c10 */ /* 0x000fc6000ff7e0ff */
[----:B------:R-:W-:Y:S01]  /*6bfd0*/  STL [R1+0x2508], R45 ;  /* 0x0025082d01007387 */ /* 0x000fe20000100800 */
[----:B------:R-:W-:-:S03]  /*6bfe0*/  IADD3.X R61, R61, UR6, RZ, P2, !PT ;  /* 0x000000063d3d7c10 */ /* 0x000fc600097fe4ff */
[----:B------:R-:W-:Y:S01]  /*6bff0*/  STL [R1+0x252c], R46 ;  /* 0x00252c2e01007387 */ /* 0x000fe20000100800 */
[----:B------:R-:W-:-:S03]  /*6c000*/  IADD3 R14, P2, R14, UR7, RZ ;  /* 0x000000070e0e7c10 */ /* 0x000fc6000ff5e0ff */
        /* <DEDUP_REMOVED lines=14> */
[----:B------:R-:W-:Y:S02]  /*6c0f0*/  IADD3.X R34, R34, UR6, RZ, P4, !PT ;  /* 0x0000000622227c10 */ /* 0x000fe4000a7fe4ff */
[----:B------:R-:W-:Y:S02]  /*6c100*/  IADD3 R35, P4, R35, UR7, RZ ;  /* 0x0000000723237c10 */ /* 0x000fe4000ff9e0ff */
[----:B------:R-:W-:Y:S01]  /*6c110*/  IADD3.X R50, R50, UR6, RZ, P3, !PT ;  /* 0x0000000632327c10 */ /* 0x000fe20009ffe4ff */
[----:B0-----:R-:W4:Y:S04]  /*6c120*/  LDL.LU R3, [R1+0x24cc] ;  /* 0x0024cc0001037983 */ /* 0x001f280000300800 */
[----:B------:R-:W-:Y:S04]  /*6c130*/  STL [R1+0x250c], R27 ;  /* 0x00250c1b01007387 */ /* 0x000fe80000100800 */
[----:B------:R-:W-:Y:S01]  /*6c140*/  STL [R1+0x2504], R30 ;  /* 0x0025041e01007387 */ /* 0x000fe20000100800 */
[----:B------:R-:W-:-:S02]  /*6c150*/  IADD3 R51, P3, R51, UR7, RZ ;  /* 0x0000000733337c10 */ /* 0x000fc4000ff7e0ff */
[----:B------:R-:W-:Y:S01]  /*6c160*/  IADD3.X R54, R54, UR6, RZ, P2, !PT ;  /* 0x0000000636367c10 */ /* 0x000fe200097fe4ff */
[----:B------:R-:W-:Y:S01]  /*6c170*/  STL [R1+0x24d8], R31 ;  /* 0x0024d81f01007387 */ /* 0x000fe20000100800 */
[----:B------:R-:W-:-:S03]  /*6c180*/  IADD3 R58, P2, R58, UR7, RZ ;  /* 0x000000073a3a7c10 */ /* 0x000fc6000ff5e0ff */
[----:B------:R-:W-:Y:S04]  /*6c190*/  STL [R1+0x24fc], R34 ;  /* 0x0024fc2201007387 */ /* 0x000fe80000100800 */
[----:B------:R-:W-:Y:S04]  /*6c1a0*/  STL [R1+0x24d0], R35 ;  /* 0x0024d02301007387 */ /* 0x000fe80000100800 */
[----:B------:R-:W-:Y:S01]  /*6c1b0*/  STL [R1+0x24f4], R50 ;  /* 0x0024f43201007387 */ /* 0x000fe20000100800 */
[----:B------:R-:W-:-:S03]  /*6c1c0*/  IADD3.X R0, R0, UR6, RZ, P1, !PT ;  /* 0x0000000600007c10 */ /* 0x000fc60008ffe4ff */
[----:B------:R-:W-:Y:S04]  /*6c1d0*/  STL [R1+0x24c8], R51 ;  /* 0x0024c83301007387 */ /* 0x000fe80000100800 */
[----:B------:R0:W-:Y:S04]  /*6c1e0*/  STL [R1+0x24c0], R58 ;  /* 0x0024c03a01007387 */ /* 0x0001e80000100800 */
[----:B------:R-:W-:Y:S04]  /*6c1f0*/  STL [R1+0x24ec], R54 ;  /* 0x0024ec3601007387 */ /* 0x000fe80000100800 */
[----:B0-----:R-:W4:Y:S04]  /*6c200*/  LDL.LU R58, [R1+0x24a0] ;  /* 0x0024a000013a7983 */ /* 0x001f280000300800 */
[----:B------:R0:W-:Y:S04]  /*6c210*/  STL [R1+0x24e4], R0 ;  /* 0x0024e40001007387 */ /* 0x0001e80000100800 */
[----:B0-----:R-:W4:Y:S01]  /*6c220*/  LDL.LU R0, [R1+0x24c4] ;  /* 0x0024c40001007983 */ /* 0x001f220000300800 */
[----:B------:R-:W-:-:S02]  /*6c230*/  IADD3 R55, P1, R55, UR7, RZ ;  /* 0x0000000737377c10 */ /* 0x000fc4000ff3e0ff */
[----:B--2---:R-:W-:Y:S02]  /*6c240*/  IADD3.X R43, R43, UR6, RZ, P6, !PT ;  /* 0x000000062b2b7c10 */ /* 0x004fe4000b7fe4ff */
[----:B------:R-:W-:-:S03]  /*6c250*/  IADD3 R59, P6, R59, UR7, RZ ;  /* 0x000000073b3b7c10 */ /* 0x000fc6000ffde0ff */
[----:B------:R0:W-:Y:S04]  /*6c260*/  STL [R1+0x24dc], R43 ;  /* 0x0024dc2b01007387 */ /* 0x0001e80000100800 */
[----:B0-----:R-:W2:Y:S04]  /*6c270*/  LDL.LU R43, [R1+0x2498] ;  /* 0x00249800012b7983 */ /* 0x001ea80000300800 */
[----:B------:R-:W-:Y:S01]  /*6c280*/  STL [R1+0x24b8], R55 ;  /* 0x0024b83701007387 */ /* 0x000fe20000100800 */
[----:B---3--:R-:W-:-:S05]  /*6c290*/  IADD3.X R5, R5, UR6, RZ, P5, !PT ;  /* 0x0000000605057c10 */ /* 0x008fca000affe4ff */
[----:B------:R0:W-:Y:S04]  /*6c2a0*/  STL [R1+0x24d4], R5 ;  /* 0x0024d40501007387 */ /* 0x0001e80000100800 */
[----:B0-----:R-:W3:Y:S04]  /*6c2b0*/  LDL.LU R5, [R1+0x24bc] ;  /* 0x0024bc0001057983 */ /* 0x001ee80000300800 */
[----:B------:R-:W-:Y:S04]  /*6c2c0*/  STL [R1+0x24b0], R59 ;  /* 0x0024b03b01007387 */ /* 0x000fe80000100800 */
[----:B------:R-:W3:Y:S04]  /*6c2d0*/  LDL.LU R44, [R1+0x2490] ;  /* 0x00249000012c7983 */ /* 0x000ee80000300800 */
[----:B------:R-:W3:Y:S04]  /*6c2e0*/  LDL.LU R45, [R1+0x24b4] ;  /* 0x0024b400012d7983 */ /* 0x000ee80000300800 */
[----:B------:R-:W3:Y:S01]  /*6c2f0*/  LDL.LU R46, [R1+0x2488] ;  /* 0x00248800012e7983 */ /* 0x000ee20000300800 */
[----:B----4-:R-:W-:-:S05]  /*6c300*/  IADD3 R6, P5, R6, UR7, RZ ;  /* 0x0000000706067c10 */ /* 0x010fca000ffbe0ff */
        /* <DEDUP_REMOVED lines=22> */
[----:B------:R-:W-:-:S02]  /*6c470*/  IADD3 R58, P4, R58, UR7, RZ ;  /* 0x000000073a3a7c10 */ /* 0x000fc4000ff9e0ff */
[----:B------:R-:W-:-:S05]  /*6c480*/  IADD3.X R0, R0, UR6, RZ, P3, !PT ;  /* 0x0000000600007c10 */ /* 0x000fca0009ffe4ff */
[----:B------:R0:W-:Y:S04]  /*6c490*/  STL [R1+0x24c4], R0 ;  /* 0x0024c40001007387 */ /* 0x0001e80000100800 */
[----:B------:R1:W-:Y:S04]  /*6c4a0*/  STL [R1+0x24a0], R58 ;  /* 0x0024a03a01007387 */ /* 0x0003e80000100800 */
[----:B0-----:R-:W4:Y:S04]  /*6c4b0*/  LDL.LU R0, [R1+0x2438] ;  /* 0x0024380001007983 */ /* 0x001f280000300800 */
[----:B-1----:R-:W4:Y:S01]  /*6c4c0*/  LDL.LU R58, [R1+0x245c] ;  /* 0x00245c00013a7983 */ /* 0x002f220000300800 */
[----:B--2---:R-:W-:-:S05]  /*6c4d0*/  IADD3 R43, P3, R43, UR7, RZ ;  /* 0x000000072b2b7c10 */ /* 0x004fca000ff7e0ff */
[----:B------:R0:W-:Y:S04]  /*6c4e0*/  STL [R1+0x2498], R43 ;  /* 0x0024982b01007387 */ /* 0x0001e80000100800 */
[----:B0-----:R-:W2:Y:S01]  /*6c4f0*/  LDL.LU R43, [R1+0x2430] ;  /* 0x00243000012b7983 */ /* 0x001ea20000300800 */
[----:B---3--:R-:W-:Y:S02]  /*6c500*/  IADD3.X R5, R5, UR6, RZ, P2, !PT ;  /* 0x0000000605057c10 */ /* 0x008fe400097fe4ff */
[----:B------:R-:W-:Y:S02]  /*6c510*/  IADD3 R44, P2, R44, UR7, RZ ;  /* 0x000000072c2c7c10 */ /* 0x000fe4000ff5e0ff */
[----:B------:R-:W-:Y:S01]  /*6c520*/  IADD3.X R45, R45, UR6, RZ, P1, !PT ;  /* 0x000000062d2d7c10 */ /* 0x000fe20008ffe4ff */
[----:B------:R0:W-:Y:S01]  /*6c530*/  STL [R1+0x24bc], R5 ;  /* 0x0024bc0501007387 */ /* 0x0001e20000100800 */
[----:B------:R-:W-:-:S03]  /*6c540*/  IADD3 R46, P1, R46, UR7, RZ ;  /* 0x000000072e2e7c10 */ /* 0x000fc6000ff3e0ff */
[----:B0-----:R-:W3:Y:S04]  /*6c550*/  LDL.LU R5, [R1+0x2454] ;  /* 0x0024540001057983 */ /* 0x001ee80000300800 */
        /* <DEDUP_REMOVED lines=23> */
[----:B0-----:R-:W4:Y:S04]  /*6c6d0*/  LDL.LU R6, [R1+0x2428] ;  /* 0x0024280001067983 */ /* 0x001f280000300800 */
[----:B------:R-:W-:Y:S04]  /*6c6e0*/  STL [R1+0x2468], R27 ;  /* 0x0024681b01007387 */ /* 0x000fe80000100800 */
[----:B------:R-:W-:Y:S01]  /*6c6f0*/  STL [R1+0x2460], R30 ;  /* 0x0024601e01007387 */ /* 0x000fe20000100800 */
[----:B------:R-:W-:-:S02]  /*6c700*/  IADD3.X R35, R35, UR6, RZ, P6, !PT ;  /* 0x0000000623237c10 */ /* 0x000fc4000b7fe4ff */
[----:B------:R-:W-:Y:S02]  /*6c710*/  IADD3 R50, P6, R50, UR7, RZ ;  /* 0x0000000732327c10 */ /* 0x000fe4000ffde0ff */
[----:B------:R-:W-:Y:S01]  /*6c720*/  IADD3.X R51, R51, UR6, RZ, P5, !PT ;  /* 0x0000000633337c10 */ /* 0x000fe2000affe4ff */
[----:B------:R-:W-:Y:S01]  /*6c730*/  STL [R1+0x2484], R31 ;  /* 0x0024841f01007387 */ /* 0x000fe20000100800 */
[----:B------:R-:W-:-:S03]  /*6c740*/  IADD3.X R59, R59, UR6, RZ, P4, !PT ;  /* 0x000000063b3b7c10 */ /* 0x000fc6000a7fe4ff */
[----:B------:R-:W-:Y:S01]  /*6c750*/  STL [R1+0x2458], R34 ;  /* 0x0024582201007387 */ /* 0x000fe20000100800 */
[----:B------:R-:W-:-:S03]  /*6c760*/  IADD3 R54, P5, R54, UR7, RZ ;  /* 0x0000000736367c10 */ /* 0x000fc6000ffbe0ff */
[----:B------:R-:W-:Y:S04]  /*6c770*/  STL [R1+0x247c], R35 ;  /* 0x00247c2301007387 */ /* 0x000fe80000100800 */
[----:B------:R-:W-:Y:S01]  /*6c780*/  STL [R1+0x2450], R50 ;  /* 0x0024503201007387 */ /* 0x000fe20000100800 */
[----:B------:R-:W-:-:S03]  /*6c790*/  IADD3 R3, P4, R3, UR7, RZ ;  /* 0x0000000703037c10 */ /* 0x000fc6000ff9e0ff */
[----:B------:R-:W-:Y:S04]  /*6c7a0*/  STL [R1+0x2474], R51 ;  /* 0x0024743301007387 */ /* 0x000fe80000100800 */
[----:B------:R0:W-:Y:S04]  /*6c7b0*/  STL [R1+0x246c], R59 ;  /* 0x00246c3b01007387 */ /* 0x0001e80000100800 */
[----:B------:R-:W-:Y:S01]  /*6c7c0*/  STL [R1+0x2448], R54 ;  /* 0x0024483601007387 */ /* 0x000fe20000100800 */
[----:B------:R-:W-:-:S03]  /*6c7d0*/  IADD3.X R55, R55, UR6, RZ, P3, !PT ;  /* 0x0000000637377c10 */ /* 0x000fc60009ffe4ff */
[----:B0-----:R-:W4:Y:S04]  /*6c7e0*/  LDL.LU R59, [R1+0x244c] ;  /* 0x00244c00013b7983 */ /* 0x001f280000300800 */
[----:B------:R0:W-:Y:S04]  /*6c7f0*/  STL [R1+0x2440], R3 ;  /* 0x0024400301007387 */ /* 0x0001e80000100800 */
[----:B0-----:R-:W4:Y:S01]  /*6c800*/  LDL.LU R3, [R1+0x2420] ;  /* 0x0024200001037983 */ /* 0x001f220000300800 */
[----:B------:R-:W-:-:S05]  /*6c810*/  IADD3 R0, P3, R0, UR7, RZ ;  /* 0x0000000700007c10 */ /* 0x000fca000ff7e0ff */
[----:B------:R0:W-:Y:S04]  /*6c820*/  STL [R1+0x2438], R0 ;  /* 0x0024380001007387 */ /* 0x0001e80000100800 */
[----:B0-----:R-:W4:Y:S01]  /*6c830*/  LDL.LU R0, [R1+0x2444] ;  /* 0x0024440001007983 */ /* 0x001f220000300800 */
[----:B------:R-:W-:-:S03]  /*6c840*/  IADD3.X R58, R58, UR6, RZ, P2, !PT ;  /* 0x000000063a3a7c10 */ /* 0x000fc600097fe4ff */
[----:B------:R-:W-:Y:S01]  /*6c850*/  STL [R1+0x2464], R55 ;  /* 0x0024643701007387 */ /* 0x000fe20000100800 */
[----:B--2---:R-:W-:-:S05]  /*6c860*/  IADD3 R43, P2, R43, UR7, RZ ;  /* 0x000000072b2b7c10 */ /* 0x004fca000ff5e0ff */
[----:B------:R0:W-:Y:S04]  /*6c870*/  STL [R1+0x2430], R43 ;  /* 0x0024302b01007387 */ /* 0x0001e80000100800 */
[----:B0-----:R-:W2:Y:S04]  /*6c880*/  LDL.LU R43, [R1+0x2418] ;  /* 0x00241800012b7983 */ /* 0x001ea80000300800 */
[----:B------:R-:W-:Y:S04]  /*6c890*/  STL [R1+0x245c], R58 ;  /* 0x00245c3a01007387 */ /* 0x000fe80000100800 */
[----:B------:R-:W2:Y:S04]  /*6c8a0*/  LDL.LU R44, [R1+0x243c] ;  /* 0x00243c00012c7983 */ /* 0x000ea80000300800 */
[----:B------:R-:W2:Y:S04]  /*6c8b0*/  LDL.LU R45, [R1+0x2410] ;  /* 0x00241000012d7983 */ /* 0x000ea80000300800 */
[----:B------:R-:W2:Y:S01]  /*6c8c0*/  LDL.LU R46, [R1+0x2434] ;  /* 0x00243400012e7983 */ /* 0x000ea20000300800 */
[----:B---3--:R-:W-:-:S05]  /*6c8d0*/  IADD3.X R5, R5, UR6, RZ, P1, !PT ;  /* 0x0000000605057c10 */ /* 0x008fca0008ffe4ff */
        /* <DEDUP_REMOVED lines=22> */
[----:B------:R-:W-:-:S02]  /*6ca40*/  IADD3.X R59, R59, UR6, RZ, P6, !PT ;  /* 0x000000063b3b7c10 */ /* 0x000fc4000b7fe4ff */
[----:B------:R-:W-:-:S05]  /*6ca50*/  IADD3 R3, P6, R3, UR7, RZ ;  /* 0x0000000703037c10 */ /* 0x000fca000ffde0ff */
[----:B------:R0:W-:Y:S04]  /*6ca60*/  STL [R1+0x2420], R3 ;  /* 0x0024200301007387 */ /* 0x0001e80000100800 */
[----:B------:R1:W-:Y:S04]  /*6ca70*/  STL [R1+0x244c], R59 ;  /* 0x00244c3b01007387 */ /* 0x0003e80000100800 */
[----:B0-----:R-:W4:Y:S04]  /*6ca80*/  LDL.LU R3, [R1+0x23e4] ;  /* 0x0023e40001037983 */ /* 0x001f280000300800 */
[----:B-1----:R-:W4:Y:S01]  /*6ca90*/  LDL.LU R59, [R1+0x23b8] ;  /* 0x0023b800013b7983 */ /* 0x002f220000300800 */
[----:B------:R-:W-:-:S05]  /*6caa0*/  IADD3.X R0, R0, UR6, RZ, P5, !PT ;  /* 0x0000000600007c10 */ /* 0x000fca000affe4ff */
[----:B------:R0:W-:Y:S04]  /*6cab0*/  STL [R1+0x2444], R0 ;  /* 0x0024440001007387 */ /* 0x0001e80000100800 */
[----:B0-----:R-:W4:Y:S01]  /*6cac0*/  LDL.LU R0, [R1+0x23dc] ;  /* 0x0023dc0001007983 */ /* 0x001f220000300800 */
[----:B--2---:R-:W-:Y:S02]  /*6cad0*/  IADD3 R43, P5, R43, UR7, RZ ;  /* 0x000000072b2b7c10 */ /* 0x004fe4000ffbe0ff */
[----:B------:R-:W-:Y:S02]  /*6cae0*/  IADD3.X R44, R44, UR6, RZ, P4, !PT ;  /* 0x000000062c2c7c10 */ /* 0x000fe4000a7fe4ff */
[----:B------:R-:W-:Y:S01]  /*6caf0*/  IADD3 R45, P4, R45, UR7, RZ ;  /* 0x000000072d2d7c10 */ /* 0x000fe2000ff9e0ff */
[----:B------:R0:W-:Y:S01]  /*6cb00*/  STL [R1+0x2418], R43 ;  /* 0x0024182b01007387 */ /* 0x0001e20000100800 */
[----:B------:R-:W-:-:S03]  /*6cb10*/  IADD3.X R46, R46, UR6, RZ, P3, !PT ;  /* 0x000000062e2e7c10 */ /* 0x000fc60009ffe4ff */
[----:B0-----:R-:W2:Y:S04]  /*6cb20*/  LDL.LU R43, [R1+0x23b0] ;  /* 0x0023b000012b7983 */ /* 0x001ea80000300800 */
        /* <DEDUP_REMOVED lines=23> */
[----:B0-----:R-:W3:Y:S04]  /*6cca0*/  LDL.LU R5, [R1+0x23d4] ;  /* 0x0023d40001057983 */ /* 0x001ee80000300800 */
[----:B------:R-:W-:Y:S04]  /*6ccb0*/  STL [R1+0x2414], R27 ;  /* 0x0024141b01007387 */ /* 0x000fe80000100800 */
[----:B------:R-:W-:Y:S04]  /*6ccc0*/  STL [R1+0x240c], R30 ;  /* 0x00240c1e01007387 */ /* 0x000fe80000100800 */
[----:B------:R-:W-:Y:S04]  /*6ccd0*/  STL [R1+0x23e0], R31 ;  /* 0x0023e01f01007387 */ /* 0x000fe80000100800 */
[----:B------:R-:W-:Y:S01]  /*6cce0*/  STL [R1+0x2404], R34 ;  /* 0x0024042201007387 */ /* 0x000fe20000100800 */
[----:B----4-:R-:W-:-:S02]  /*6ccf0*/  IADD3 R35, P3, R35, UR7, RZ ;  /* 0x0000000723237c10 */ /* 0x010fc4000ff7e0ff */
        /* <DEDUP_REMOVED lines=11> */
[----:B0-----:R-:W4:Y:S04]  /*6cdb0*/  LDL.LU R58, [R1+0x23a8] ;  /* 0x0023a800013a7983 */ /* 0x001f280000300800 */
[----:B------:R0:W-:Y:S04]  /*6cdc0*/  STL [R1+0x23ec], R6 ;  /* 0x0023ec0601007387 */ /* 0x0001e80000100800 */
[----:B0-----:R-:W4:Y:S01]  /*6cdd0*/  LDL.LU R6, [R1+0x23cc] ;  /* 0x0023cc0001067983 */ /* 0x001f220000300800 */
[----:B------:R-:W-:-:S05]  /*6cde0*/  IADD3.X R3, R3, UR6, RZ, P5, !PT ;  /* 0x0000000603037c10 */ /* 0x000fca000affe4ff */
[----:B------:R0:W-:Y:S04]  /*6cdf0*/  STL [R1+0x23e4], R3 ;  /* 0x0023e40301007387 */ /* 0x0001e80000100800 */
[----:B0-----:R-:W4:Y:S04]  /*6ce00*/  LDL.LU R3, [R1+0x23a0] ;  /* 0x0023a00001037983 */ /* 0x001f280000300800 */
[----:B------:R-:W-:Y:S01]  /*6ce10*/  STL [R1+0x23c0], R55 ;  /* 0x0023c03701007387 */ /* 0x000fe20000100800 */
[----:B------:R-:W-:-:S05]  /*6ce20*/  IADD3.X R0, R0, UR6, RZ, P4, !PT ;  /* 0x0000000600007c10 */ /* 0x000fca000a7fe4ff */
[----:B------:R0:W-:Y:S04]  /*6ce30*/  STL [R1+0x23dc], R0 ;  /* 0x0023dc0001007387 */ /* 0x0001e80000100800 */
[----:B0-----:R-:W4:Y:S01]  /*6ce40*/  LDL.LU R0, [R1+0x23c4] ;  /* 0x0023c40001007983 */ /* 0x001f220000300800 */
[----:B------:R-:W-:-:S05]  /*6ce50*/  IADD3 R59, P5, R59, UR7, RZ ;  /* 0x000000073b3b7c10 */ /* 0x000fca000ffbe0ff */
[----:B------:R-:W-:Y:S04]  /*6ce60*/  STL [R1+0x23b8], R59 ;  /* 0x0023b83b01007387 */ /* 0x000fe80000100800 */
[----:B------:R-:W4:Y:S04]  /*6ce70*/  LDL.LU R44, [R1+0x2398] ;  /* 0x00239800012c7983 */ /* 0x000f280000300800 */
[----:B------:R-:W4:Y:S04]  /*6ce80*/  LDL.LU R45, [R1+0x23bc] ;  /* 0x0023bc00012d7983 */ /* 0x000f280000300800 */
[----:B------:R-:W4:Y:S01]  /*6ce90*/  LDL.LU R46, [R1+0x2390] ;  /* 0x00239000012e7983 */ /* 0x000f220000300800 */
[----:B--2---:R-:W-:-:S05]  /*6cea0*/  IADD3 R43, P4, R43, UR7, RZ ;  /* 0x000000072b2b7c10 */ /* 0x004fca000ff9e0ff */
        /* <DEDUP_REMOVED lines=22> */
[----:B----4-:R-:W-:-:S02]  /*6d010*/  IADD3 R58, P3, R58, UR7, RZ ;  /* 0x000000073a3a7c10 */ /* 0x010fc4000ff7e0ff */
[----:B------:R-:W-:-:S05]  /*6d020*/  IADD3.X R6, R6, UR6, RZ, P2, !PT ;  /* 0x0000000606067c10 */ /* 0x000fca00097fe4ff */
[----:B------:R0:W-:Y:S04]  /*6d030*/  STL [R1+0x23cc], R6 ;  /* 0x0023cc0601007387 */ /* 0x0001e80000100800 */
[----:B------:R1:W-:Y:S04]  /*6d040*/  STL [R1+0x23a8], R58 ;  /* 0x0023a83a01007387 */ /* 0x0003e80000100800 */
[----:B0-----:R-:W4:Y:S04]  /*6d050*/  LDL.LU R6, [R1+0x2340] ;  /* 0x0023400001067983 */ /* 0x001f280000300800 */
[----:B-1----:R-:W4:Y:S01]  /*6d060*/  LDL.LU R58, [R1+0x2364] ;  /* 0x00236400013a7983 */ /* 0x002f220000300800 */
[----:B------:R-:W-:-:S05]  /*6d070*/  IADD3 R3, P2, R3, UR7, RZ ;  /* 0x0000000703037c10 */ /* 0x000fca000ff5e0ff */
[----:B------:R0:W-:Y:S04]  /*6d080*/  STL [R1+0x23a0], R3 ;  /* 0x0023a00301007387 */ /* 0x0001e80000100800 */
[----:B0-----:R-:W4:Y:S01]  /*6d090*/  LDL.LU R3, [R1+0x2338] ;  /* 0x0023380001037983 */ /* 0x001f220000300800 */
[----:B------:R-:W-:-:S05]  /*6d0a0*/  IADD3.X R0, R0, UR6, RZ, P1, !PT ;  /* 0x0000000600007c10 */ /* 0x000fca0008ffe4ff */
[----:B------:R0:W-:Y:S04]  /*6d0b0*/  STL [R1+0x23c4], R0 ;  /* 0x0023c40001007387 */ /* 0x0001e80000100800 */
[----:B0-----:R-:W4:Y:S01]  /*6d0c0*/  LDL.LU R0, [R1+0x235c] ;  /* 0x00235c0001007983 */ /* 0x001f220000300800 */
[----:B------:R-:W-:Y:S02]  /*6d0d0*/  IADD3 R44, P1, R44, UR7, RZ ;  /* 0x000000072c2c7c10 */ /* 0x000fe4000ff3e0ff */
[----:B------:R-:W-:Y:S02]  /*6d0e0*/  IADD3.X R45, R45, UR6, RZ, P6, !PT ;  /* 0x000000062d2d7c10 */ /* 0x000fe4000b7fe4ff */
[----:B------:R-:W-:Y:S01]  /*6d0f0*/  IADD3 R46, P6, R46, UR7, RZ ;  /* 0x000000072e2e7c10 */ /* 0x000fe2000ffde0ff */
        /* <DEDUP_REMOVED lines=23> */
[----:B0-----:R-:W2:Y:S04]  /*6d270*/  LDL.LU R43, [R1+0x2330] ;  /* 0x00233000012b7983 */ /* 0x001ea80000300800 */
[----:B------:R-:W-:Y:S04]  /*6d280*/  STL [R1+0x2370], R27 ;  /* 0x0023701b01007387 */ /* 0x000fe80000100800 */
[----:B------:R-:W-:Y:S04]  /*6d290*/  STL [R1+0x2368], R30 ;  /* 0x0023681e01007387 */ /* 0x000fe80000100800 */
[----:B------:R-:W-:Y:S04]  /*6d2a0*/  STL [R1+0x238c], R31 ;  /* 0x00238c1f01007387 */ /* 0x000fe80000100800 */
[----:B------:R-:W-:Y:S01]  /*6d2b0*/  STL [R1+0x2360], R34 ;  /* 0x0023602201007387 */ /* 0x000fe20000100800 */
[----:B---3--:R-:W-:-:S02]  /*6d2c0*/  IADD3.X R35, R35, UR6, RZ, P5, !PT ;  /* 0x0000000623237c10 */ /* 0x008fc4000affe4ff */
        /* <DEDUP_REMOVED lines=11> */
[----:B0-----:R-:W3:Y:S04]  /*6d380*/  LDL.LU R59, [R1+0x2354] ;  /* 0x00235400013b7983 */ /* 0x001ee80000300800 */
[----:B------:R0:W-:Y:S04]  /*6d390*/  STL [R1+0x2348], R5 ;  /* 0x0023480501007387 */ /* 0x0001e80000100800 */
[----:B0-----:R-:W3:Y:S01]  /*6d3a0*/  LDL.LU R5, [R1+0x2328] ;  /* 0x0023280001057983 */ /* 0x001ee20000300800 */
[----:B----4-:R-:W-:Y:S02]  /*6d3b0*/  IADD3 R6, P2, R6, UR7, RZ ;  /* 0x0000000706067c10 */ /* 0x010fe4000ff5e0ff */
[----:B------:R-:W-:-:S03]  /*6d3c0*/  IADD3.X R58, R58, UR6, RZ, P1, !PT ;  /* 0x000000063a3a7c10 */ /* 0x000fc60008ffe4ff */
[----:B------:R0:W-:Y:S04]  /*6d3d0*/  STL [R1+0x2340], R6 ;  /* 0x0023400601007387 */ /* 0x0001e80000100800 */
[----:B0-----:R-:W4:Y:S04]  /*6d3e0*/  LDL.LU R6, [R1+0x234c] ;  /* 0x00234c0001067983 */ /* 0x001f280000300800 */
[----:B------:R-:W-:Y:S01]  /*6d3f0*/  STL [R1+0x236c], R55 ;  /* 0x00236c3701007387 */ /* 0x000fe20000100800 */
[----:B------:R-:W-:-:S05]  /*6d400*/  IADD3 R3, P1, R3, UR7, RZ ;  /* 0x0000000703037c10 */ /* 0x000fca000ff3e0ff */
        /* <DEDUP_REMOVED lines=29> */
[----:B---3--:R-:W-:-:S02]  /*6d5e0*/  IADD3.X R59, R59, UR6, RZ, P5, !PT ;  /* 0x000000063b3b7c10 */ /* 0x008fc4000affe4ff */
[----:B------:R-:W-:-:S05]  /*6d5f0*/  IADD3 R5, P5, R5, UR7, RZ ;  /* 0x0000000705057c10 */ /* 0x000fca000ffbe0ff */
[----:B------:R0:W-:Y:S04]  /*6d600*/  STL [R1+0x2328], R5 ;  /* 0x0023280501007387 */ /* 0x0001e80000100800 */
[----:B------:R1:W-:Y:S04]  /*6d610*/  STL [R1+0x2354], R59 ;  /* 0x0023543b01007387 */ /* 0x0003e80000100800 */
[----:B0-----:R-:W3:Y:S04]  /*6d620*/  LDL.LU R5, [R1+0x22ec] ;  /* 0x0022ec0001057983 */ /* 0x001ee80000300800 */
[----:B-1----:R-:W3:Y:S01]  /*6d630*/  LDL.LU R59, [R1+0x22c0] ;  /* 0x0022c000013b7983 */ /* 0x002ee20000300800 */
[----:B----4-:R-:W-:-:S05]  /*6d640*/  IADD3.X R6, R6, UR6, RZ, P4, !PT ;  /* 0x0000000606067c10 */ /* 0x010fca000a7fe4ff */
[----:B------:R0:W-:Y:S04]  /*6d650*/  STL [R1+0x234c], R6 ;  /* 0x00234c0601007387 */ /* 0x0001e80000100800 */
[----:B0-----:R-:W4:Y:S01]  /*6d660*/  LDL.LU R6, [R1+0x22e4] ;  /* 0x0022e40001067983 */ /* 0x001f220000300800 */
[----:B------:R-:W-:Y:S02]  /*6d670*/  IADD3 R3, P4, R3, UR7, RZ ;  /* 0x0000000703037c10 */ /* 0x000fe4000ff9e0ff */
        /* <DEDUP_REMOVED lines=23> */
[----:B------:R0:W-:Y:S04]  /*6d7f0*/  STL [R1+0x22f0], R0 ;  /* 0x0022f00001007387 */ /* 0x0001e80000100800 */
[----:B------:R-:W-:Y:S04]  /*6d800*/  STL [R1+0x22f8], R26 ;  /* 0x0022f81a01007387 */ /* 0x000fe80000100800 */
[----:B0-----:R-:W4:Y:S01]  /*6d810*/  LDL.LU R0, [R1+0x22dc] ;  /* 0x0022dc0001007983 */ /* 0x001f220000300800 */
[----:B------:R-:W-:-:S02]  /*6d820*/  IADD3.X R30, R30, UR6, RZ, P3, !PT ;  /* 0x000000061e1e7c10 */ /* 0x000fc40009ffe4ff */
[----:B------:R-:W-:Y:S02]  /*6d830*/  IADD3 R31, P3, R31, UR7, RZ ;  /* 0x000000071f1f7c10 */ /* 0x000fe4000ff7e0ff */
[----:B------:R-:W-:Y:S01]  /*6d840*/  IADD3.X R34, R34, UR6, RZ, P2, !PT ;  /* 0x0000000622227c10 */ /* 0x000fe200097fe4ff */
[----:B------:R-:W-:Y:S04]  /*6d850*/  STL [R1+0x231c], R27 ;  /* 0x00231c1b01007387 */ /* 0x000fe80000100800 */
        /* <DEDUP_REMOVED lines=15> */
[----:B0-----:R-:W2:Y:S04]  /*6d950*/  LDL.LU R58, [R1+0x22b0] ;  /* 0x0022b000013a7983 */ /* 0x001ea80000300800 */
[----:B------:R0:W-:Y:S04]  /*6d960*/  STL [R1+0x22f4], R43 ;  /* 0x0022f42b01007387 */ /* 0x0001e80000100800 */
[----:B0-----:R-:W2:Y:S01]  /*6d970*/  LDL.LU R43, [R1+0x22d4] ;  /* 0x0022d400012b7983 */ /* 0x001ea20000300800 */
[----:B---3--:R-:W-:Y:S02]  /*6d980*/  IADD3.X R5, R5, UR6, RZ, P4, !PT ;  /* 0x0000000605057c10 */ /* 0x008fe4000a7fe4ff */
[----:B------:R-:W-:-:S03]  /*6d990*/  IADD3 R59, P4, R59, UR7, RZ ;  /* 0x000000073b3b7c10 */ /* 0x000fc6000ff9e0ff */
[----:B------:R0:W-:Y:S04]  /*6d9a0*/  STL [R1+0x22ec], R5 ;  /* 0x0022ec0501007387 */ /* 0x0001e80000100800 */
[----:B0-----:R-:W3:Y:S04]  /*6d9b0*/  LDL.LU R5, [R1+0x22a8] ;  /* 0x0022a80001057983 */ /* 0x001ee80000300800 */
[----:B------:R-:W-:Y:S01]  /*6d9c0*/  STL [R1+0x22c8], R55 ;  /* 0x0022c83701007387 */ /* 0x000fe20000100800 */
[----:B----4-:R-:W-:-:S05]  /*6d9d0*/  IADD3.X R6, R6, UR6, RZ, P3, !PT ;  /* 0x0000000606067c10 */ /* 0x010fca0009ffe4ff */
[----:B------:R0:W-:Y:S04]  /*6d9e0*/  STL [R1+0x22e4], R6 ;  /* 0x0022e40601007387 */ /* 0x0001e80000100800 */
[----:B0-----:R-:W4:Y:S04]  /*6d9f0*/  LDL.LU R6, [R1+0x22cc] ;  /* 0x0022cc0001067983 */ /* 0x001f280000300800 */
[----:B------:R-:W-:Y:S04]  /*6da00*/  STL [R1+0x22c0], R59 ;  /* 0x0022c03b01007387 */ /* 0x000fe80000100800 */
        /* <DEDUP_REMOVED lines=26> */
[----:B--2---:R-:W-:-:S02]  /*6dbb0*/  IADD3 R58, P2, R58, UR7, RZ ;  /* 0x000000073a3a7c10 */ /* 0x004fc4000ff5e0ff */
[----:B------:R-:W-:-:S05]  /*6dbc0*/  IADD3.X R43, R43, UR6, RZ, P1, !PT ;  /* 0x000000062b2b7c10 */ /* 0x000fca0008ffe4ff */
[----:B------:R0:W-:Y:S04]  /*6dbd0*/  STL [R1+0x22d4], R43 ;  /* 0x0022d42b01007387 */ /* 0x0001e80000100800 */
[----:B------:R1:W-:Y:S04]  /*6dbe0*/  STL [R1+0x22b0], R58 ;  /* 0x0022b03a01007387 */ /* 0x0003e80000100800 */
[----:B0-----:R-:W2:Y:S04]  /*6dbf0*/  LDL.LU R43, [R1+0x2248] ;  /* 0x00224800012b7983 */ /* 0x001ea80000300800 */
[----:B-1----:R-:W2:Y:S01]  /*6dc00*/  LDL.LU R58, [R1+0x226c] ;  /* 0x00226c00013a7983 */ /* 0x002ea20000300800 */
[----:B---3--:R-:W-:-:S05]  /*6dc10*/  IADD3 R5, P1, R5, UR7, RZ ;  /* 0x0000000705057c10 */ /* 0x008fca000ff3e0ff */
[----:B------:R0:W-:Y:S04]  /*6dc20*/  STL [R1+0x22a8], R5 ;  /* 0x0022a80501007387 */ /* 0x0001e80000100800 */
[----:B0-----:R-:W3:Y:S01]  /*6dc30*/  LDL.LU R5, [R1+0x2240] ;  /* 0x0022400001057983 */ /* 0x001ee20000300800 */
[----:B----4-:R-:W-:Y:S02]  /*6dc40*/  IADD3.X R6, R6, UR6, RZ, P6, !PT ;  /* 0x0000000606067c10 */ /* 0x010fe4000b7fe4ff */
[----:B------:R-:W-:Y:S02]  /*6dc50*/  IADD3 R44, P6, R44, UR7, RZ ;  /* 0x000000072c2c7c10 */ /* 0x000fe4000ffde0ff */
[----:B------:R-:W-:Y:S01]  /*6dc60*/  IADD3.X R45, R45, UR6, RZ, P5, !PT ;  /* 0x000000062d2d7c10 */ /* 0x000fe2000affe4ff */
[----:B------:R0:W-:Y:S01]  /*6dc70*/  STL [R1+0x22cc], R6 ;  /* 0x0022cc0601007387 */ /* 0x0001e20000100800 */
[----:B------:R-:W-:-:S03]  /*6dc80*/  IADD3 R46, P5, R46, UR7, RZ ;  /* 0x000000072e2e7c10 */ /* 0x000fc6000ffbe0ff */
[----:B0-----:R-:W4:Y:S04]  /*6dc90*/  LDL.LU R6, [R1+0x2264] ;  /* 0x0022640001067983 */ /* 0x001f280000300800 */
[----:B------:R-:W-:Y:S04]  /*6dca0*/  STL [R1+0x22a0], R44 ;  /* 0x0022a02c01007387 */ /* 0x000fe80000100800 */
[----:B------:R-:W-:Y:S01]  /*6dcb0*/  STL [R1+0x22c4], R45 ;  /* 0x0022c42d01007387 */ /* 0x000fe20000100800 */
[----:B------:R-:W-:Y:S02]  /*6dcc0*/  IADD3.X R47, R47, UR6, RZ, P4, !PT ;  /* 0x000000062f2f7c10 */ /* 0x000fe4000a7fe4ff */
[----:B------:R-:W-:-:S02]  /*6dcd0*/  IADD3 R10, P4, R10, UR7, RZ ;  /* 0x000000070a0a7c10 */ /* 0x000fc4000ff9e0ff */
[----:B------:R-:W-:Y:S02]  /*6dce0*/  IADD3.X R11, R11, UR6, RZ, P3, !PT ;  /* 0x000000060b0b7c10 */ /* 0x000fe40009ffe4ff */
[----:B------:R-:W-:Y:S01]  /*6dcf0*/  IADD3 R61, P3, R61, UR7, RZ ;  /* 0x000000073d3d7c10 */ /* 0x000fe2000ff7e0ff */
        /* <DEDUP_REMOVED lines=18> */
[----:B------:R-:W-:Y:S01]  /*6de20*/  STL [R1+0x2278], R27 ;  /* 0x0022781b01007387 */ /* 0x000fe20000100800 */
[----:B------:R-:W-:Y:S02]  /*6de30*/  IADD3.X R35, R35, UR6, RZ, P4, !PT ;  /* 0x0000000623237c10 */ /* 0x000fe4000a7fe4ff */
[----:B------:R-:W-:Y:S01]  /*6de40*/  IADD3 R50, P4, R50, UR7, RZ ;  /* 0x0000000732327c10 */ /* 0x000fe2000ff9e0ff */
[----:B------:R-:W-:Y:S01]  /*6de50*/  STL [R1+0x2270], R30 ;  /* 0x0022701e01007387 */ /* 0x000fe20000100800 */
[----:B------:R-:W-:-:S03]  /*6de60*/  IADD3.X R51, R51, UR6, RZ, P3, !PT ;  /* 0x0000000633337c10 */ /* 0x000fc60009ffe4ff */
        /* <DEDUP_REMOVED lines=9> */
[----:B------:R-:W-:Y:S04]  /*6df00*/  STL [R1+0x2258], R54 ;  /* 0x0022583601007387 */ /* 0x000fe80000100800 */
[----:B0-----:R-:W4:Y:S04]  /*6df10*/  LDL.LU R59, [R1+0x225c] ;  /* 0x00225c00013b7983 */ /* 0x001f280000300800 */
[----:B------:R0:W-:Y:S04]  /*6df20*/  STL [R1+0x2250], R0 ;  /* 0x0022500001007387 */ /* 0x0001e80000100800 */
[----:B0-----:R-:W4:Y:S01]  /*6df30*/  LDL.LU R0, [R1+0x2230] ;  /* 0x0022300001007983 */ /* 0x001f220000300800 */
[----:B------:R-:W-:-:S02]  /*6df40*/  IADD3.X R55, R55, UR6, RZ, P1, !PT ;  /* 0x0000000637377c10 */ /* 0x000fc40008ffe4ff */
[----:B--2---:R-:W-:Y:S02]  /*6df50*/  IADD3 R43, P1, R43, UR7, RZ ;  /* 0x000000072b2b7c10 */ /* 0x004fe4000ff3e0ff */
[----:B------:R-:W-:-:S03]  /*6df60*/  IADD3.X R58, R58, UR6, RZ, P6, !PT ;  /* 0x000000063a3a7c10 */ /* 0x000fc6000b7fe4ff */
[----:B------:R0:W-:Y:S04]  /*6df70*/  STL [R1+0x2248], R43 ;  /* 0x0022482b01007387 */ /* 0x0001e80000100800 */
[----:B0-----:R-:W2:Y:S04]  /*6df80*/  LDL.LU R43, [R1+0x2254] ;  /* 0x00225400012b7983 */ /* 0x001ea80000300800 */
[----:B------:R-:W-:Y:S01]  /*6df90*/  STL [R1+0x2274], R55 ;  /* 0x0022743701007387 */ /* 0x000fe20000100800 */
[----:B---3--:R-:W-:-:S05]  /*6dfa0*/  IADD3 R5, P6, R5, UR7, RZ ;  /* 0x0000000705057c10 */ /* 0x008fca000ffde0ff */
[----:B------:R0:W-:Y:S04]  /*6dfb0*/  STL [R1+0x2240], R5 ;  /* 0x0022400501007387 */ /* 0x0001e80000100800 */
[----:B0-----:R-:W3:Y:S04]  /*6dfc0*/  LDL.LU R5, [R1+0x2228] ;  /* 0x0022280001057983 */ /* 0x001ee80000300800 */
[----:B------:R-:W-:Y:S04]  /*6dfd0*/  STL [R1+0x226c], R58 ;  /* 0x00226c3a01007387 */ /* 0x000fe80000100800 */
[----:B------:R-:W3:Y:S04]  /*6dfe0*/  LDL.LU R44, [R1+0x224c] ;  /* 0x00224c00012c7983 */ /* 0x000ee80000300800 */
[----:B------:R-:W3:Y:S04]  /*6dff0*/  LDL.LU R45, [R1+0x2220] ;  /* 0x00222000012d7983 */ /* 0x000ee80000300800 */
[----:B------:R-:W3:Y:S01]  /*6e000*/  LDL.LU R46, [R1+0x2244] ;  /* 0x00224400012e7983 */ /* 0x000ee20000300800 */
[----:B----4-:R-:W-:-:S05]  /*6e010*/  IADD3.X R6, R6, UR6, RZ, P5, !PT ;  /* 0x0000000606067c10 */ /* 0x010fca000affe4ff */
        /* <DEDUP_REMOVED lines=28> */
[----:B--2---:R-:W-:-:S05]  /*6e1e0*/  IADD3.X R43, R43, UR6, RZ, P3, !PT ;  /* 0x000000062b2b7c10 */ /* 0x004fca0009ffe4ff */
[----:B------:R0:W-:Y:S04]  /*6e1f0*/  STL [R1+0x2254], R43 ;  /* 0x0022542b01007387 */ /* 0x0001e80000100800 */
[----:B0-----:R-:W2:Y:S01]  /*6e200*/  LDL.LU R43, [R1+0x21ec] ;  /* 0x0021ec00012b7983 */ /* 0x001ea20000300800 */
[----:B---3--:R-:W-:Y:S02]  /*6e210*/  IADD3 R5, P3, R5, UR7, RZ ;  /* 0x0000000705057c10 */ /* 0x008fe4000ff7e0ff */
[----:B------:R-:W-:Y:S02]  /*6e220*/  IADD3.X R44, R44, UR6, RZ, P2, !PT ;  /* 0x000000062c2c7c10 */ /* 0x000fe400097fe4ff */
[----:B------:R-:W-:Y:S01]  /*6e230*/  IADD3 R45, P2, R45, UR7, RZ ;  /* 0x000000072d2d7c10 */ /* 0x000fe2000ff5e0ff */
[----:B------:R0:W-:Y:S01]  /*6e240*/  STL [R1+0x2228], R5 ;  /* 0x0022280501007387 */ /* 0x0001e20000100800 */
[----:B------:R-:W-:-:S03]  /*6e250*/  IADD3.X R46, R46, UR6, RZ, P1, !PT ;  /* 0x000000062e2e7c10 */ /* 0x000fc60008ffe4ff */
[----:B0-----:R-:W3:Y:S04]  /*6e260*/  LDL.LU R5, [R1+0x21c0] ;  /* 0x0021c00001057983 */ /* 0x001ee80000300800 */
        /* <DEDUP_REMOVED lines=23> */
[----:B0-----:R-:W4:Y:S04]  /*6e3e0*/  LDL.LU R6, [R1+0x21e4] ;  /* 0x0021e40001067983 */ /* 0x001f280000300800 */
[----:B------:R-:W-:Y:S04]  /*6e3f0*/  STL [R1+0x2224], R27 ;  /* 0x0022241b01007387 */ /* 0x000fe80000100800 */
[----:B------:R-:W-:Y:S04]  /*6e400*/  STL [R1+0x221c], R30 ;  /* 0x00221c1e01007387 */ /* 0x000fe80000100800 */
[----:B------:R-:W-:Y:S01]  /*6e410*/  STL [R1+0x21f0], R31 ;  /* 0x0021f01f01007387 */ /* 0x000fe20000100800 */
[----:B------:R-:W-:-:S02]  /*6e420*/  IADD3 R35, P1, R35, UR7, RZ ;  /* 0x0000000723237c10 */ /* 0x000fc4000ff3e0ff */
[----:B------:R-:W-:Y:S02]  /*6e430*/  IADD3.X R50, R50, UR6, RZ, P6, !PT ;  /* 0x0000000632327c10 */ /* 0x000fe4000b7fe4ff */
[----:B------:R-:W-:Y:S02]  /*6e440*/  IADD3 R51, P6, R51, UR7, RZ ;  /* 0x0000000733337c10 */ /* 0x000fe4000ffde0ff */
[----:B------:R-:W-:Y:S02]  /*6e450*/  IADD3.X R54, R54, UR6, RZ, P5, !PT ;  /* 0x0000000636367c10 */ /* 0x000fe4000affe4ff */
[----:B------:R-:W-:Y:S01]  /*6e460*/  IADD3 R58, P5, R58, UR7, RZ ;  /* 0x000000073a3a7c10 */ /* 0x000fe2000ffbe0ff */
[----:B------:R-:W-:Y:S04]  /*6e470*/  STL [R1+0x2214], R34 ;  /* 0x0022142201007387 */ /* 0x000fe80000100800 */
[----:B------:R-:W-:Y:S04]  /*6e480*/  STL [R1+0x21e8], R35 ;  /* 0x0021e82301007387 */ /* 0x000fe80000100800 */
[----:B------:R-:W-:Y:S04]  /*6e490*/  STL [R1+0x220c], R50 ;  /* 0x00220c3201007387 */ /* 0x000fe80000100800 */
[----:B------:R-:W-:Y:S01]  /*6e4a0*/  STL [R1+0x21e0], R51 ;  /* 0x0021e03301007387 */ /* 0x000fe20000100800 */
[----:B------:R-:W-:-:S03]  /*6e4b0*/  IADD3.X R3, R3, UR6, RZ, P4, !PT ;  /* 0x0000000603037c10 */ /* 0x000fc6000a7fe4ff */
[----:B------:R0:W-:Y:S04]  /*6e4c0*/  STL [R1+0x21d8], R58 ;  /* 0x0021d83a01007387 */ /* 0x0001e80000100800 */
[----:B------:R-:W-:Y:S04]  /*6e4d0*/  STL [R1+0x2204], R54 ;  /* 0x0022043601007387 */ /* 0x000fe80000100800 */
[----:B0-----:R-:W4:Y:S04]  /*6e4e0*/  LDL.LU R58, [R1+0x21b8] ;  /* 0x0021b800013a7983 */ /* 0x001f280000300800 */
[----:B------:R0:W-:Y:S04]  /*6e4f0*/  STL [R1+0x21fc], R3 ;  /* 0x0021fc0301007387 */ /* 0x0001e80000100800 */
[----:B0-----:R-:W4:Y:S01]  /*6e500*/  LDL.LU R3, [R1+0x21dc] ;  /* 0x0021dc0001037983 */ /* 0x001f220000300800 */
[----:B------:R-:W-:-:S05]  /*6e510*/  IADD3.X R0, R0, UR6, RZ, P3, !PT ;  /* 0x0000000600007c10 */ /* 0x000fca0009ffe4ff */
[----:B------:R0:W-:Y:S04]  /*6e520*/  STL [R1+0x21f4], R0 ;  /* 0x0021f40001007387 */ /* 0x0001e80000100800 */
[----:B0-----:R-:W4:Y:S01]  /*6e530*/  LDL.LU R0, [R1+0x21b0] ;  /* 0x0021b00001007983 */ /* 0x001f220000300800 */
[----:B------:R-:W-:Y:S02]  /*6e540*/  IADD3 R55, P4, R55, UR7, RZ ;  /* 0x0000000737377c10 */ /* 0x000fe4000ff9e0ff */
[----:B------:R-:W-:-:S03]  /*6e550*/  IADD3 R59, P3, R59, UR7, RZ ;  /* 0x000000073b3b7c10 */ /* 0x000fc6000ff7e0ff */
[----:B------:R-:W-:Y:S01]  /*6e560*/  STL [R1+0x21d0], R55 ;  /* 0x0021d03701007387 */ /* 0x000fe20000100800 */
[----:B--2---:R-:W-:-:S05]  /*6e570*/  IADD3.X R43, R43, UR6, RZ, P2, !PT ;  /* 0x000000062b2b7c10 */ /* 0x004fca00097fe4ff */
[----:B------:R0:W-:Y:S04]  /*6e580*/  STL [R1+0x21ec], R43 ;  /* 0x0021ec2b01007387 */ /* 0x0001e80000100800 */
[----:B0-----:R-:W2:Y:S04]  /*6e590*/  LDL.LU R43, [R1+0x21d4] ;  /* 0x0021d400012b7983 */ /* 0x001ea80000300800 */
[----:B------:R-:W-:Y:S04]  /*6e5a0*/  STL [R1+0x21c8], R59 ;  /* 0x0021c83b01007387 */ /* 0x000fe80000100800 */
        /* <DEDUP_REMOVED lines=35> */
[----:B--2---:R-:W-:Y:S02]  /*6e7e0*/  IADD3.X R43, R43, UR6, RZ, P5, !PT ;  /* 0x000000062b2b7c10 */ /* 0x004fe4000affe4ff */
[----:B------:R-:W-:Y:S02]  /*6e7f0*/  IADD3 R44, P5, R44, UR7, RZ ;  /* 0x000000072c2c7c10 */ /* 0x000fe4000ffbe0ff */
[----:B------:R-:W-:Y:S01]  /*6e800*/  IADD3.X R45, R45, UR6, RZ, P4, !PT ;  /* 0x000000062d2d7c10 */ /* 0x000fe2000a7fe4ff */
[----:B------:R0:W-:Y:S01]  /*6e810*/  STL [R1+0x21d4], R43 ;  /* 0x0021d42b01007387 */ /* 0x0001e20000100800 */
[----:B------:R-:W-:-:S03]  /*6e820*/  IADD3 R46, P4, R46, UR7, RZ ;  /* 0x000000072e2e7c10 */ /* 0x000fc6000ff9e0ff */
[----:B0-----:R-:W2:Y:S04]  /*6e830*/  LDL.LU R43, [R1+0x216c] ;  /* 0x00216c00012b7983 */ /* 0x001ea80000300800 */
        /* <DEDUP_REMOVED lines=87> */
[----:B------:R-:W-:-:S05]  /*6edb0*/  IADD3 R0, P2, R0, UR7, RZ ;  /* 0x0000000700007c10 */ /* 0x000fca000ff5e0ff */
[----:B------:R0:W-:Y:S04]  /*6edc0*/  STL [R1+0x2130], R0 ;  /* 0x0021300001007387 */ /* 0x0001e80000100800 */
[----:B0-----:R-:W4:Y:S01]  /*6edd0*/  LDL.LU R0, [R1+0x20c8] ;  /* 0x0020c80001007983 */ /* 0x001f220000300800 */
[----:B------:R-:W-:Y:S02]  /*6ede0*/  IADD3.X R44, R44, UR6, RZ, P1, !PT ;  /* 0x000000062c2c7c10 */ /* 0x000fe40008ffe4ff */
[----:B------:R-:W-:Y:S02]  /*6edf0*/  IADD3 R45, P1, R45, UR7, RZ ;  /* 0x000000072d2d7c10 */ /* 0x000fe4000ff3e0ff */
        /* <DEDUP_REMOVED lines=186> */
[----:B0-----:R-:W4:Y:S04]  /*6f9a0*/  LDL.LU R6, [R1+0x1fd0] ;  /* 0x001fd00001067983 */ /* 0x001f280000300800 */
[----:B------:R-:W-:Y:S04]  /*6f9b0*/  STL [R1+0x205c], R44 ;  /* 0x00205c2c01007387 */ /* 0x000fe80000100800 */
[----:B------:R-:W-:Y:S01]  /*6f9c0*/  STL [R1+0x2030], R45 ;  /* 0x0020302d01007387 */ /* 0x000fe20000100800 */
[----:B------:R-:W-:Y:S02]  /*6f9d0*/  IADD3 R47, P5, R47, UR7, RZ ;  /* 0x000000072f2f7c10 */ /* 0x000fe4000ffbe0ff */
[----:B------:R-:W-:-:S02]  /*6f9e0*/  IADD3.X R10, R10, UR6, RZ, P4, !PT ;  /* 0x000000060a0a7c10 */ /* 0x000fc4000a7fe4ff */
[----:B------:R-:W-:Y:S02]  /*6f9f0*/  IADD3 R11, P4, R11, UR7, RZ ;  /* 0x000000070b0b7c10 */ /* 0x000fe4000ff9e0ff */
[----:B------:R-:W-:Y:S01]  /*6fa00*/  IADD3.X R61, R61, UR6, RZ, P3, !PT ;  /* 0x000000063d3d7c10 */ /* 0x000fe20009ffe4ff */
        /* <DEDUP_REMOVED lines=19> */
[----:B------:R-:W-:Y:S01]  /*6fb40*/  STL [R1+0x202c], R30 ;  /* 0x00202c1e01007387 */ /* 0x000fe20000100800 */
[----:B------:R-:W-:-:S02]  /*6fb50*/  IADD3 R35, P5, R35, UR7, RZ ;  /* 0x0000000723237c10 */ /* 0x000fc4000ffbe0ff */
[----:B------:R-:W-:Y:S02]  /*6fb60*/  IADD3.X R50, R50, UR6, RZ, P4, !PT ;  /* 0x0000000632327c10 */ /* 0x000fe4000a7fe4ff */
[----:B------:R-:W-:Y:S02]  /*6fb70*/  IADD3 R51, P4, R51, UR7, RZ ;  /* 0x0000000733337c10 */ /* 0x000fe4000ff9e0ff */
        /* <DEDUP_REMOVED lines=89> */
[----:B------:R-:W-:Y:S04]  /*70110*/  STL [R1+0x1f88], R30 ;  /* 0x001f881e01007387 */ /* 0x000fe80000100800 */
[----:B------:R-:W-:Y:S01]  /*70120*/  STL [R1+0x1fac], R31 ;  /* 0x001fac1f01007387 */ /* 0x000fe20000100800 */
[----:B------:R-:W-:-:S02]  /*70130*/  IADD3.X R35, R35, UR6, RZ, P1, !PT ;  /* 0x0000000623237c10 */ /* 0x000fc40008ffe4ff */
[----:B------:R-:W-:Y:S02]  /*70140*/  IADD3 R50, P1, R50, UR7, RZ ;  /* 0x0000000732327c10 */ /* 0x000fe4000ff3e0ff */
[----:B------:R-:W-:Y:S01]  /*70150*/  IADD3.X R51, R51, UR6, RZ, P6, !PT ;  /* 0x0000000633337c10 */ /* 0x000fe2000b7fe4ff */
[----:B------:R-:W-:Y:S01]  /*70160*/  STL [R1+0x1f80], R34 ;  /* 0x001f802201007387 */ /* 0x000fe20000100800 */
[----:B------:R-:W-:Y:S02]  /*70170*/  IADD3.X R59, R59, UR6, RZ, P5, !PT ;  /* 0x000000063b3b7c10 */ /* 0x000fe4000affe4ff */
[----:B------:R-:W-:Y:S01]  /*70180*/  IADD3 R54, P6, R54, UR7, RZ ;  /* 0x0000000736367c10 */ /* 0x000fe2000ffde0ff */
        /* <DEDUP_REMOVED lines=56> */
[----:B------:R-:W-:Y:S02]  /*70510*/  IADD3 R45, P5, R45, UR7, RZ ;  /* 0x000000072d2d7c10 */ /* 0x000fe4000ffbe0ff */
[----:B------:R-:W-:Y:S01]  /*70520*/  IADD3.X R46, R46, UR6, RZ, P4, !PT ;  /* 0x000000062e2e7c10 */ /* 0x000fe2000a7fe4ff */
[----:B------:R0:W-:Y:S04]  /*70530*/  STL [R1+0x1f40], R43 ;  /* 0x001f402b01007387 */ /* 0x0001e80000100800 */
        /* <DEDUP_REMOVED lines=113> */
[----:B------:R0:W-:Y:S01]  /*70c50*/  STL [R1+0x1ebc], R43 ;  /* 0x001ebc2b01007387 */ /* 0x0001e20000100800 */
[----:B------:R-:W-:-:S03]  /*70c60*/  IADD3.X R31, R31, UR6, RZ, P1, !PT ;  /* 0x000000061f1f7c10 */ /* 0x000fc60008ffe4ff */
[----:B------:R-:W-:Y:S01]  /*70c70*/  STL [R1+0x1ec4], R26 ;  /* 0x001ec41a01007387 */ /* 0x000fe20000100800 */
[----:B------:R-:W-:-:S03]  /*70c80*/  IADD3 R34, P1, R34, UR7, RZ ;  /* 0x0000000722227c10 */ /* 0x000fc6000ff3e0ff */
        /* <DEDUP_REMOVED lines=164> */
[----:B------:R-:W-:Y:S04]  /*716d0*/  STL [R1+0x1dec], R45 ;  /* 0x001dec2d01007387 */ /* 0x000fe80000100800 */
[----:B------:R-:W-:Y:S01]  /*716e0*/  STL [R1+0x1dc0], R46 ;  /* 0x001dc02e01007387 */ /* 0x000fe20000100800 */
[----:B------:R-:W-:-:S02]  /*716f0*/  IADD3.X R47, R47, UR6, RZ, P5, !PT ;  /* 0x000000062f2f7c10 */ /* 0x000fc4000affe4ff */
        /* <DEDUP_REMOVED lines=85> */
[----:B------:R-:W-:Y:S02]  /*71c50*/  IADD3 R45, P3, R45, UR7, RZ ;  /* 0x000000072d2d7c10 */ /* 0x000fe4000ff7e0ff */
[----:B------:R-:W-:Y:S01]  /*71c60*/  IADD3.X R46, R46, UR6, RZ, P2, !PT ;  /* 0x000000062e2e7c10 */ /* 0x000fe200097fe4ff */
[----:B------:R0:W-:Y:S04]  /*71c70*/  STL [R1+0x1d50], R5 ;  /* 0x001d500501007387 */ /* 0x0001e80000100800 */
        /* <DEDUP_REMOVED lines=90> */
[----:B------:R-:W-:Y:S02]  /*72220*/  IADD3.X R45, R45, UR6, RZ, P5, !PT ;  /* 0x000000062d2d7c10 */ /* 0x000fe4000affe4ff */
[----:B------:R-:W-:Y:S01]  /*72230*/  IADD3 R46, P5, R46, UR7, RZ ;  /* 0x000000072e2e7c10 */ /* 0x000fe2000ffbe0ff */
[----:B------:R0:W-:Y:S04]  /*72240*/  STL [R1+0x1cfc], R43 ;  /* 0x001cfc2b01007387 */ /* 0x0001e80000100800 */
        /* <DEDUP_REMOVED lines=24> */
[----:B0-----:R-:W3:Y:S04]  /*723d0*/  LDL.LU R5, [R1+0x1c68] ;  /* 0x001c680001057983 */ /* 0x001ee80000300800 */
[----:B------:R-:W-:Y:S04]  /*723e0*/  STL [R1+0x1ca8], R27 ;  /* 0x001ca81b01007387 */ /* 0x000fe80000100800 */
[----:B------:R-:W-:Y:S04]  /*723f0*/  STL [R1+0x1ca0], R30 ;  /* 0x001ca01e01007387 */ /* 0x000fe80000100800 */
[----:B------:R-:W-:Y:S01]  /*72400*/  STL [R1+0x1cc4], R31 ;  /* 0x001cc41f01007387 */ /* 0x000fe20000100800 */
[----:B----4-:R-:W-:-:S02]  /*72410*/  IADD3.X R35, R35, UR6, RZ, P4, !PT ;  /* 0x0000000623237c10 */ /* 0x010fc4000a7fe4ff */
        /* <DEDUP_REMOVED lines=82> */
[----:B------:R-:W-:Y:S01]  /*72940*/  STL [R1+0x1c5c], R15 ;  /* 0x001c5c0f01007387 */ /* 0x000fe20000100800 */
[----:B------:R-:W-:-:S03]  /*72950*/  IADD3.X R30, R30, UR6, RZ, P2, !PT ;  /* 0x000000061e1e7c10 */ /* 0x000fc600097fe4ff */
[----:B------:R0:W-:Y:S01]  /*72960*/  STL [R1+0x1c28], R43 ;  /* 0x001c282b01007387 */ /* 0x0001e20000100800 */
[----:B------:R-:W-:-:S03]  /*72970*/  IADD3 R31, P2, R31, UR7, RZ ;  /* 0x000000071f1f7c10 */ /* 0x000fc6000ff5e0ff */
[----:B------:R-:W-:Y:S01]  /*72980*/  STL [R1+0x1c30], R26 ;  /* 0x001c301a01007387 */ /* 0x000fe20000100800 */
[----:B------:R-:W-:-:S03]  /*72990*/  IADD3.X R34, R34, UR6, RZ, P1, !PT ;  /* 0x0000000622227c10 */ /* 0x000fc60008ffe4ff */
        /* <DEDUP_REMOVED lines=159> */
[----:B------:R-:W-:Y:S02]  /*73390*/  IADD3 R45, P1, R45, UR7, RZ ;  /* 0x000000072d2d7c10 */ /* 0x000fe4000ff3e0ff */
[----:B------:R-:W-:Y:S01]  /*733a0*/  IADD3.X R46, R46, UR6, RZ, P6, !PT ;  /* 0x000000062e2e7c10 */ /* 0x000fe2000b7fe4ff */
[----:B------:R0:W-:Y:S04]  /*733b0*/  STL [R1+0x1b60], R6 ;  /* 0x001b600601007387 */ /* 0x0001e80000100800 */
        /* <DEDUP_REMOVED lines=90> */
[----:B------:R-:W-:Y:S02]  /*73960*/  IADD3.X R45, R45, UR6, RZ, P3, !PT ;  /* 0x000000062d2d7c10 */ /* 0x000fe40009ffe4ff */
[----:B------:R-:W-:Y:S01]  /*73970*/  IADD3 R46, P3, R46, UR7, RZ ;  /* 0x000000072e2e7c10 */ /* 0x000fe2000ff7e0ff */
[----:B------:R0:W-:Y:S04]  /*73980*/  STL [R1+0x1b0c], R5 ;  /* 0x001b0c0501007387 */ /* 0x0001e80000100800 */
        /* <DEDUP_REMOVED lines=276> */
[----:B------:R-:W-:Y:S02]  /*74ad0*/  IADD3 R45, P5, R45, UR7, RZ ;  /* 0x000000072d2d7c10 */ /* 0x000fe4000ffbe0ff */
[----:B------:R-:W-:Y:S01]  /*74ae0*/  IADD3.X R46, R46, UR6, RZ, P4, !PT ;  /* 0x000000062e2e7c10 */ /* 0x000fe2000a7fe4ff */
[----:B------:R0:W-:Y:S04]  /*74af0*/  STL [R1+0x1970], R3 ;  /* 0x0019700301007387 */ /* 0x0001e80000100800 */
        /* <DEDUP_REMOVED lines=90> */
[----:B------:R-:W-:Y:S02]  /*750a0*/  IADD3.X R45, R45, UR6, RZ, P1, !PT ;  /* 0x000000062d2d7c10 */ /* 0x000fe40008ffe4ff */
[----:B------:R-:W-:Y:S01]  /*750b0*/  IADD3 R46, P1, R46, UR7, RZ ;  /* 0x000000072e2e7c10 */ /* 0x000fe2000ff3e0ff */
[----:B------:R0:W-:Y:S04]  /*750c0*/  STL [R1+0x191c], R6 ;  /* 0x00191c0601007387 */ /* 0x0001e80000100800 */
[----:B0-----:R-:W4:Y:S04]  /*750d0*/  LDL.LU R6, [R1+0x18b4] ;  /* 0x0018b40001067983 */ /* 0x001f280000300800 */
[----:B------:R-:W-:Y:S04]  /*750e0*/  STL [R1+0x18f0], R44 ;  /* 0x0018f02c01007387 */ /* 0x000fe80000100800 */
[----:B------:R-:W-:Y:S01]  /*750f0*/  STL [R1+0x1914], R45 ;  /* 0x0019142d01007387 */ /* 0x000fe20000100800 */
[----:B------:R-:W-:-:S02]  /*75100*/  IADD3.X R47, R47, UR6, RZ, P6, !PT ;  /* 0x000000062f2f7c10 */ /* 0x000fc4000b7fe4ff */
[----:B------:R-:W-:Y:S02]  /*75110*/  IADD3 R10, P6, R10, UR7, RZ ;  /* 0x000000070a0a7c10 */ /* 0x000fe4000ffde0ff */
        /* <DEDUP_REMOVED lines=21> */
[----:B------:R-:W-:Y:S01]  /*75270*/  STL [R1+0x18c0], R30 ;  /* 0x0018c01e01007387 */ /* 0x000fe20000100800 */
[----:B------:R-:W-:Y:S02]  /*75280*/  IADD3.X R35, R35, UR6, RZ, P6, !PT ;  /* 0x0000000623237c10 */ /* 0x000fe4000b7fe4ff */
[----:B------:R-:W-:-:S02]  /*75290*/  IADD3 R50, P6, R50, UR7, RZ ;  /* 0x0000000732327c10 */ /* 0x000fc4000ffde0ff */
        /* <DEDUP_REMOVED lines=112> */
[----:B------:R-:W-:Y:S04]  /*759a0*/  STL [R1+0x1820], R55 ;  /* 0x0018203701007387 */ /* 0x000fe80000100800 */
[----:B------:R0:W-:Y:S04]  /*759b0*/  STL [R1+0x1818], R59 ;  /* 0x0018183b01007387 */ /* 0x0001e80000100800 */
[----:B0-----:R-:W4:Y:S04]  /*759c0*/  LDL.LU R59, [R1+0x1824] ;  /* 0x00182400013b7983 */ /* 0x001f280000300800 */
[----:B------:R-:W4:Y:S01]  /*759d0*/  LDL.LU R44, [R1+0x17f8] ;  /* 0x0017f800012c7983 */ /* 0x000f220000300800 */
[----:B--2---:R-:W-:-:S05]  /*759e0*/  IADD3.X R43, R43, UR6, RZ, P4, !PT ;  /* 0x000000062b2b7c10 */ /* 0x004fca000a7fe4ff */
[----:B------:R0:W-:Y:S04]  /*759f0*/  STL [R1+0x183c], R43 ;  /* 0x00183c2b01007387 */ /* 0x0001e80000100800 */
        /* <DEDUP_REMOVED lines=22> */
[----:B-1----:R-:W4:Y:S04]  /*75b60*/  LDL.LU R5, [R1+0x17d4] ;  /* 0x0017d40001057983 */ /* 0x002f280000300800 */
        /* <DEDUP_REMOVED lines=11> */
[----:B------:R-:W-:Y:S02]  /*75c20*/  IADD3.X R59, R59, UR6, RZ, P1, !PT ;  /* 0x000000063b3b7c10 */ /* 0x000fe40008ffe4ff */
[----:B------:R-:W-:-:S03]  /*75c30*/  IADD3 R44, P1, R44, UR7, RZ ;  /* 0x000000072c2c7c10 */ /* 0x000fc6000ff3e0ff */
[----:B------:R0:W-:Y:S04]  /*75c40*/  STL [R1+0x1824], R59 ;  /* 0x0018243b01007387 */ /* 0x0001e80000100800 */
[----:B0-----:R-:W4:Y:S04]  /*75c50*/  LDL.LU R59, [R1+0x17bc] ;  /* 0x0017bc00013b7983 */ /* 0x001f280000300800 */
[----:B------:R-:W-:Y:S01]  /*75c60*/  STL [R1+0x17f8], R44 ;  /* 0x0017f82c01007387 */ /* 0x000fe20000100800 */
[----:B--2---:R-:W-:Y:S02]  /*75c70*/  IADD3.X R45, R45, UR6, RZ, P6, !PT ;  /* 0x000000062d2d7c10 */ /* 0x004fe4000b7fe4ff */
[----:B------:R-:W-:-:S03]  /*75c80*/  IADD3 R46, P6, R46, UR7, RZ ;  /* 0x000000072e2e7c10 */ /* 0x000fc6000ffde0ff */
[----:B------:R-:W-:Y:S04]  /*75c90*/  STL [R1+0x181c], R45 ;  /* 0x00181c2d01007387 */ /* 0x000fe80000100800 */
[----:B------:R-:W-:Y:S01]  /*75ca0*/  STL [R1+0x17f0], R46 ;  /* 0x0017f02e01007387 */ /* 0x000fe20000100800 */
[----:B---3--:R-:W-:Y:S02]  /*75cb0*/  IADD3.X R47, R47, UR6, RZ, P5, !PT ;  /* 0x000000062f2f7c10 */ /* 0x008fe4000affe4ff */
[----:B------:R-:W-:Y:S02]  /*75cc0*/  IADD3 R10, P5, R10, UR7, RZ ;  /* 0x000000070a0a7c10 */ /* 0x000fe4000ffbe0ff */
[----:B------:R-:W-:Y:S02]  /*75cd0*/  IADD3.X R11, R11, UR6, RZ, P4, !PT ;  /* 0x000000060b0b7c10 */ /* 0x000fe4000a7fe4ff */
[----:B------:R-:W-:-:S02]  /*75ce0*/  IADD3 R61, P4, R61, UR7, RZ ;  /* 0x000000073d3d7c10 */ /* 0x000fc4000ff9e0ff */
        /* <DEDUP_REMOVED lines=29> */
[----:B------:R-:W-:-:S02]  /*75ec0*/  IADD3 R6, P3, R6, UR7, RZ ;  /* 0x0000000706067c10 */ /* 0x000fc4000ff7e0ff */
[----:B------:R-:W-:Y:S01]  /*75ed0*/  IADD3.X R55, R55, UR6, RZ, P2, !PT ;  /* 0x0000000637377c10 */ /* 0x000fe200097fe4ff */
[----:B------:R0:W-:Y:S04]  /*75ee0*/  STL [R1+0x17d4], R5 ;  /* 0x0017d40501007387 */ /* 0x0001e80000100800 */
[----:B------:R-:W-:Y:S04]  /*75ef0*/  STL [R1+0x17b0], R54 ;  /* 0x0017b03601007387 */ /* 0x000fe80000100800 */
[----:B0-----:R-:W3:Y:S04]  /*75f00*/  LDL.LU R5, [R1+0x17b4] ;  /* 0x0017b40001057983 */ /* 0x001ee80000300800 */
[----:B------:R0:W-:Y:S04]  /*75f10*/  STL [R1+0x17a8], R6 ;  /* 0x0017a80601007387 */ /* 0x0001e80000100800 */
[----:B0-----:R-:W4:Y:S01]  /*75f20*/  LDL.LU R6, [R1+0x1788] ;  /* 0x0017880001067983 */ /* 0x001f220000300800 */
[----:B------:R-:W-:-:S02]  /*75f30*/  IADD3 R3, P2, R3, UR7, RZ ;  /* 0x0000000703037c10 */ /* 0x000fc4000ff5e0ff */
[----:B------:R-:W-:-:S03]  /*75f40*/  IADD3.X R58, R58, UR6, RZ, P1, !PT ;  /* 0x000000063a3a7c10 */ /* 0x000fc60008ffe4ff */
[----:B------:R0:W-:Y:S04]  /*75f50*/  STL [R1+0x17a0], R3 ;  /* 0x0017a00301007387 */ /* 0x0001e80000100800 */
[----:B0-----:R-:W4:Y:S04]  /*75f60*/  LDL.LU R3, [R1+0x17ac] ;  /* 0x0017ac0001037983 */ /* 0x001f280000300800 */
[----:B------:R-:W-:Y:S01]  /*75f70*/  STL [R1+0x17cc], R55 ;  /* 0x0017cc3701007387 */ /* 0x000fe20000100800 */
[----:B------:R-:W-:-:S05]  /*75f80*/  IADD3 R0, P1, R0, UR7, RZ ;  /* 0x0000000700007c10 */ /* 0x000fca000ff3e0ff */
[----:B------:R0:W-:Y:S04]  /*75f90*/  STL [R1+0x1798], R0 ;  /* 0x0017980001007387 */ /* 0x0001e80000100800 */
[----:B0-----:R-:W4:Y:S04]  /*75fa0*/  LDL.LU R0, [R1+0x1780] ;  /* 0x0017800001007983 */ /* 0x001f280000300800 */
[----:B------:R0:W-:Y:S01]  /*75fb0*/  STL [R1+0x17c4], R58 ;  /* 0x0017c43a01007387 */ /* 0x0001e20000100800 */
[----:B------:R-:W-:-:S03]  /*75fc0*/  IADD3.X R59, R59, UR6, RZ, P6, !PT ;  /* 0x000000063b3b7c10 */ /* 0x000fc6000b7fe4ff */
        /* <DEDUP_REMOVED lines=16> */
[----:B--2---:R-:W-:-:S05]  /*760d0*/  IADD3 R43, P6, R43, UR7, RZ ;  /* 0x000000072b2b7c10 */ /* 0x004fca000ffde0ff */
[----:B------:R2:W-:Y:S04]  /*760e0*/  STL [R1+0x1790], R43 ;  /* 0x0017902b01007387 */ /* 0x0005e80000100800 */
[----:B------:R-:W4:Y:S04]  /*760f0*/  LDL.LU R35, [R1+0x268c] ;  /* 0x00268c0001237983 */ /* 0x000f280000300800 */
[----:B------:R-:W4:Y:S04]  /*76100*/  LDL.LU R50, [R1+0x1764] ;  /* 0x0017640001327983 */ /* 0x000f280000300800 */
[----:B------:R-:W4:Y:S04]  /*76110*/  LDL.LU R51, [R1+0x2694] ;  /* 0x0026940001337983 */ /* 0x000f280000300800 */
[----:B------:R-:W4:Y:S04]  /*76120*/  LDL.LU R55, [R1+0x175c] ;  /* 0x00175c0001377983 */ /* 0x000f280000300800 */
[----:B0-----:R-:W4:Y:S04]  /*76130*/  LDL.LU R58, [R1+0x269c] ;  /* 0x00269c00013a7983 */ /* 0x001f280000300800 */
[----:B-1----:R-:W4:Y:S04]  /*76140*/  LDL.LU R59, [R1+0x1758] ;  /* 0x00175800013b7983 */ /* 0x002f280000300800 */
[----:B--2---:R-:W2:Y:S01]  /*76150*/  LDL.LU R43, [R1+0x26a4] ;  /* 0x0026a400012b7983 */ /* 0x004ea20000300800 */
[----:B---3--:R-:W-:-:S05]  /*76160*/  IADD3.X R5, R5, UR6, RZ, P5, !PT ;  /* 0x0000000605057c10 */ /* 0x008fca000affe4ff */
[----:B------:R0:W-:Y:S01]  /*76170*/  STL [R1+0x17b4], R5 ;  /* 0x0017b40501007387 */ /* 0x0001e20000100800 */
[----:B----4-:R-:W-:-:S03]  /*76180*/  IADD3 R6, P5, R6, UR7, RZ ;  /* 0x0000000706067c10 */ /* 0x010fc6000ffbe0ff */
[----:B0-----:R-:W3:Y:S04]  /*76190*/  LDL.LU R5, [R1+0x1754] ;  /* 0x0017540001057983 */ /* 0x001ee80000300800 */
[----:B------:R0:W-:Y:S04]  /*761a0*/  STL [R1+0x1788], R6 ;  /* 0x0017880601007387 */ /* 0x0001e80000100800 */
[----:B0-----:R-:W4:Y:S01]  /*761b0*/  LDL.LU R6, [R1+0x26ac] ;  /* 0x0026ac0001067983 */ /* 0x001f220000300800 */
        /* <DEDUP_REMOVED lines=43> */
[----:B------:R-:W-:Y:S01]  /*76470*/  STL [R1+0x1764], R50 ;  /* 0x0017643201007387 */ /* 0x000fe20000100800 */
[----:B------:R-:W-:-:S03]  /*76480*/  IADD3.X R59, R59, UR6, RZ, P5, !PT ;  /* 0x000000063b3b7c10 */ /* 0x000fc6000affe4ff */
[----:B------:R-:W-:Y:S04]  /*76490*/  STL [R1+0x2694], R51 ;  /* 0x0026943301007387 */ /* 0x000fe80000100800 */
[----:B------:R0:W-:Y:S01]  /*764a0*/  STL [R1+0x175c], R55 ;  /* 0x00175c3701007387 */ /* 0x0001e20000100800 */
[----:B--2---:R-:W-:-:S03]  /*764b0*/  IADD3 R43, P5, R43, UR7, RZ ;  /* 0x000000072b2b7c10 */ /* 0x004fc6000ffbe0ff */
[----:B0-----:R-:W2:Y:S04]  /*764c0*/  LDL.LU R55, [R1+0x26bc] ;  /* 0x0026bc0001377983 */ /* 0x001ea80000300800 */
[----:B------:R0:W-:Y:S04]  /*764d0*/  STL [R1+0x269c], R58 ;  /* 0x00269c3a01007387 */ /* 0x0001e80000100800 */
[----:B0-----:R-:W2:Y:S04]  /*764e0*/  LDL.LU R58, [R1+0x1748] ;  /* 0x00174800013a7983 */ /* 0x001ea80000300800 */
[----:B------:R0:W-:Y:S01]  /*764f0*/  STL [R1+0x1758], R59 ;  /* 0x0017583b01007387 */ /* 0x0001e20000100800 */
[----:B---3--:R-:W-:-:S03]  /*76500*/  IADD3.X R5, R5, UR6, RZ, P4, !PT ;  /* 0x0000000605057c10 */ /* 0x008fc6000a7fe4ff */
[----:B0-----:R-:W3:Y:S04]  /*76510*/  LDL.LU R59, [R1+0x26c4] ;  /* 0x0026c400013b7983 */ /* 0x001ee80000300800 */
[----:B------:R0:W-:Y:S04]  /*76520*/  STL [R1+0x26a4], R43 ;  /* 0x0026a42b01007387 */ /* 0x0001e80000100800 */
[----:B------:R-:W-:Y:S01]  /*76530*/  STL [R1+0x1754], R5 ;  /* 0x0017540501007387 */ /* 0x000fe20000100800 */
[----:B----4-:R-:W-:-:S03]  /*76540*/  IADD3 R6, P4, R6, UR7, RZ ;  /* 0x0000000706067c10 */ /* 0x010fc6000ff9e0ff */
[----:B0-----:R-:W4:Y:S04]  /*76550*/  LDL.LU R43, [R1+0x1744] ;  /* 0x00174400012b7983 */ /* 0x001f280000300800 */
[----:B------:R0:W-:Y:S04]  /*76560*/  STL [R1+0x26ac], R6 ;  /* 0x0026ac0601007387 */ /* 0x0001e80000100800 */
[----:B0-----:R-:W4:Y:S01]  /*76570*/  LDL.LU R6, [R1+0x26cc] ;  /* 0x0026cc0001067983 */ /* 0x001f220000300800 */
[----:B------:R-:W-:-:S05]  /*76580*/  IADD3.X R3, R3, UR6, RZ, P3, !PT ;  /* 0x0000000603037c10 */ /* 0x000fca0009ffe4ff */
[----:B------:R-:W-:Y:S04]  /*76590*/  STL [R1+0x1750], R3 ;  /* 0x0017500301007387 */ /* 0x000fe80000100800 */
[----:B------:R-:W4:Y:S01]  /*765a0*/  LDL.LU R5, [R1+0x2670] ;  /* 0x0026700001057983 */ /* 0x000f220000300800 */
[----:B------:R-:W-:-:S05]  /*765b0*/  IADD3 R0, P3, R0, UR7, RZ ;  /* 0x0000000700007c10 */ /* 0x000fca000ff7e0ff */
        /* <DEDUP_REMOVED lines=22> */
[----:B0-----:R-:W4:Y:S01]  /*76720*/  LDL.LU R54, [R1+0x2718] ;  /* 0x0027180001367983 */ /* 0x001f220000300800 */
[----:B--2---:R-:W-:-:S05]  /*76730*/  IADD3 R55, P2, R55, UR7, RZ ;  /* 0x0000000737377c10 */ /* 0x004fca000ff5e0ff */
[----:B------:R0:W-:Y:S01]  /*76740*/  STL [R1+0x26bc], R55 ;  /* 0x0026bc3701007387 */ /* 0x0001e20000100800 */
[----:B------:R-:W-:-:S03]  /*76750*/  IADD3.X R58, R58, UR6, RZ, P1, !PT ;  /* 0x000000063a3a7c10 */ /* 0x000fc60008ffe4ff */
[----:B0-----:R-:W2:Y:S04]  /*76760*/  LDL.LU R55, [R1+0x26d0] ;  /* 0x0026d00001377983 */ /* 0x001ea80000300800 */
[----:B------:R0:W-:Y:S01]  /*76770*/  STL [R1+0x1748], R58 ;  /* 0x0017483a01007387 */ /* 0x0001e20000100800 */
[----:B---3--:R-:W-:-:S03]  /*76780*/  IADD3 R59, P1, R59, UR7, RZ ;  /* 0x000000073b3b7c10 */ /* 0x008fc6000ff3e0ff */
[----:B0-----:R-:W3:Y:S04]  /*76790*/  LDL.LU R58, [R1+0x26d8] ;  /* 0x0026d800013a7983 */ /* 0x001ee80000300800 */
[----:B------:R0:W-:Y:S01]  /*767a0*/  STL [R1+0x26c4], R59 ;  /* 0x0026c43b01007387 */ /* 0x0001e20000100800 */
[----:B----4-:R-:W-:-:S03]  /*767b0*/  IADD3.X R43, R43, UR6, RZ, P6, !PT ;  /* 0x000000062b2b7c10 */ /* 0x010fc6000b7fe4ff */
[----:B0-----:R-:W4:Y:S04]  /*767c0*/  LDL.LU R59, [R1+0x2710] ;  /* 0x00271000013b7983 */ /* 0x001f280000300800 */
[----:B------:R0:W-:Y:S01]  /*767d0*/  STL [R1+0x1744], R43 ;  /* 0x0017442b01007387 */ /* 0x0001e20000100800 */
[----:B------:R-:W-:-:S03]  /*767e0*/  IADD3 R6, P6, R6, UR7, RZ ;  /* 0x0000000706067c10 */ /* 0x000fc6000ffde0ff */
[----:B0-----:R-:W4:Y:S04]  /*767f0*/  LDL.LU R43, [R1+0x26e8] ;  /* 0x0026e800012b7983 */ /* 0x001f280000300800 */
[----:B------:R0:W-:Y:S04]  /*76800*/  STL [R1+0x26cc], R6 ;  /* 0x0026cc0601007387 */ /* 0x0001e80000100800 */
[----:B0-----:R-:W3:Y:S01]  /*76810*/  LDL.LU R6, [R1+0x2768] ;  /* 0x0027680001067983 */ /* 0x001ee20000300800 */
[----:B------:R-:W-:-:S05]  /*76820*/  IADD3.X R5, R5, UR6, RZ, P5, !PT ;  /* 0x0000000605057c10 */ /* 0x000fca000affe4ff */
[----:B------:R0:W-:Y:S04]  /*76830*/  STL [R1+0x2670], R5 ;  /* 0x0026700501007387 */ /* 0x0001e80000100800 */
[----:B0-----:R-:W4:Y:S01]  /*76840*/  LDL.LU R5, [R1+0x2764] ;  /* 0x0027640001057983 */ /* 0x001f220000300800 */
[----:B------:R-:W-:-:S05]  /*76850*/  IADD3 R0, P5, R0, UR7, RZ ;  /* 0x0000000700007c10 */ /* 0x000fca000ffbe0ff */
[----:B------:R0:W-:Y:S04]  /*76860*/  STL [R1+0x26d4], R0 ;  /* 0x0026d40001007387 */ /* 0x0001e80000100800 */
[----:B0-----:R-:W2:Y:S01]  /*76870*/  LDL.LU R0, [R1+0x2760] ;  /* 0x0027600001007983 */ /* 0x001ea20000300800 */
[----:B------:R-:W-:Y:S02]  /*76880*/  IADD3.X R3, R3, UR6, RZ, P4, !PT ;  /* 0x0000000603037c10 */ /* 0x000fe4000a7fe4ff */
[----:B------:R-:W-:Y:S02]  /*76890*/  IADD3 R44, P4, R44, UR7, RZ ;  /* 0x000000072c2c7c10 */ /* 0x000fe4000ff9e0ff */
[----:B------:R-:W-:Y:S02]  /*768a0*/  IADD3.X R45, R45, UR6, RZ, P3, !PT ;  /* 0x000000062d2d7c10 */ /* 0x000fe40009ffe4ff */
[----:B------:R-:W-:-:S02]  /*768b0*/  IADD3 R46, P3, R46, UR7, RZ ;  /* 0x000000072e2e7c10 */ /* 0x000fc4000ff7e0ff */
[----:B------:R-:W-:Y:S01]  /*768c0*/  IADD3.X R47, R47, UR6, RZ, P2, !PT ;  /* 0x000000062f2f7c10 */ /* 0x000fe200097fe4ff */
[----:B------:R0:W-:Y:S01]  /*768d0*/  STL [R1+0x2678], R3 ;  /* 0x0026780301007387 */ /* 0x0001e20000100800 */
[----:B------:R-:W-:Y:S02]  /*768e0*/  IADD3 R10, P2, R10, UR7, RZ ;  /* 0x000000070a0a7c10 */ /* 0x000fe4000ff5e0ff */
[----:B------:R-:W-:Y:S02]  /*768f0*/  IADD3.X R11, R11, UR6, RZ, P1, !PT ;  /* 0x000000060b0b7c10 */ /* 0x000fe40008ffe4ff */
[----:B------:R-:W-:Y:S02]  /*76900*/  IADD3.X R14, R14, UR6, RZ, P6, !PT ;  /* 0x000000060e0e7c10 */ /* 0x000fe4000b7fe4ff */
[----:B------:R-:W-:Y:S01]  /*76910*/  IADD3 R61, P1, R61, UR7, RZ ;  /* 0x000000073d3d7c10 */ /* 0x000fe2000ff3e0ff */
[----:B0-----:R-:W3:Y:S04]  /*76920*/  LDL.LU R3, [R1+0x275c] ;  /* 0x00275c0001037983 */ /* 0x001ee80000300800 */
[----:B------:R-:W-:Y:S04]  /*76930*/  STL [R1+0x26dc], R44 ;  /* 0x0026dc2c01007387 */ /* 0x000fe80000100800 */
[----:B------:R-:W-:Y:S04]  /*76940*/  STL [R1+0x2680], R45 ;  /* 0x0026802d01007387 */ /* 0x000fe80000100800 */
[----:B------:R-:W-:Y:S04]  /*76950*/  STL [R1+0x26e4], R46 ;  /* 0x0026e42e01007387 */ /* 0x000fe80000100800 */
[----:B------:R-:W-:Y:S04]  /*76960*/  STL [R1+0x2688], R47 ;  /* 0x0026882f01007387 */ /* 0x000fe80000100800 */
[----:B------:R-:W-:Y:S04]  /*76970*/  STL [R1+0x26ec], R10 ;  /* 0x0026ec0a01007387 */ /* 0x000fe80000100800 */
[----:B------:R-:W-:Y:S01]  /*76980*/  STL [R1+0x2690], R11 ;  /* 0x0026900b01007387 */ /* 0x000fe20000100800 */
[----:B--2---:R-:W-:-:S05]  /*76990*/  IADD3 R0, P6, R0, UR7, RZ ;  /* 0x0000000700007c10 */ /* 0x004fca000ffde0ff */
[----:B------:R0:W-:Y:S04]  /*769a0*/  STL [R1+0x26fc], R0 ;  /* 0x0026fc0001007387 */ /* 0x0001e80000100800 */
[----:B------:R-:W-:Y:S04]  /*769b0*/  STL [R1+0x26f4], R61 ;  /* 0x0026f43d01007387 */ /* 0x000fe80000100800 */
[----:B0-----:R-:W2:Y:S01]  /*769c0*/  LDL.LU R0, [R1+0x2758] ;  /* 0x0027580001007983 */ /* 0x001ea20000300800 */
        /* <DEDUP_REMOVED lines=9> */
[----:B------:R-:W-:Y:S02]  /*76a60*/  IADD3.X R35, R35, UR6, RZ, P2, !PT ;  /* 0x0000000623237c10 */ /* 0x000fe400097fe4ff */
[----:B------:R-:W-:Y:S01]  /*76a70*/  IADD3.X R51, R51, UR6, RZ, P1, !PT ;  /* 0x0000000633337c10 */ /* 0x000fe20008ffe4ff */
[----:B------:R-:W-:Y:S04]  /*76a80*/  STL [R1+0x26a8], R27 ;  /* 0x0026a81b01007387 */ /* 0x000fe80000100800 */
[----:B------:R-:W-:Y:S01]  /*76a90*/  STL [R1+0x270c], R30 ;  /* 0x00270c1e01007387 */ /* 0x000fe20000100800 */
[----:B------:R-:W-:-:S03]  /*76aa0*/  IADD3 R50, P2, R50, UR7, RZ ;  /* 0x0000000732327c10 */ /* 0x000fc6000ff5e0ff */
[----:B------:R-:W-:Y:S04]  /*76ab0*/  STL [R1+0x26b0], R31 ;  /* 0x0026b01f01007387 */ /* 0x000fe80000100800 */
[----:B------:R-:W-:Y:S04]  /*76ac0*/  STL [R1+0x2724], R34 ;  /* 0x0027242201007387 */ /* 0x000fe80000100800 */
[----:B------:R-:W-:Y:S01]  /*76ad0*/  STL [R1+0x26b8], R35 ;  /* 0x0026b82301007387 */ /* 0x000fe20000100800 */
[----:B--2---:R-:W-:-:S05]  /*76ae0*/  IADD3 R0, P1, R0, UR7, RZ ;  /* 0x0000000700007c10 */ /* 0x004fca000ff3e0ff */
[----:B------:R0:W-:Y:S04]  /*76af0*/  STL [R1+0x271c], R0 ;  /* 0x00271c0001007387 */ /* 0x0001e80000100800 */
[----:B------:R-:W-:Y:S04]  /*76b00*/  STL [R1+0x2720], R50 ;  /* 0x0027203201007387 */ /* 0x000fe80000100800 */
[----:B0-----:R-:W2:Y:S01]  /*76b10*/  LDL.LU R0, [R1+0x2754] ;  /* 0x0027540001007983 */ /* 0x001ea20000300800 */
[----:B---3--:R-:W-:Y:S02]  /*76b20*/  IADD3.X R3, R3, UR6, RZ, P6, !PT ;  /* 0x0000000603037c10 */ /* 0x008fe4000b7fe4ff */
[----:B------:R-:W-:-:S02]  /*76b30*/  IADD3.X R55, R55, UR6, RZ, P5, !PT ;  /* 0x0000000637377c10 */ /* 0x000fc4000affe4ff */
[----:B------:R-:W-:Y:S02]  /*76b40*/  IADD3 R6, P5, R6, UR7, RZ ;  /* 0x0000000706067c10 */ /* 0x000fe4000ffbe0ff */
[----:B------:R-:W-:Y:S01]  /*76b50*/  IADD3 R54, P6, R54, UR7, RZ ;  /* 0x0000000736367c10 */ /* 0x000fe2000ffde0ff */
[----:B------:R-:W-:Y:S04]  /*76b60*/  STL [R1+0x26c0], R51 ;  /* 0x0026c03301007387 */ /* 0x000fe80000100800 */
[----:B------:R0:W-:Y:S01]  /*76b70*/  STL [R1+0x26c8], R3 ;  /* 0x0026c80301007387 */ /* 0x0001e20000100800 */
[----:B------:R-:W-:-:S03]  /*76b80*/  IADD3.X R58, R58, UR6, RZ, P4, !PT ;  /* 0x000000063a3a7c10 */ /* 0x000fc6000a7fe4ff */
[----:B0-----:R-:W3:Y:S04]  /*76b90*/  LDL.LU R3, [R1+0x2750] ;  /* 0x0027500001037983 */ /* 0x001ee80000300800 */
[----:B------:R0:W-:Y:S04]  /*76ba0*/  STL [R1+0x2714], R6 ;  /* 0x0027140601007387 */ /* 0x0001e80000100800 */
[----:B------:R-:W-:Y:S04]  /*76bb0*/  STL [R1+0x2718], R54 ;  /* 0x0027183601007387 */ /* 0x000fe80000100800 */
[----:B0-----:R-:W3:Y:S04]  /*76bc0*/  LDL.LU R6, [R1+0x274c] ;  /* 0x00274c0001067983 */ /* 0x001ee80000300800 */
[----:B------:R-:W-:Y:S01]  /*76bd0*/  STL [R1+0x26d0], R55 ;  /* 0x0026d03701007387 */ /* 0x000fe20000100800 */
[----:B--2---:R-:W-:-:S05]  /*76be0*/  IADD3.X R0, R0, UR6, RZ, P3, !PT ;  /* 0x0000000600007c10 */ /* 0x004fca0009ffe4ff */
[----:B------:R0:W-:Y:S04]  /*76bf0*/  STL [R1+0x26e0], R0 ;  /* 0x0026e00001007387 */ /* 0x0001e80000100800 */
[----:B------:R-:W-:Y:S04]  /*76c00*/  STL [R1+0x26d8], R58 ;  /* 0x0026d83a01007387 */ /* 0x000fe80000100800 */
[----:B0-----:R-:W2:Y:S01]  /*76c10*/  LDL.LU R0, [R1+0x2748] ;  /* 0x0027480001007983 */ /* 0x001ea20000300800 */
[----:B----4-:R-:W-:Y:S02]  /*76c20*/  IADD3 R59, P4, R59, UR7, RZ ;  /* 0x000000073b3b7c10 */ /* 0x010fe4000ff9e0ff */
[----:B---3--:R-:W-:-:S02]  /*76c30*/  IADD3.X R3, R3, UR6, RZ, P1, !PT ;  /* 0x0000000603037c10 */ /* 0x008fc40008ffe4ff */
[----:B------:R-:W-:Y:S02]  /*76c40*/  IADD3.X R43, R43, UR6, RZ, P2, !PT ;  /* 0x000000062b2b7c10 */ /* 0x000fe400097fe4ff */
[----:B------:R-:W-:Y:S01]  /*76c50*/  IADD3.X R5, R5, UR6, RZ, P5, !PT ;  /* 0x0000000605057c10 */ /* 0x000fe2000affe4ff */
[----:B------:R-:W-:Y:S04]  /*76c60*/  STL [R1+0x2710], R59 ;  /* 0x0027103b01007387 */ /* 0x000fe80000100800 */
[----:B------:R0:W-:Y:S01]  /*76c70*/  STL [R1+0x26f0], R3 ;  /* 0x0026f00301007387 */ /* 0x0001e20000100800 */
[----:B------:R-:W-:-:S03]  /*76c80*/  IADD3.X R6, R6, UR6, RZ, P6, !PT ;  /* 0x0000000606067c10 */ /* 0x000fc6000b7fe4ff */
[----:B0-----:R0:W5:Y:S04]  /*76c90*/  LDL.LU R3, [R1+0x2744] ;  /* 0x0027440001037983 */ /* 0x0011680000300800 */
[----:B------:R-:W-:Y:S04]  /*76ca0*/  STL [R1+0x26e8], R43 ;  /* 0x0026e82b01007387 */ /* 0x000fe80000100800 */
[----:B------:R1:W-:Y:S04]  /*76cb0*/  STL [R1+0x26f8], R6 ;  /* 0x0026f80601007387 */ /* 0x0003e80000100800 */
[----:B-1----:R0:W5:Y:S04]  /*76cc0*/  LDL.LU R6, [R1+0x2740] ;  /* 0x0027400001067983 */ /* 0x0021680000300800 */
[----:B------:R1:W-:Y:S04]  /*76cd0*/  STL [R1+0x2700], R5 ;  /* 0x0027000501007387 */ /* 0x0003e80000100800 */
[----:B-1----:R0:W5:Y:S01]  /*76ce0*/  LDL.LU R5, [R1+0x273c] ;  /* 0x00273c0001057983 */ /* 0x0021620000300800 */
[----:B--2---:R-:W-:-:S05]  /*76cf0*/  IADD3.X R0, R0, UR6, RZ, P4, !PT ;  /* 0x0000000600007c10 */ /* 0x004fca000a7fe4ff */
[----:B------:R1:W-:Y:S04]  /*76d00*/  STL [R1+0x2708], R0 ;  /* 0x0027080001007387 */ /* 0x0003e80000100800 */
[----:B-1----:R0:W5:Y:S01]  /*76d10*/  LDL.LU R0, [R1+0x2738] ;  /* 0x0027380001007983 */ /* 0x0021620000300800 */
[----:B------:R-:W-:Y:S02]  /*76d20*/  IMAD.MOV.U32 R61, RZ, RZ, R60 ;  /* 0x000000ffff3d7224 */ /* 0x000fe400078e003c */
[----:B------:R-:W-:Y:S01]  /*76d30*/  IMAD.MOV.U32 R60, RZ, RZ, R7 ;  /* 0x000000ffff3c7224 */ /* 0x000fe200078e0007 */
[----:B------:R-:W-:Y:S06]  /*76d40*/  @P0 BRA `(.L_x_1) ;  /* 0xfffffc1400f40947 */ /* 0x000fec000383ffff */
[----:B-----5:R-:W2:Y:S04]  /*76d50*/  LDL.LU R2, [R1+0xf18] ;  /* 0x000f180001027983 */ /* 0x020ea80000300800 */
[----:B------:R-:W3:Y:S04]  /*76d60*/  LDL.LU R60, [R1+0x400] ;  /* 0x00040000013c7983 */ /* 0x000ee80000300800 */
[----:B------:R-:W3:Y:S04]  /*76d70*/  LDL.LU R61, [R1+0xf10] ;  /* 0x000f1000013d7983 */ /* 0x000ee80000300800 */
[----:B------:R-:W4:Y:S04]  /*76d80*/  LDL.LU R3, [R1+0xcf8] ;  /* 0x000cf80001037983 */ /* 0x000f280000300800 */
        /* <DEDUP_REMOVED lines=23> */
[----:B------:R1:W-:Y:S04]  /*76f00*/  STL [R1+0x28a4], R39 ;  /* 0x0028a42701007387 */ /* 0x0003e80000100800 */
[----:B-1----:R-:W2:Y:S04]  /*76f10*/  LDL.LU R39, [R1+0x408] ;  /* 0x0004080001277983 */ /* 0x002ea80000300800 */
[----:B------:R1:W-:Y:S04]  /*76f20*/  STL [R1+0x28a0], R38 ;  /* 0x0028a02601007387 */ /* 0x0003e80000100800 */
[----:B-1----:R-:W4:Y:S04]  /*76f30*/  LDL.LU R38, [R1+0x1134] ;  /* 0x0011340001267983 */ /* 0x002f280000300800 */
[----:B------:R1:W-:Y:S04]  /*76f40*/  STL [R1+0x2830], R9 ;  /* 0x0028300901007387 */ /* 0x0003e80000100800 */
[----:B-1----:R-:W4:Y:S04]  /*76f50*/  LDL.LU R9, [R1+0xcf4] ;  /* 0x000cf40001097983 */ /* 0x002f280000300800 */
[----:B------:R1:W-:Y:S04]  /*76f60*/  STL [R1+0x282c], R8 ;  /* 0x00282c0801007387 */ /* 0x0003e80000100800 */
[----:B-1----:R-:W3:Y:S04]  /*76f70*/  LDL.LU R8, [R1+0x113c] ;  /* 0x00113c0001087983 */ /* 0x002ee80000300800 */
[----:B------:R1:W-:Y:S04]  /*76f80*/  STL [R1+0x2828], R13 ;  /* 0x0028280d01007387 */ /* 0x0003e80000100800 */
[----:B-1----:R-:W3:Y:S04]  /*76f90*/  LDL.LU R13, [R1+0xcfc] ;  /* 0x000cfc00010d7983 */ /* 0x002ee80000300800 */
[----:B------:R1:W-:Y:S04]  /*76fa0*/  STL [R1+0x2824], R12 ;  /* 0x0028240c01007387 */ /* 0x0003e80000100800 */
[----:B-1----:R-:W2:Y:S04]  /*76fb0*/  LDL.LU R12, [R1+0xf14] ;  /* 0x000f1400010c7983 */ /* 0x002ea80000300800 */
        /* <DEDUP_REMOVED lines=38> */
[----:B------:R-:W-:Y:S04]  /*77220*/  STL [R1+0x2748], R36 ;  /* 0x0027482401007387 */ /* 0x000fe80000100800 */
[----:B------:R-:W-:Y:S04]  /*77230*/  STL [R1+0x2744], R37 ;  /* 0x0027442501007387 */ /* 0x000fe80000100800 */
[----:B------:R4:W-:Y:S04]  /*77240*/  STL [R1+0x2740], R6 ;  /* 0x0027400601007387 */ /* 0x0009e80000100800 */
[----:B------:R3:W-:Y:S04]  /*77250*/  STL [R1+0x273c], R5 ;  /* 0x00273c0501007387 */ /* 0x0007e80000100800 */
[----:B------:R2:W-:Y:S01]  /*77260*/  STL [R1+0x2738], R0 ;  /* 0x0027380001007387 */ /* 0x0005e20000100800 */
[----:B----4-:R-:W-:-:S02]  /*77270*/  F2FP.F16.F32.PACK_AB R6, R41, R53 ;  /* 0x000000352906723e */ /* 0x010fc400000000ff */
[----:B---3--:R-:W-:Y:S02]  /*77280*/  F2FP.F16.F32.PACK_AB R5, R40, R52 ;  /* 0x000000342805723e */ /* 0x008fe400000000ff */
[----:B--2---:R-:W-:-:S05]  /*77290*/  F2FP.F16.F32.PACK_AB R0, R49, R48 ;  /* 0x000000303100723e */ /* 0x004fca00000000ff */
[----:B------:R1:W-:Y:S04]  /*772a0*/  STL [R1+0x142c], R0 ;  /* 0x00142c0001007387 */ /* 0x0003e80000100800 */
[----:B------:R2:W-:Y:S04]  /*772b0*/  STL [R1+0x1428], R5 ;  /* 0x0014280501007387 */ /* 0x0005e80000100800 */
[----:B------:R3:W-:Y:S01]  /*772c0*/  STL [R1+0x1424], R6 ;  /* 0x0014240601007387 */ /* 0x0007e20000100800 */
[----:B-1----:R-:W-:Y:S02]  /*772d0*/  F2FP.F16.F32.PACK_AB R0, R57, R56 ;  /* 0x000000383900723e */ /* 0x002fe400000000ff */
[----:B--2---:R-:W-:-:S03]  /*772e0*/  F2FP.F16.F32.PACK_AB R5, R32, R33 ;  /* 0x000000212005723e */ /* 0x004fc600000000ff */
[----:B------:R1:W-:Y:S01]  /*772f0*/  STL [R1+0x1420], R0 ;  /* 0x0014200001007387 */ /* 0x0003e20000100800 */
[----:B---3--:R-:W-:-:S03]  /*77300*/  F2FP.F16.F32.PACK_AB R6, R28, R29 ;  /* 0x0000001d1c06723e */ /* 0x008fc600000000ff */
        /* <DEDUP_REMOVED lines=13> */
[----:B------:R-:W-:Y:S01]  /*773e0*/  STL [R1+0x1400], R6 ;  /* 0x0014000601007387 */ /* 0x000fe20000100800 */
[----:B-1----:R-:W-:Y:S02]  /*773f0*/  F2FP.F16.F32.PACK_AB R0, R39, R2 ;  /* 0x000000022700723e */ /* 0x002fe400000000ff */
[----:B------:R-:W-:Y:S02]  /*77400*/  F2FP.F16.F32.PACK_AB R2, R3, R4 ;  /* 0x000000040302723e */ /* 0x000fe400000000ff */
[----:B--2---:R-:W-:Y:S01]  /*77410*/  F2FP.F16.F32.PACK_AB R5, R60, R61 ;  /* 0x0000003d3c05723e */ /* 0x004fe200000000ff */
[----:B------:R1:W-:Y:S01]  /*77420*/  STL [R1+0x13fc], R0 ;  /* 0x0013fc0001007387 */ /* 0x0003e20000100800 */
[----:B------:R-:W-:-:S03]  /*77430*/  F2FP.F16.F32.PACK_AB R3, R45, R46 ;  /* 0x0000002e2d03723e */ /* 0x000fc600000000ff */
[----:B------:R-:W-:Y:S04]  /*77440*/  STL [R1+0x13f8], R5 ;  /* 0x0013f80501007387 */ /* 0x000fe80000100800 */
[----:B------:R2:W-:Y:S01]  /*77450*/  STL [R1+0x13f4], R2 ;  /* 0x0013f40201007387 */ /* 0x0005e20000100800 */
[----:B-1----:R-:W-:-:S05]  /*77460*/  F2FP.F16.F32.PACK_AB R0, R7, R44 ;  /* 0x0000002c0700723e */ /* 0x002fca00000000ff */
[----:B------:R1:W-:Y:S01]  /*77470*/  STL [R1+0x13f0], R0 ;  /* 0x0013f00001007387 */ /* 0x0003e20000100800 */
[----:B--2---:R-:W-:-:S03]  /*77480*/  F2FP.F16.F32.PACK_AB R2, R47, R10 ;  /* 0x0000000a2f02723e */ /* 0x004fc600000000ff */
        /* <DEDUP_REMOVED lines=18> */
[----:B------:R-:W-:Y:S04]  /*775b0*/  STL [R1+0x13c8], R3 ;  /* 0x0013c80301007387 */ /* 0x000fe80000100800 */
[----:B------:R-:W2:Y:S01]  /*775c0*/  LDL.LU R39, [R1+0xf38] ;  /* 0x000f380001277983 */ /* 0x000ea20000300800 */
[----:B-1----:R-:W-:-:S03]  /*775d0*/  F2FP.F16.F32.PACK_AB R0, R59, R43 ;  /* 0x0000002b3b00723e */ /* 0x002fc600000000ff */
[----:B------:R-:W-:Y:S04]  /*775e0*/  STL [R1+0x13c4], R2 ;  /* 0x0013c40201007387 */ /* 0x000fe80000100800 */
[----:B------:R-:W3:Y:S04]  /*775f0*/  LDL.LU R38, [R1+0x420] ;  /* 0x0004200001267983 */ /* 0x000ee80000300800 */
[----:B------:R-:W-:Y:S04]  /*77600*/  STL [R1+0x13c0], R0 ;  /* 0x0013c00001007387 */ /* 0x000fe80000100800 */
[----:B---3--:R1:W-:Y:S04]  /*77610*/  STL [R1+0x28a8], R38 ;  /* 0x0028a82601007387 */ /* 0x0083e80000100800 */
[----:B-1----:R-:W2:Y:S04]  /*77620*/  LDL.LU R38, [R1+0x428] ;  /* 0x0004280001267983 */ /* 0x002ea80000300800 */
        /* <DEDUP_REMOVED lines=59> */
[----:B--2---:R-:W-:-:S03]  /*779e0*/  F2FP.F16.F32.PACK_AB R39, R38, R39 ;  /* 0x000000272627723e */ /* 0x004fc600000000ff */
[----:B------:R-:W3:Y:S04]  /*779f0*/  LDL.LU R38, [R1+0x28a8] ;  /* 0x0028a80001267983 */ /* 0x000ee80000300800 */
[----:B------:R1:W-:Y:S04]  /*77a00*/  STL [R1+0x13bc], R39 ;  /* 0x0013bc2701007387 */ /* 0x0003e80000100800 */
[----:B-1----:R-:W2:Y:S01]  /*77a10*/  LDL.LU R39, [R1+0x28a4] ;  /* 0x0028a40001277983 */ /* 0x002ea20000300800 */
[----:B---3--:R-:W-:-:S03]  /*77a20*/  F2FP.F16.F32.PACK_AB R0, R38, R0 ;  /* 0x000000002600723e */ /* 0x008fc600000000ff */
[----:B------:R-:W3:Y:S04]  /*77a30*/  LDL.LU R38, [R1+0x28a0] ;  /* 0x0028a00001267983 */ /* 0x000ee80000300800 */
[----:B------:R4:W-:Y:S02]  /*77a40*/  STL [R1+0x13b8], R0 ;  /* 0x0013b80001007387 */ /* 0x0009e40000100800 */
[----:B----4-:R-:W-:Y:S02]  /*77a50*/  F2FP.F16.F32.PACK_AB R0, R5, R6 ;  /* 0x000000060500723e */ /* 0x010fe400000000ff */
[----:B------:R-:W-:Y:S02]  /*77a60*/  F2FP.F16.F32.PACK_AB R5, R37, R36 ;  /* 0x000000242505723e */ /* 0x000fe400000000ff */
[----:B------:R-:W-:Y:S01]  /*77a70*/  F2FP.F16.F32.PACK_AB R6, R49, R48 ;  /* 0x000000303106723e */ /* 0x000fe200000000ff */
[----:B------:R1:W-:Y:S04]  /*77a80*/  STL [R1+0x13b4], R0 ;  /* 0x0013b40001007387 */ /* 0x0003e80000100800 */
[----:B------:R4:W-:Y:S01]  /*77a90*/  STL [R1+0x13b0], R5 ;  /* 0x0013b00501007387 */ /* 0x0009e20000100800 */
[----:B-1----:R-:W-:-:S03]  /*77aa0*/  F2FP.F16.F32.PACK_AB R0, R40, R52 ;  /* 0x000000342800723e */ /* 0x002fc600000000ff */
[----:B------:R1:W-:Y:S01]  /*77ab0*/  STL [R1+0x13ac], R6 ;  /* 0x0013ac0601007387 */ /* 0x0003e20000100800 */
[----:B----4-:R-:W-:-:S03]  /*77ac0*/  F2FP.F16.F32.PACK_AB R5, R41, R53 ;  /* 0x000000352905723e */ /* 0x010fc600000000ff */
[----:B------:R4:W-:Y:S01]  /*77ad0*/  STL [R1+0x13a8], R0 ;  /* 0x0013a80001007387 */ /* 0x0009e20000100800 */
[----:B-1----:R-:W-:-:S03]  /*77ae0*/  F2FP.F16.F32.PACK_AB R6, R57, R56 ;  /* 0x000000383906723e */ /* 0x002fc600000000ff */
[----:B------:R1:W-:Y:S01]  /*77af0*/  STL [R1+0x13a4], R5 ;  /* 0x0013a40501007387 */ /* 0x0003e20000100800 */
[----:B----4-:R-:W-:-:S03]  /*77b00*/  F2FP.F16.F32.PACK_AB R0, R32, R33 ;  /* 0x000000212000723e */ /* 0x010fc600000000ff */
[----:B------:R4:W-:Y:S04]  /*77b10*/  STL [R1+0x13a0], R6 ;  /* 0x0013a00601007387 */ /* 0x0009e80000100800 */
[----:B------:R0:W-:Y:S01]  /*77b20*/  STL [R1+0x139c], R0 ;  /* 0x00139c0001007387 */ /* 0x0001e20000100800 */
[----:B-1----:R-:W-:Y:S02]  /*77b30*/  F2FP.F16.F32.PACK_AB R5, R28, R29 ;  /* 0x0000001d1c05723e */ /* 0x002fe400000000ff */
[----:B----4-:R-:W-:-:S03]  /*77b40*/  F2FP.F16.F32.PACK_AB R6, R24, R25 ;  /* 0x000000191806723e */ /* 0x010fc600000000ff */
[----:B------:R1:W-:Y:S01]  /*77b50*/  STL [R1+0x1398], R5 ;  /* 0x0013980501007387 */ /* 0x0003e20000100800 */
[----:B0-----:R-:W-:-:S03]  /*77b60*/  F2FP.F16.F32.PACK_AB R0, R42, R20 ;  /* 0x000000142a00723e */ /* 0x001fc600000000ff */
[----:B------:R0:W-:Y:S04]  /*77b70*/  STL [R1+0x1394], R6 ;  /* 0x0013940601007387 */ /* 0x0001e80000100800 */
[----:B------:R4:W-:Y:S01]  /*77b80*/  STL [R1+0x1390], R0 ;  /* 0x0013900001007387 */ /* 0x0009e20000100800 */
[----:B-1----:R-:W-:Y:S02]  /*77b90*/  F2FP.F16.F32.PACK_AB R5, R21, R16 ;  /* 0x000000101505723e */ /* 0x002fe400000000ff */
[----:B0-----:R-:W-:-:S03]  /*77ba0*/  F2FP.F16.F32.PACK_AB R6, R17, R12 ;  /* 0x0000000c1106723e */ /* 0x001fc600000000ff */
[----:B------:R0:W-:Y:S01]  /*77bb0*/  STL [R1+0x138c], R5 ;  /* 0x00138c0501007387 */ /* 0x0001e20000100800 */
[----:B----4-:R-:W-:-:S03]  /*77bc0*/  F2FP.F16.F32.PACK_AB R0, R13, R8 ;  /* 0x000000080d00723e */ /* 0x010fc600000000ff */
[----:B------:R-:W-:Y:S04]  /*77bd0*/  STL [R1+0x1388], R6 ;  /* 0x0013880601007387 */ /* 0x000fe80000100800 */
[----:B------:R1:W-:Y:S01]  /*77be0*/  STL [R1+0x1384], R0 ;  /* 0x0013840001007387 */ /* 0x0003e20000100800 */
[----:B0-----:R-:W-:Y:S02]  /*77bf0*/  F2FP.F16.F32.PACK_AB R5, R9, R2 ;  /* 0x000000020905723e */ /* 0x001fe400000000ff */
[----:B------:R-:W-:-:S03]  /*77c00*/  F2FP.F16.F32.PACK_AB R2, R60, R61 ;  /* 0x0000003d3c02723e */ /* 0x000fc600000000ff */
[----:B------:R-:W-:Y:S01]  /*77c10*/  STL [R1+0x1380], R5 ;  /* 0x0013800501007387 */ /* 0x000fe20000100800 */
[----:B-1----:R-:W-:-:S03]  /*77c20*/  F2FP.F16.F32.PACK_AB R0, R3, R4 ;  /* 0x000000040300723e */ /* 0x002fc600000000ff */
[----:B------:R0:W-:Y:S01]  /*77c30*/  STL [R1+0x137c], R2 ;  /* 0x00137c0201007387 */ /* 0x0001e20000100800 */
[----:B------:R-:W-:-:S03]  /*77c40*/  F2FP.F16.F32.PACK_AB R3, R7, R44 ;  /* 0x0000002c0703723e */ /* 0x000fc600000000ff */
[----:B------:R1:W-:Y:S01]  /*77c50*/  STL [R1+0x1378], R0 ;  /* 0x0013780001007387 */ /* 0x0003e20000100800 */
[----:B0-----:R-:W-:-:S03]  /*77c60*/  F2FP.F16.F32.PACK_AB R2, R45, R46 ;  /* 0x0000002e2d02723e */ /* 0x001fc600000000ff */
[----:B------:R0:W-:Y:S01]  /*77c70*/  STL [R1+0x1374], R3 ;  /* 0x0013740301007387 */ /* 0x0001e20000100800 */
[----:B-1----:R-:W-:-:S03]  /*77c80*/  F2FP.F16.F32.PACK_AB R0, R47, R10 ;  /* 0x0000000a2f00723e */ /* 0x002fc600000000ff */
[----:B------:R1:W-:Y:S04]  /*77c90*/  STL [R1+0x1370], R2 ;  /* 0x0013700201007387 */ /* 0x0003e80000100800 */
[----:B------:R4:W-:Y:S01]  /*77ca0*/  STL [R1+0x136c], R0 ;  /* 0x00136c0001007387 */ /* 0x0009e20000100800 */
[----:B0-----:R-:W-:Y:S02]  /*77cb0*/  F2FP.F16.F32.PACK_AB R3, R11, R14 ;  /* 0x0000000e0b03723e */ /* 0x001fe400000000ff */
[----:B-1----:R-:W-:-:S03]  /*77cc0*/  F2FP.F16.F32.PACK_AB R2, R15, R18 ;  /* 0x000000120f02723e */ /* 0x002fc600000000ff */
[----:B------:R0:W-:Y:S01]  /*77cd0*/  STL [R1+0x1368], R3 ;  /* 0x0013680301007387 */ /* 0x0001e20000100800 */
[----:B----4-:R-:W-:-:S03]  /*77ce0*/  F2FP.F16.F32.PACK_AB R0, R19, R22 ;  /* 0x000000161300723e */ /* 0x010fc600000000ff */
        /* <DEDUP_REMOVED lines=9> */
[----:B--2---:R-:W-:-:S03]  /*77d80*/  F2FP.F16.F32.PACK_AB R2, R39, R51 ;  /* 0x000000332702723e */ /* 0x004fc600000000ff */
[----:B------:R-:W-:Y:S04]  /*77d90*/  STL [R1+0x1350], R3 ;  /* 0x0013500301007387 */ /* 0x000fe80000100800 */
[----:B------:R-:W-:Y:S01]  /*77da0*/  STL [R1+0x118c], R2 ;  /* 0x00118c0201007387 */ /* 0x000fe20000100800 */
[----:B---3--:R-:W-:-:S05]  /*77db0*/  F2FP.F16.F32.PACK_AB R0, R38, R54 ;  /* 0x000000362600723e */ /* 0x008fca00000000ff */
[----:B------:R0:W-:Y:S04]  /*77dc0*/  STL [R1+0x1188], R0 ;  /* 0x0011880001007387 */ /* 0x0001e80000100800 */
[----:B0-----:R-:W2:Y:S01]  /*77dd0*/  LDL.LU R0, [R1+0xf70] ;  /* 0x000f700001007983 */ /* 0x001ea20000300800 */
[----:B------:R-:W-:Y:S02]  /*77de0*/  F2FP.F16.F32.PACK_AB R3, R55, R58 ;  /* 0x0000003a3703723e */ /* 0x000fe400000000ff */
[----:B------:R-:W-:-:S03]  /*77df0*/  F2FP.F16.F32.PACK_AB R2, R59, R43 ;  /* 0x0000002b3b02723e */ /* 0x000fc600000000ff */
[----:B------:R-:W-:Y:S04]  /*77e00*/  STL [R1+0x1184], R3 ;  /* 0x0011840301007387 */ /* 0x000fe80000100800 */
[----:B--2---:R0:W-:Y:S04]  /*77e10*/  STL [R1+0x2898], R0 ;  /* 0x0028980001007387 */ /* 0x0041e80000100800 */
[----:B------:R-:W-:Y:S04]  /*77e20*/  STL [R1+0x1180], R2 ;  /* 0x0011800201007387 */ /* 0x000fe80000100800 */
[----:B0-----:R-:W2:Y:S04]  /*77e30*/  LDL.LU R0, [R1+0xf78] ;  /* 0x000f780001007983 */ /* 0x001ea80000300800 */
[----:B------:R-:W3:Y:S04]  /*77e40*/  LDL.LU R5, [R1+0xd58] ;  /* 0x000d580001057983 */ /* 0x000ee80000300800 */
[----:B---3--:R0:W-:Y:S04]  /*77e50*/  STL [R1+0x2894], R5 ;  /* 0x0028940501007387 */ /* 0x0081e80000100800 */
[----:B0-----:R-:W3:Y:S04]  /*77e60*/  LDL.LU R5, [R1+0x460] ;  /* 0x0004600001057983 */ /* 0x001ee80000300800 */
[----:B---3--:R0:W-:Y:S04]  /*77e70*/  STL [R1+0x289c], R5 ;  /* 0x00289c0501007387 */ /* 0x0081e80000100800 */
[----:B0-----:R-:W2:Y:S04]  /*77e80*/  LDL.LU R5, [R1+0x468] ;  /* 0x0004680001057983 */ /* 0x001ea80000300800 */
        /* <DEDUP_REMOVED lines=60> */
[----:B------:R-:W2:Y:S04]  /*78250*/  LDL.LU R5, [R1+0x289c] ;  /* 0x00289c0001057983 */ /* 0x000ea80000300800 */
[----:B------:R0:W-:Y:S04]  /*78260*/  STL [R1+0x117c], R0 ;  /* 0x00117c0001007387 */ /* 0x0001e80000100800 */
[----:B0-----:R-:W2:Y:S02]  /*78270*/  LDL.LU R0, [R1+0x2898] ;  /* 0x0028980001007983 */ /* 0x001ea40000300800 */
[----:B--2---:R-:W-:-:S02]  /*78280*/  F2FP.F16.F32.PACK_AB R0, R5, R0 ;  /* 0x000000000500723e */ /* 0x004fc400000000ff */
[----:B------:R-:W3:Y:S04]  /*78290*/  LDL.LU R5, [R1+0x2894] ;  /* 0x0028940001057983 */ /* 0x000ee80000300800 */
[----:B------:R3:W-:Y:S02]  /*782a0*/  STL [R1+0x1178], R0 ;  /* 0x0011780001007387 */ /* 0x0007e40000100800 */
[----:B---3--:R-:W-:Y:S02]  /*782b0*/  F2FP.F16.F32.PACK_AB R0, R5, R6 ;  /* 0x000000060500723e */ /* 0x008fe400000000ff */
[----:B----4-:R-:W-:Y:S02]  /*782c0*/  F2FP.F16.F32.PACK_AB R5, R37, R36 ;  /* 0x000000242505723e */ /* 0x010fe400000000ff */
[----:B------:R-:W-:Y:S01]  /*782d0*/  F2FP.F16.F32.PACK_AB R6, R49, R48 ;  /* 0x000000303106723e */ /* 0x000fe200000000ff */
[----:B------:R0:W-:Y:S04]  /*782e0*/  STL [R1+0x1174], R0 ;  /* 0x0011740001007387 */ /* 0x0001e80000100800 */
[----:B------:R1:W-:Y:S01]  /*782f0*/  STL [R1+0x1170], R5 ;  /* 0x0011700501007387 */ /* 0x0003e20000100800 */
[----:B0-----:R-:W-:-:S03]  /*78300*/  F2FP.F16.F32.PACK_AB R0, R40, R52 ;  /* 0x000000342800723e */ /* 0x001fc600000000ff */
[----:B------:R0:W-:Y:S01]  /*78310*/  STL [R1+0x116c], R6 ;  /* 0x00116c0601007387 */ /* 0x0001e20000100800 */
[----:B-1----:R-:W-:-:S03]  /*78320*/  F2FP.F16.F32.PACK_AB R5, R41, R53 ;  /* 0x000000352905723e */ /* 0x002fc600000000ff */
        /* <DEDUP_REMOVED lines=9> */
[----:B--2---:R-:W-:-:S03]  /*783c0*/  F2FP.F16.F32.PACK_AB R0, R42, R20 ;  /* 0x000000142a00723e */ /* 0x004fc600000000ff */
[----:B------:R1:W-:Y:S04]  /*783d0*/  STL [R1+0x1154], R6 ;  /* 0x0011540601007387 */ /* 0x0003e80000100800 */
[----:B------:R2:W-:Y:S01]  /*783e0*/  STL [R1+0x1150], R0 ;  /* 0x0011500001007387 */ /* 0x0005e20000100800 */
[----:B0-----:R-:W-:Y:S02]  /*783f0*/  F2FP.F16.F32.PACK_AB R5, R21, R16 ;  /* 0x000000101505723e */ /* 0x001fe400000000ff */
[----:B-1----:R-:W-:-:S03]  /*78400*/  F2FP.F16.F32.PACK_AB R6, R17, R12 ;  /* 0x0000000c1106723e */ /* 0x002fc600000000ff */
[----:B------:R0:W-:Y:S01]  /*78410*/  STL [R1+0x114c], R5 ;  /* 0x00114c0501007387 */ /* 0x0001e20000100800 */
[----:B--2---:R-:W-:-:S03]  /*78420*/  F2FP.F16.F32.PACK_AB R0, R13, R8 ;  /* 0x000000080d00723e */ /* 0x004fc600000000ff */
        /* <DEDUP_REMOVED lines=28> */
[----:B------:R-:W-:Y:S01]  /*785f0*/  STL [R1+0xf80], R3 ;  /* 0x000f800301007387 */ /* 0x000fe20000100800 */
[----:B--2---:R-:W-:-:S03]  /*78600*/  F2FP.F16.F32.PACK_AB R0, R51, R54 ;  /* 0x000000363300723e */ /* 0x004fc600000000ff */
[----:B------:R-:W-:Y:S04]  /*78610*/  STL [R1+0xf7c], R2 ;  /* 0x000f7c0201007387 */ /* 0x000fe80000100800 */
        /* <DEDUP_REMOVED lines=881> */
[----:B------:R-:W2:Y:S04]  /*7bd30*/  LDL.LU R5, [R1+0x2840] ;  /* 0x0028400001057983 */ /* 0x000ea80000300800 */
[----:B------:R3:W-:Y:S02]  /*7bd40*/  STL [R1+0x318], R0 ;  /* 0x0003180001007387 */ /* 0x0007e40000100800 */
[----:B---3--:R-:W-:Y:S02]  /*7bd50*/  F2FP.F16.F32.PACK_AB R0, R49, R48 ;  /* 0x000000303100723e */ /* 0x008fe400000000ff */
[----:B----4-:R-:W-:Y:S02]  /*7bd60*/  F2FP.F16.F32.PACK_AB R2, R9, R2 ;  /* 0x000000020902723e */ /* 0x010fe400000000ff */
[----:B------:R-:W-:-:S02]  /*7bd70*/  F2FP.F16.F32.PACK_AB R3, R3, R4 ;  /* 0x000000040303723e */ /* 0x000fc400000000ff */
[----:B--2---:R-:W-:Y:S02]  /*7bd80*/  F2FP.F16.F32.PACK_AB R5, R5, R6 ;  /* 0x000000060505723e */ /* 0x004fe400000000ff */
[----:B------:R-:W-:-:S03]  /*7bd90*/  F2FP.F16.F32.PACK_AB R6, R37, R36 ;  /* 0x000000242506723e */ /* 0x000fc600000000ff */
[----:B------:R0:W-:Y:S04]  /*7bda0*/  STL [R1+0x314], R5 ;  /* 0x0003140501007387 */ /* 0x0001e80000100800 */
        /* <DEDUP_REMOVED lines=20> */
[----:B0-----:R-:W-:-:S05]  /*7bef0*/  F2FP.F16.F32.PACK_AB R5, R13, R8 ;  /* 0x000000080d05723e */ /* 0x001fca00000000ff */
[----:B------:R-:W-:Y:S01]  /*7bf00*/  STL [R1+0x2e4], R5 ;  /* 0x0002e40501007387 */ /* 0x000fe20000100800 */
[----:B-1----:R-:W-:-:S03]  /*7bf10*/  F2FP.F16.F32.PACK_AB R0, R60, R61 ;  /* 0x0000003d3c00723e */ /* 0x002fc600000000ff */
        /* <DEDUP_REMOVED lines=26> */
[----:B------:R-:W-:Y:S04]  /*7c0c0*/  STL [R1+0x2a8], R3 ;  /* 0x0002a80301007387 */ /* 0x000fe80000100800 */
[----:B------:R-:W2:Y:S01]  /*7c0d0*/  LDL.LU R9, [R1+0x980] ;  /* 0x0009800001097983 */ /* 0x000ea20000300800 */
[----:B0-----:R-:W-:Y:S02]  /*7c0e0*/  F2FP.F16.F32.PACK_AB R2, R55, R58 ;  /* 0x0000003a3702723e */ /* 0x001fe400000000ff */
[----:B-1----:R-:W-:-:S03]  /*7c0f0*/  F2FP.F16.F32.PACK_AB R0, R59, R43 ;  /* 0x0000002b3b00723e */ /* 0x002fc600000000ff */
        /* <DEDUP_REMOVED lines=68> */
[----:B--2---:R-:W-:-:S03]  /*7c540*/  F2FP.F16.F32.PACK_AB R9, R8, R9 ;  /* 0x000000090809723e */ /* 0x004fc600000000ff */
[----:B------:R-:W2:Y:S04]  /*7c550*/  LDL.LU R8, [R1+0x283c] ;  /* 0x00283c0001087983 */ /* 0x000ea80000300800 */
[----:B------:R0:W-:Y:S04]  /*7c560*/  STL [R1+0x29c], R9 ;  /* 0x00029c0901007387 */ /* 0x0001e80000100800 */
[----:B0-----:R-:W2:Y:S02]  /*7c570*/  LDL.LU R9, [R1+0x2838] ;  /* 0x0028380001097983 */ /* 0x001ea40000300800 */
[----:B--2---:R-:W-:-:S02]  /*7c580*/  F2FP.F16.F32.PACK_AB R9, R8, R9 ;  /* 0x000000090809723e */ /* 0x004fc400000000ff */
[----:B------:R-:W2:Y:S01]  /*7c590*/  LDL.LU R8, [R1+0x2834] ;  /* 0x0028340001087983 */ /* 0x000ea20000300800 */
[----:B----4-:R-:W-:-:S03]  /*7c5a0*/  F2FP.F16.F32.PACK_AB R17, R12, R17 ;  /* 0x000000110c11723e */ /* 0x010fc600000000ff */
[----:B------:R0:W-:Y:S01]  /*7c5b0*/  STL [R1+0x298], R9 ;  /* 0x0002980901007387 */ /* 0x0001e20000100800 */
[----:B---3--:R-:W-:Y:S02]  /*7c5c0*/  F2FP.F16.F32.PACK_AB R21, R16, R21 ;  /* 0x000000151015723e */ /* 0x008fe400000000ff */
[----:B------:R-:W-:Y:S01]  /*7c5d0*/  F2FP.F16.F32.PACK_AB R42, R20, R42 ;  /* 0x0000002a142a723e */ /* 0x000fe200000000ff */
[----:B0-----:R-:W3:Y:S01]  /*7c5e0*/  LDL.LU R9, [R1+0x2830] ;  /* 0x0028300001097983 */ /* 0x001ee20000300800 */
[----:B------:R-:W-:Y:S02]  /*7c5f0*/  F2FP.F16.F32.PACK_AB R24, R25, R24 ;  /* 0x000000181918723e */ /* 0x000fe400000000ff */
[----:B------:R-:W-:Y:S02]  /*7c600*/  F2FP.F16.F32.PACK_AB R28, R29, R28 ;  /* 0x0000001c1d1c723e */ /* 0x000fe400000000ff */
[----:B------:R-:W-:Y:S02]  /*7c610*/  F2FP.F16.F32.PACK_AB R32, R33, R32 ;  /* 0x000000202120723e */ /* 0x000fe400000000ff */
[----:B------:R-:W-:-:S02]  /*7c620*/  F2FP.F16.F32.PACK_AB R5, R0, R5 ;  /* 0x000000050005723e */ /* 0x000fc400000000ff */
[----:B------:R-:W-:Y:S02]  /*7c630*/  F2FP.F16.F32.PACK_AB R0, R6, R37 ;  /* 0x000000250600723e */ /* 0x000fe400000000ff */
[----:B------:R-:W-:Y:S02]  /*7c640*/  F2FP.F16.F32.PACK_AB R6, R48, R40 ;  /* 0x000000283006723e */ /* 0x000fe400000000ff */
[----:B------:R-:W-:Y:S02]  /*7c650*/  F2FP.F16.F32.PACK_AB R2, R56, R2 ;  /* 0x000000023802723e */ /* 0x000fe400000000ff */
[----:B------:R-:W-:Y:S02]  /*7c660*/  F2FP.F16.F32.PACK_AB R3, R3, R4 ;  /* 0x000000040303723e */ /* 0x000fe400000000ff */
[----:B--2---:R-:W-:Y:S02]  /*7c670*/  F2FP.F16.F32.PACK_AB R13, R8, R13 ;  /* 0x0000000d080d723e */ /* 0x004fe400000000ff */
[----:B------:R-:W2:Y:S04]  /*7c680*/  LDL.LU R8, [R1+0x282c] ;  /* 0x00282c0001087983 */ /* 0x000ea80000300800 */
[----:B------:R0:W-:Y:S04]  /*7c690*/  STL [R1+0x294], R13 ;  /* 0x0002940d01007387 */ /* 0x0001e80000100800 */
[----:B0-----:R-:W4:Y:S04]  /*7c6a0*/  LDL.LU R13, [R1+0x2828] ;  /* 0x00282800010d7983 */ /* 0x001f280000300800 */
[----:B------:R-:W4:Y:S04]  /*7c6b0*/  LDL.LU R12, [R1+0x2824] ;  /* 0x00282400010c7983 */ /* 0x000f280000300800 */
        /* <DEDUP_REMOVED lines=17> */
[----:B------:R0:W-:Y:S04]  /*7c7d0*/  STL [R1+0x278], R5 ;  /* 0x0002780501007387 */ /* 0x0001e80000100800 */
[----:B------:R1:W-:Y:S01]  /*7c7e0*/  STL [R1+0x274], R0 ;  /* 0x0002740001007387 */ /* 0x0003e20000100800 */
[----:B0-----:R-:W-:-:S02]  /*7c7f0*/  F2FP.F16.F32.PACK_AB R5, R36, R49 ;  /* 0x000000312405723e */ /* 0x001fc400000000ff */
[----:B-1----:R-:W-:-:S03]  /*7c800*/  F2FP.F16.F32.PACK_AB R0, R52, R41 ;  /* 0x000000293400723e */ /* 0x002fc600000000ff */
[----:B------:R0:W-:Y:S04]  /*7c810*/  STL [R1+0x270], R5 ;  /* 0x0002700501007387 */ /* 0x0001e80000100800 */
[----:B------:R-:W-:Y:S04]  /*7c820*/  STL [R1+0x26c], R6 ;  /* 0x00026c0601007387 */ /* 0x000fe80000100800 */
[----:B------:R1:W-:Y:S01]  /*7c830*/  STL [R1+0x268], R0 ;  /* 0x0002680001007387 */ /* 0x0003e20000100800 */
[----:B0-----:R-:W-:-:S05]  /*7c840*/  F2FP.F16.F32.PACK_AB R5, R53, R57 ;  /* 0x000000393505723e */ /* 0x001fca00000000ff */
[----:B------:R-:W-:Y:S01]  /*7c850*/  STL [R1+0x264], R5 ;  /* 0x0002640501007387 */ /* 0x000fe20000100800 */
[----:B-1----:R-:W-:-:S03]  /*7c860*/  F2FP.F16.F32.PACK_AB R0, R60, R61 ;  /* 0x0000003d3c00723e */ /* 0x002fc600000000ff */
        /* <DEDUP_REMOVED lines=27> */
[----:B------:R-:W-:Y:S01]  /*7ca20*/  STL [R1+0x228], R3 ;  /* 0x0002280301007387 */ /* 0x000fe20000100800 */
[----:B-1----:R-:W-:-:S03]  /*7ca30*/  F2FP.F16.F32.PACK_AB R0, R59, R43 ;  /* 0x0000002b3b00723e */ /* 0x002fc600000000ff */
[----:B------:R-:W3:Y:S04]  /*7ca40*/  LDL.LU R48, [R1+0x3f8] ;  /* 0x0003f80001307983 */ /* 0x000ee80000300800 */
[----:B------:R0:W-:Y:S04]  /*7ca50*/  STL [R1+0x224], R2 ;  /* 0x0002240201007387 */ /* 0x0001e80000100800 */
[----:B------:R-:W3:Y:S04]  /*7ca60*/  LDL.LU R40, [R1+0x9c8] ;  /* 0x0009c80001287983 */ /* 0x000ee80000300800 */
[----:B------:R1:W-:Y:S04]  /*7ca70*/  STL [R1+0x220], R0 ;  /* 0x0002200001007387 */ /* 0x0003e80000100800 */
[----:B------:R-:W1:Y:S04]  /*7ca80*/  LDL.LU R52, [R1+0x3f0] ;  /* 0x0003f00001347983 */ /* 0x000e680000300800 */
[----:B------:R-:W1:Y:S04]  /*7ca90*/  LDL.LU R41, [R1+0x9c0] ;  /* 0x0009c00001297983 */ /* 0x000e680000300800 */
[----:B------:R-:W2:Y:S04]  /*7caa0*/  LDL.LU R53, [R1+0x7e8] ;  /* 0x0007e80001357983 */ /* 0x000ea80000300800 */
[----:B------:R-:W2:Y:S04]  /*7cab0*/  LDL.LU R57, [R1+0xba8] ;  /* 0x000ba80001397983 */ /* 0x000ea80000300800 */
[----:B------:R-:W4:Y:S04]  /*7cac0*/  LDL.LU R56, [R1+0x7e0] ;  /* 0x0007e00001387983 */ /* 0x000f280000300800 */
        /* <DEDUP_REMOVED lines=33> */
[----:B---3--:R-:W-:-:S05]  /*7cce0*/  F2FP.F16.F32.PACK_AB R6, R48, R40 ;  /* 0x000000283006723e */ /* 0x008fca00000000ff */
[----:B------:R-:W-:Y:S01]  /*7ccf0*/  STL [R1+0x21c], R6 ;  /* 0x00021c0601007387 */ /* 0x000fe20000100800 */
[----:B-1----:R-:W-:-:S05]  /*7cd00*/  F2FP.F16.F32.PACK_AB R0, R52, R41 ;  /* 0x000000293400723e */ /* 0x002fca00000000ff */
[----:B------:R0:W-:Y:S01]  /*7cd10*/  STL [R1+0x218], R0 ;  /* 0x0002180001007387 */ /* 0x0001e20000100800 */
[----:B--2---:R-:W-:-:S05]  /*7cd20*/  F2FP.F16.F32.PACK_AB R5, R53, R57 ;  /* 0x000000393505723e */ /* 0x004fca00000000ff */
[----:B------:R1:W-:Y:S01]  /*7cd30*/  STL [R1+0x214], R5 ;  /* 0x0002140501007387 */ /* 0x0003e20000100800 */
[----:B----4-:R-:W-:-:S05]  /*7cd40*/  F2FP.F16.F32.PACK_AB R2, R56, R2 ;  /* 0x000000023802723e */ /* 0x010fca00000000ff */
[----:B------:R2:W-:Y:S01]  /*7cd50*/  STL [R1+0x210], R2 ;  /* 0x0002100201007387 */ /* 0x0005e20000100800 */
[----:B0-----:R-:W-:-:S05]  /*7cd60*/  F2FP.F16.F32.PACK_AB R0, R11, R34 ;  /* 0x000000220b00723e */ /* 0x001fca00000000ff */
[----:B------:R0:W-:Y:S01]  /*7cd70*/  STL [R1+0x20c], R0 ;  /* 0x00020c0001007387 */ /* 0x0001e20000100800 */
[----:B-1----:R-:W-:-:S05]  /*7cd80*/  F2FP.F16.F32.PACK_AB R5, R35, R38 ;  /* 0x000000262305723e */ /* 0x002fca00000000ff */
[----:B------:R-:W-:Y:S01]  /*7cd90*/  STL [R1+0x208], R5 ;  /* 0x0002080501007387 */ /* 0x000fe20000100800 */
[----:B--2---:R-:W-:-:S03]  /*7cda0*/  F2FP.F16.F32.PACK_AB R2, R39, R50 ;  /* 0x000000322702723e */ /* 0x004fc600000000ff */
[----:B------:R-:W2:Y:S04]  /*7cdb0*/  LDL.LU R11, [R1+0x63c] ;  /* 0x00063c00010b7983 */ /* 0x000ea80000300800 */
[----:B------:R-:W-:Y:S01]  /*7cdc0*/  STL [R1+0x204], R2 ;  /* 0x0002040201007387 */ /* 0x000fe20000100800 */
[----:B0-----:R-:W-:-:S03]  /*7cdd0*/  F2FP.F16.F32.PACK_AB R0, R51, R54 ;  /* 0x000000363300723e */ /* 0x001fc600000000ff */
[----:B------:R-:W2:Y:S04]  /*7cde0*/  LDL.LU R34, [R1+0x9fc] ;  /* 0x0009fc0001227983 */ /* 0x000ea80000300800 */
[----:B------:R0:W-:Y:S04]  /*7cdf0*/  STL [R1+0x200], R0 ;  /* 0x0002000001007387 */ /* 0x0001e80000100800 */
[----:B------:R-:W3:Y:S04]  /*7ce00*/  LDL.LU R35, [R1+0x634] ;  /* 0x0006340001237983 */ /* 0x000ee80000300800 */
[----:B------:R-:W3:Y:S01]  /*7ce10*/  LDL.LU R38, [R1+0x9f4] ;  /* 0x0009f40001267983 */ /* 0x000ee20000300800 */
[----:B0-----:R-:W-:-:S03]  /*7ce20*/  F2FP.F16.F32.PACK_AB R0, R60, R61 ;  /* 0x0000003d3c00723e */ /* 0x001fc600000000ff */
[----:B------:R-:W4:Y:S01]  /*7ce30*/  LDL.LU R39, [R1+0x81c] ;  /* 0x00081c0001277983 */ /* 0x000f220000300800 */
[----:B------:R-:W-:-:S03]  /*7ce40*/  F2FP.F16.F32.PACK_AB R3, R3, R4 ;  /* 0x000000040303723e */ /* 0x000fc600000000ff */
[----:B------:R-:W4:Y:S01]  /*7ce50*/  LDL.LU R50, [R1+0xbdc] ;  /* 0x000bdc0001327983 */ /* 0x000f220000300800 */
[----:B------:R-:W-:-:S03]  /*7ce60*/  F2FP.F16.F32.PACK_AB R2, R55, R58 ;  /* 0x0000003a3702723e */ /* 0x000fc600000000ff */
[----:B------:R-:W4:Y:S04]  /*7ce70*/  LDL.LU R51, [R1+0x814] ;  /* 0x0008140001337983 */ /* 0x000f280000300800 */
[----:B------:R-:W4:Y:S04]  /*7ce80*/  LDL.LU R54, [R1+0xbd4] ;  /* 0x000bd40001367983 */ /* 0x000f280000300800 */
[----:B------:R0:W-:Y:S04]  /*7ce90*/  STL [R1+0x1fc], R0 ;  /* 0x0001fc0001007387 */ /* 0x0001e80000100800 */
[----:B------:R-:W-:Y:S04]  /*7cea0*/  STL [R1+0x1f8], R3 ;  /* 0x0001f80301007387 */ /* 0x000fe80000100800 */
[----:B------:R-:W4:Y:S01]  /*7ceb0*/  LDL.LU R55, [R1+0x638] ;  /* 0x0006380001377983 */ /* 0x000f220000300800 */
[----:B0-----:R-:W-:-:S03]  /*7cec0*/  F2FP.F16.F32.PACK_AB R0, R59, R43 ;  /* 0x0000002b3b00723e */ /* 0x001fc600000000ff */
[----:B------:R0:W-:Y:S04]  /*7ced0*/  STL [R1+0x1f4], R2 ;  /* 0x0001f40201007387 */ /* 0x0001e80000100800 */
[----:B------:R-:W4:Y:S04]  /*7cee0*/  LDL.LU R58, [R1+0x9f8] ;  /* 0x0009f800013a7983 */ /* 0x000f280000300800 */
[----:B------:R1:W-:Y:S04]  /*7cef0*/  STL [R1+0x1f0], R0 ;  /* 0x0001f00001007387 */ /* 0x0003e80000100800 */
[----:B------:R-:W4:Y:S04]  /*7cf00*/  LDL.LU R59, [R1+0x630] ;  /* 0x00063000013b7983 */ /* 0x000f280000300800 */
[----:B------:R-:W4:Y:S01]  /*7cf10*/  LDL.LU R43, [R1+0x9f0] ;  /* 0x0009f000012b7983 */ /* 0x000f220000300800 */
[----:B0-----:R-:W-:-:S02]  /*7cf20*/  F2FP.F16.F32.PACK_AB R2, R7, R44 ;  /* 0x0000002c0702723e */ /* 0x001fc400000000ff */
[----:B-1----:R-:W-:Y:S02]  /*7cf30*/  F2FP.F16.F32.PACK_AB R0, R45, R46 ;  /* 0x0000002e2d00723e */ /* 0x002fe400000000ff */
        /* <DEDUP_REMOVED lines=10> */
[----:B------:R-:W-:Y:S04]  /*7cfe0*/  STL [R1+0x1d8], R3 ;  /* 0x0001d80301007387 */ /* 0x000fe80000100800 */
[----:B------:R-:W4:Y:S01]  /*7cff0*/  LDL.LU R46, [R1+0x818] ;  /* 0x00081800012e7983 */ /* 0x000f220000300800 */
[----:B0-----:R-:W-:-:S03]  /*7d000*/  F2FP.F16.F32.PACK_AB R0, R30, R31 ;  /* 0x0000001f1e00723e */ /* 0x001fc600000000ff */
[----:B------:R-:W-:Y:S04]  /*7d010*/  STL [R1+0x1d4], R2 ;  /* 0x0001d40201007387 */ /* 0x000fe80000100800 */
        /* <DEDUP_REMOVED lines=12> */
[----:B--2---:R-:W-:-:S05]  /*7d0e0*/  F2FP.F16.F32.PACK_AB R0, R11, R34 ;  /* 0x000000220b00723e */ /* 0x004fca00000000ff */
[----:B------:R0:W-:Y:S01]  /*7d0f0*/  STL [R1+0x1cc], R0 ;  /* 0x0001cc0001007387 */ /* 0x0001e20000100800 */
[----:B---3--:R-:W-:-:S05]  /*7d100*/  F2FP.F16.F32.PACK_AB R3, R35, R38 ;  /* 0x000000262303723e */ /* 0x008fca00000000ff */
[----:B------:R-:W-:Y:S01]  /*7d110*/  STL [R1+0x1c8], R3 ;  /* 0x0001c80301007387 */ /* 0x000fe20000100800 */
[----:B----4-:R-:W-:-:S03]  /*7d120*/  F2FP.F16.F32.PACK_AB R2, R39, R50 ;  /* 0x000000322702723e */ /* 0x010fc600000000ff */
[----:B------:R-:W2:Y:S04]  /*7d130*/  LDL.LU R34, [R1+0x828] ;  /* 0x0008280001227983 */ /* 0x000ea80000300800 */
[----:B------:R-:W-:Y:S01]  /*7d140*/  STL [R1+0x1c4], R2 ;  /* 0x0001c40201007387 */ /* 0x000fe20000100800 */
[----:B0-----:R-:W-:-:S03]  /*7d150*/  F2FP.F16.F32.PACK_AB R0, R51, R54 ;  /* 0x000000363300723e */ /* 0x001fc600000000ff */
[----:B------:R-:W3:Y:S04]  /*7d160*/  LDL.LU R35, [R1+0x820] ;  /* 0x0008200001237983 */ /* 0x000ee80000300800 */
[----:B------:R-:W-:Y:S04]  /*7d170*/  STL [R1+0x1c0], R0 ;  /* 0x0001c00001007387 */ /* 0x000fe80000100800 */
[----:B------:R-:W4:Y:S04]  /*7d180*/  LDL.LU R38, [R1+0x65c] ;  /* 0x00065c0001267983 */ /* 0x000f280000300800 */
[----:B------:R-:W4:Y:S04]  /*7d190*/  LDL.LU R39, [R1+0xa1c] ;  /* 0x000a1c0001277983 */ /* 0x000f280000300800 */
[----:B------:R-:W4:Y:S01]  /*7d1a0*/  LDL.LU R50, [R1+0x654] ;  /* 0x0006540001327983 */ /* 0x000f220000300800 */
[----:B------:R-:W-:-:S03]  /*7d1b0*/  F2FP.F16.F32.PACK_AB R11, R55, R58 ;  /* 0x0000003a370b723e */ /* 0x000fc600000000ff */
[----:B------:R-:W4:Y:S04]  /*7d1c0*/  LDL.LU R51, [R1+0xa14] ;  /* 0x000a140001337983 */ /* 0x000f280000300800 */
[----:B------:R-:W4:Y:S04]  /*7d1d0*/  LDL.LU R54, [R1+0x83c] ;  /* 0x00083c0001367983 */ /* 0x000f280000300800 */
[----:B------:R0:W-:Y:S01]  /*7d1e0*/  STL [R1+0x276c], R11 ;  /* 0x00276c0b01007387 */ /* 0x0001e20000100800 */
[----:B------:R-:W-:-:S03]  /*7d1f0*/  F2FP.F16.F32.PACK_AB R10, R59, R43 ;  /* 0x0000002b3b0a723e */ /* 0x000fc600000000ff */
[----:B------:R-:W4:Y:S04]  /*7d200*/  LDL.LU R55, [R1+0x834] ;  /* 0x0008340001377983 */ /* 0x000f280000300800 */
[----:B------:R-:W4:Y:S04]  /*7d210*/  LDL.LU R58, [R1+0x658] ;  /* 0x00065800013a7983 */ /* 0x000f280000300800 */
[----:B------:R-:W4:Y:S04]  /*7d220*/  LDL.LU R59, [R1+0xa18] ;  /* 0x000a1800013b7983 */ /* 0x000f280000300800 */
[----:B------:R-:W4:Y:S04]  /*7d230*/  LDL.LU R43, [R1+0xa10] ;  /* 0x000a1000012b7983 */ /* 0x000f280000300800 */
[----:B------:R-:W-:Y:S01]  /*7d240*/  STL [R1+0x2770], R10 ;  /* 0x0027700a01007387 */ /* 0x000fe20000100800 */
[----:B------:R-:W-:-:S02]  /*7d250*/  F2FP.F16.F32.PACK_AB R9, R46, R9 ;  /* 0x000000092e09723e */ /* 0x000fc400000000ff */
[----:B------:R-:W-:-:S03]  /*7d260*/  F2FP.F16.F32.PACK_AB R8, R47, R8 ;  /* 0x000000082f08723e */ /* 0x000fc600000000ff */
[----:B------:R-:W-:Y:S04]  /*7d270*/  STL [R1+0x2774], R9 ;  /* 0x0027740901007387 */ /* 0x000fe80000100800 */
[----:B------:R-:W-:Y:S01]  /*7d280*/  STL [R1+0x2778], R8 ;  /* 0x0027780801007387 */ /* 0x000fe20000100800 */
[----:B------:R-:W-:Y:S02]  /*7d290*/  F2FP.F16.F32.PACK_AB R15, R14, R15 ;  /* 0x0000000f0e0f723e */ /* 0x000fe400000000ff */
[----:B------:R-:W-:-:S03]  /*7d2a0*/  F2FP.F16.F32.PACK_AB R14, R18, R19 ;  /* 0x00000013120e723e */ /* 0x000fc600000000ff */
[----:B------:R-:W-:Y:S01]  /*7d2b0*/  STL [R1+0x277c], R15 ;  /* 0x00277c0f01007387 */ /* 0x000fe20000100800 */
[----:B------:R-:W-:-:S03]  /*7d2c0*/  F2FP.F16.F32.PACK_AB R13, R22, R13 ;  /* 0x0000000d160d723e */ /* 0x000fc600000000ff */
[----:B------:R-:W-:Y:S01]  /*7d2d0*/  STL [R1+0x2780], R14 ;  /* 0x0027800e01007387 */ /* 0x000fe20000100800 */
[----:B------:R-:W-:-:S03]  /*7d2e0*/  F2FP.F16.F32.PACK_AB R12, R23, R12 ;  /* 0x0000000c170c723e */ /* 0x000fc600000000ff */
[----:B------:R-:W-:Y:S01]  /*7d2f0*/  STL [R1+0x2784], R13 ;  /* 0x0027840d01007387 */ /* 0x000fe20000100800 */
[----:B------:R-:W-:-:S03]  /*7d300*/  F2FP.F16.F32.PACK_AB R19, R26, R27 ;  /* 0x0000001b1a13723e */ /* 0x000fc600000000ff */
[----:B------:R-:W-:Y:S01]  /*7d310*/  STL [R1+0x2788], R12 ;  /* 0x0027880c01007387 */ /* 0x000fe20000100800 */
[----:B------:R-:W-:-:S03]  /*7d320*/  F2FP.F16.F32.PACK_AB R18, R30, R31 ;  /* 0x0000001f1e12723e */ /* 0x000fc600000000ff */
[----:B------:R-:W-:Y:S04]  /*7d330*/  STL [R1+0x278c], R19 ;  /* 0x00278c1301007387 */ /* 0x000fe80000100800 */
[----:B------:R-:W-:Y:S01]  /*7d340*/  STL [R1+0x2790], R18 ;  /* 0x0027901201007387 */ /* 0x000fe20000100800 */
[----:B--2---:R-:W-:Y:S02]  /*7d350*/  F2FP.F16.F32.PACK_AB R17, R34, R17 ;  /* 0x000000112211723e */ /* 0x004fe400000000ff */
[----:B---3--:R-:W-:-:S03]  /*7d360*/  F2FP.F16.F32.PACK_AB R16, R35, R16 ;  /* 0x000000102310723e */ /* 0x008fc600000000ff */
[----:B------:R-:W-:Y:S04]  /*7d370*/  STL [R1+0x2794], R17 ;  /* 0x0027941101007387 */ /* 0x000fe80000100800 */
[----:B------:R-:W-:Y:S01]  /*7d380*/  STL [R1+0x2798], R16 ;  /* 0x0027981001007387 */ /* 0x000fe20000100800 */
[----:B----4-:R-:W-:Y:S02]  /*7d390*/  F2FP.F16.F32.PACK_AB R23, R38, R39 ;  /* 0x000000272617723e */ /* 0x010fe400000000ff */
        /* <DEDUP_REMOVED lines=8> */
[----:B------:R-:W-:Y:S04]  /*7d420*/  STL [R1+0x27ac], R27 ;  /* 0x0027ac1b01007387 */ /* 0x000fe80000100800 */
        /* <DEDUP_REMOVED lines=34> */
[----:B------:R-:W-:-:S03]  /*7d650*/  F2FP.F16.F32.PACK_AB R26, R42, R43 ;  /* 0x0000002b2a1a723e */ /* 0x000fc600000000ff */
[----:B------:R-:W4:Y:S04]  /*7d660*/  LDL.LU R58, [R1+0x86c] ;  /* 0x00086c00013a7983 */ /* 0x000f280000300800 */
[----:B------:R-:W4:Y:S04]  /*7d670*/  LDL.LU R59, [R1+0xc2c] ;  /* 0x000c2c00013b7983 */ /* 0x000f280000300800 */
[----:B------:R-:W4:Y:S04]  /*7d680*/  LDL.LU R42, [R1+0x864] ;  /* 0x00086400012a7983 */ /* 0x000f280000300800 */
[----:B------:R-:W4:Y:S04]  /*7d690*/  LDL.LU R43, [R1+0xc24] ;  /* 0x000c2400012b7983 */ /* 0x000f280000300800 */
[----:B------:R-:W-:Y:S01]  /*7d6a0*/  STL [R1+0x27b0], R26 ;  /* 0x0027b01a01007387 */ /* 0x000fe20000100800 */
[----:B--2---:R-:W-:-:S02]  /*7d6b0*/  F2FP.F16.F32.PACK_AB R25, R11, R25 ;  /* 0x000000190b19723e */ /* 0x004fc400000000ff */
[----:B---3--:R-:W-:-:S03]  /*7d6c0*/  F2FP.F16.F32.PACK_AB R24, R0, R24 ;  /* 0x000000180018723e */ /* 0x008fc600000000ff */
[----:B------:R-:W-:Y:S01]  /*7d6d0*/  STL [R1+0x27b4], R25 ;  /* 0x0027b41901007387 */ /* 0x000fe20000100800 */
[----:B----4-:R-:W-:-:S03]  /*7d6e0*/  F2FP.F16.F32.PACK_AB R31, R5, R31 ;  /* 0x0000001f051f723e */ /* 0x010fc600000000ff */
        /* <DEDUP_REMOVED lines=22> */
[----:B------:R0:W-:Y:S04]  /*7d850*/  STL [R1+0x4], R0 ;  /* 0x0000040001007387 */ /* 0x0001e80000100800 */
[----:B------:R1:W-:Y:S01]  /*7d860*/  STL [R1], R3 ;  /* 0x0000000301007387 */ /* 0x0003e20000100800 */
[----:B------:R-:W-:Y:S02]  /*7d870*/  F2FP.F16.F32.PACK_AB R2, R4, R7 ;  /* 0x000000070402723e */ /* 0x000fe400000000ff */
        /* <DEDUP_REMOVED lines=87> */
[----:B------:R-:W2:Y:S01]  /*7ddf0*/  LDL.LU R33, [R1+0x27ec] ;  /* 0x0027ec0001217983 */ /* 0x000ea20000300800 */
[----:B---3--:R-:W-:-:S03]  /*7de00*/  F2FP.F16.F32.PACK_AB R29, R29, R30 ;  /* 0x0000001e1d1d723e */ /* 0x008fc600000000ff */
[----:B------:R0:W-:Y:S01]  /*7de10*/  STL [R1+0x38], R32 ;  /* 0x0000382001007387 */ /* 0x0001e20000100800 */
[----:B----4-:R-:W-:Y:S02]  /*7de20*/  F2FP.F16.F32.PACK_AB R25, R25, R26 ;  /* 0x0000001a1919723e */ /* 0x010fe400000000ff */
[----:B------:R-:W-:Y:S02]  /*7de30*/  F2FP.F16.F32.PACK_AB R21, R21, R22 ;  /* 0x000000161515723e */ /* 0x000fe400000000ff */
[----:B0-----:R-:W-:Y:S02]  /*7de40*/  F2FP.F16.F32.PACK_AB R32, R35, R28 ;  /* 0x0000001c2320723e */ /* 0x001fe400000000ff */
[----:B------:R-:W-:Y:S02]  /*7de50*/  F2FP.F16.F32.PACK_AB R28, R31, R24 ;  /* 0x000000181f1c723e */ /* 0x000fe400000000ff */
[----:B------:R-:W-:Y:S02]  /*7de60*/  F2FP.F16.F32.PACK_AB R24, R27, R20 ;  /* 0x000000141b18723e */ /* 0x000fe400000000ff */
[----:B------:R-:W-:-:S02]  /*7de70*/  F2FP.F16.F32.PACK_AB R20, R23, R16 ;  /* 0x000000101714723e */ /* 0x000fc400000000ff */
[----:B------:R-:W-:Y:S02]  /*7de80*/  F2FP.F16.F32.PACK_AB R17, R17, R18 ;  /* 0x000000121111723e */ /* 0x000fe400000000ff */
[----:B------:R-:W-:Y:S02]  /*7de90*/  F2FP.F16.F32.PACK_AB R16, R19, R12 ;  /* 0x0000000c1310723e */ /* 0x000fe400000000ff */
        /* <DEDUP_REMOVED lines=8> */
[----:B--2---:R-:W-:-:S05]  /*7df20*/  F2FP.F16.F32.PACK_AB R33, R33, R34 ;  /* 0x000000222121723e */ /* 0x004fca00000000ff */
        /* <DEDUP_REMOVED lines=14> */
[----:B------:R0:W-:Y:S04]  /*7e010*/  STL [R1+0x7c], R0 ;  /* 0x00007c0001007387 */ /* 0x0001e80000100800 */
        /* <DEDUP_REMOVED lines=8> */
[----:B------:R-:W-:Y:S01]  /*7e0a0*/  STL [R1+0x88], R5 ;  /* 0x0000880501007387 */ /* 0x000fe20000100800 */
[----:B------:R-:W-:-:S03]  /*7e0b0*/  F2FP.F16.F32.PACK_AB R2, R4, R7 ;  /* 0x000000070402723e */ /* 0x000fc600000000ff */
[----:B------:R0:W-:Y:S04]  /*7e0c0*/  STL [R1+0x84], R0 ;  /* 0x0000840001007387 */ /* 0x0001e80000100800 */
        /* <DEDUP_REMOVED lines=147> */
[----:B------:R-:W2:Y:S04]  /*7ea00*/  LDL.LU R32, [R1+0xac8] ;  /* 0x000ac80001207983 */ /* 0x000ea80000300800 */
[----:B------:R-:W-:Y:S04]  /*7ea10*/  STL [R1+0x124], R2 ;  /* 0x0001240201007387 */ /* 0x000fe80000100800 */
[----:B------:R-:W3:Y:S01]  /*7ea20*/  LDL.LU R33, [R1+0x700] ;  /* 0x0007000001217983 */ /* 0x000ee20000300800 */
[----:B0-----:R-:W-:-:S05]  /*7ea30*/  F2FP.F16.F32.PACK_AB R0, R42, R43 ;  /* 0x0000002b2a00723e */ /* 0x001fca00000000ff */
[----:B------:R-:W-:Y:S04]  /*7ea40*/  STL [R1+0x120], R0 ;  /* 0x0001200001007387 */ /* 0x000fe80000100800 */
        /* <DEDUP_REMOVED lines=63> */
[----:B------:R0:W-:Y:S01]  /*7ee40*/  STL [R1+0x13c], R32 ;  /* 0x00013c2001007387 */ /* 0x0001e20000100800 */
[----:B----4-:R-:W-:-:S03]  /*7ee50*/  F2FP.F16.F32.PACK_AB R28, R35, R28 ;  /* 0x0000001c231c723e */ /* 0x010fc600000000ff */
[----:B0-----:R0:W5:Y:S01]  /*7ee60*/  LDL.LU R32, [R1+0x27d8] ;  /* 0x0027d80001207983 */ /* 0x0011620000300800 */
[----:B---3--:R-:W-:Y:S02]  /*7ee70*/  F2FP.F16.F32.PACK_AB R30, R29, R30 ;  /* 0x0000001e1d1e723e */ /* 0x008fe400000000ff */
        /* <DEDUP_REMOVED lines=16> */
[----:B--2---:R-:W-:-:S02]  /*7ef80*/  F2FP.F16.F32.PACK_AB R34, R33, R34 ;  /* 0x000000222122723e */ /* 0x004fc400000000ff */
[----:B------:R0:W5:Y:S04]  /*7ef90*/  LDL.LU R33, [R1+0x27d4] ;  /* 0x0027d40001217983 */ /* 0x0001680000300800 */
[----:B------:R1:W-:Y:S04]  /*7efa0*/  STL [R1+0x138], R34 ;  /* 0x0001382201007387 */ /* 0x0003e80000100800 */
[----:B-1----:R0:W5:Y:S04]  /*7efb0*/  LDL.LU R34, [R1+0x27d0] ;  /* 0x0027d00001227983 */ /* 0x0021680000300800 */
        /* <DEDUP_REMOVED lines=38> */
[----:B-1----:R-:W2:Y:S04]  /*7f220*/  LDL.LU R56, [R1+0x2768] ;  /* 0x0027680001387983 */ /* 0x002ea80000300800 */
[----:B------:R-:W2:Y:S04]  /*7f230*/  LDL.LU R57, [R1+0x2764] ;  /* 0x0027640001397983 */ /* 0x000ea80000300800 */
[----:B------:R1:W-:Y:S04]  /*7f240*/  STL [R1+0x160], R53 ;  /* 0x0001603501007387 */ /* 0x0003e80000100800 */
[----:B-1----:R-:W3:Y:S04]  /*7f250*/  LDL.LU R53, [R1+0x2760] ;  /* 0x0027600001357983 */ /* 0x002ee80000300800 */
[----:B------:R-:W3:Y:S04]  /*7f260*/  LDL.LU R41, [R1+0x275c] ;  /* 0x00275c0001297983 */ /* 0x000ee80000300800 */
[----:B------:R1:W-:Y:S04]  /*7f270*/  STL [R1+0x17c], R52 ;  /* 0x00017c3401007387 */ /* 0x0003e80000100800 */
[----:B-1----:R-:W4:Y:S04]  /*7f280*/  LDL.LU R52, [R1+0x2758] ;  /* 0x0027580001347983 */ /* 0x002f280000300800 */
[----:B------:R-:W4:Y:S04]  /*7f290*/  LDL.LU R40, [R1+0x2754] ;  /* 0x0027540001287983 */ /* 0x000f280000300800 */
[----:B------:R1:W-:Y:S04]  /*7f2a0*/  STL [R1+0x178], R48 ;  /* 0x0001783001007387 */ /* 0x0003e80000100800 */
[----:B-1----:R-:W4:Y:S04]  /*7f2b0*/  LDL.LU R48, [R1+0x2750] ;  /* 0x0027500001307983 */ /* 0x002f280000300800 */
[----:B------:R-:W4:Y:S04]  /*7f2c0*/  LDL.LU R49, [R1+0x274c] ;  /* 0x00274c0001317983 */ /* 0x000f280000300800 */
[----:B------:R1:W-:Y:S04]  /*7f2d0*/  STL [R1+0x174], R36 ;  /* 0x0001742401007387 */ /* 0x0003e80000100800 */
[----:B-1----:R-:W4:Y:S04]  /*7f2e0*/  LDL.LU R36, [R1+0x2748] ;  /* 0x0027480001247983 */ /* 0x002f280000300800 */
[----:B------:R-:W4:Y:S01]  /*7f2f0*/  LDL.LU R37, [R1+0x2744] ;  /* 0x0027440001257983 */ /* 0x000f220000300800 */
[----:B------:R-:W-:-:S02]  /*7f300*/  F2FP.F16.F32.PACK_AB R0, R5, R0 ;  /* 0x000000000500723e */ /* 0x000fc400000000ff */
[----:B------:R-:W-:Y:S01]  /*7f310*/  F2FP.F16.F32.PACK_AB R60, R2, R60 ;  /* 0x0000003c023c723e */ /* 0x000fe200000000ff */
[----:B------:R1:W-:Y:S01]  /*7f320*/  STL [R1+0x170], R6 ;  /* 0x0001700601007387 */ /* 0x0003e20000100800 */
[----:B------:R-:W-:Y:S02]  /*7f330*/  F2FP.F16.F32.PACK_AB R3, R61, R3 ;  /* 0x000000033d03723e */ /* 0x000fe400000000ff */
[----:B------:R-:W-:Y:S02]  /*7f340*/  F2FP.F16.F32.PACK_AB R2, R4, R7 ;  /* 0x000000070402723e */ /* 0x000fe400000000ff */
[----:B------:R-:W-:Y:S01]  /*7f350*/  F2FP.F16.F32.PACK_AB R4, R44, R45 ;  /* 0x0000002d2c04723e */ /* 0x000fe200000000ff */
[----:B-1----:R0:W5:Y:S04]  /*7f360*/  LDL.LU R6, [R1+0x2740] ;  /* 0x0027400001067983 */ /* 0x0021680000300800 */
[----:B------:R0:W5:Y:S04]  /*7f370*/  LDL.LU R5, [R1+0x273c] ;  /* 0x00273c0001057983 */ /* 0x0001680000300800 */
[----:B------:R1:W-:Y:S04]  /*7f380*/  STL [R1+0x18c], R0 ;  /* 0x00018c0001007387 */ /* 0x0003e80000100800 */
[----:B-1----:R0:W5:Y:S04]  /*7f390*/  LDL.LU R0, [R1+0x2738] ;  /* 0x0027380001007983 */ /* 0x0021680000300800 */
[----:B------:R-:W-:Y:S04]  /*7f3a0*/  STL [R1+0x188], R60 ;  /* 0x0001883c01007387 */ /* 0x000fe80000100800 */
[----:B------:R1:W-:Y:S04]  /*7f3b0*/  STL [R1+0x184], R3 ;  /* 0x0001840301007387 */ /* 0x0003e80000100800 */
[----:B------:R0:W-:Y:S01]  /*7f3c0*/  STL [R1+0x180], R2 ;  /* 0x0001800201007387 */ /* 0x0001e20000100800 */
[----:B-1----:R-:W-:-:S03]  /*7f3d0*/  F2FP.F16.F32.PACK_AB R3, R46, R47 ;  /* 0x0000002f2e03723e */ /* 0x002fc600000000ff */
[----:B------:R1:W-:Y:S01]  /*7f3e0*/  STL [R1+0x19c], R4 ;  /* 0x00019c0401007387 */ /* 0x0003e20000100800 */
[----:B0-----:R-:W-:-:S03]  /*7f3f0*/  F2FP.F16.F32.PACK_AB R2, R38, R39 ;  /* 0x000000272602723e */ /* 0x001fc600000000ff */
[----:B------:R0:W-:Y:S04]  /*7f400*/  STL [R1+0x198], R3 ;  /* 0x0001980301007387 */ /* 0x0001e80000100800 */
[----:B------:R0:W-:Y:S01]  /*7f410*/  STL [R1+0x194], R2 ;  /* 0x0001940201007387 */ /* 0x0001e20000100800 */
[----:B-1----:R-:W-:Y:S02]  /*7f420*/  F2FP.F16.F32.PACK_AB R4, R50, R51 ;  /* 0x000000333204723e */ /* 0x002fe400000000ff */
[----:B0-----:R-:W-:-:S03]  /*7f430*/  F2FP.F16.F32.PACK_AB R3, R54, R55 ;  /* 0x000000373603723e */ /* 0x001fc600000000ff */
[----:B------:R0:W-:Y:S01]  /*7f440*/  STL [R1+0x190], R4 ;  /* 0x0001900401007387 */ /* 0x0001e20000100800 */
[----:B------:R-:W-:-:S03]  /*7f450*/  F2FP.F16.F32.PACK_AB R2, R58, R59 ;  /* 0x0000003b3a02723e */ /* 0x000fc600000000ff */
[----:B------:R2:W-:Y:S04]  /*7f460*/  STL [R1+0x1ac], R3 ;  /* 0x0001ac0301007387 */ /* 0x0005e80000100800 */
[----:B------:R3:W-:Y:S01]  /*7f470*/  STL [R1+0x1a8], R2 ;  /* 0x0001a80201007387 */ /* 0x0007e20000100800 */
[----:B0-----:R-:W-:-:S05]  /*7f480*/  F2FP.F16.F32.PACK_AB R4, R42, R43 ;  /* 0x0000002b2a04723e */ /* 0x001fca00000000ff */
[----:B------:R4:W-:Y:S01]  /*7f490*/  STL [R1+0x1a4], R4 ;  /* 0x0001a40401007387 */ /* 0x0009e20000100800 */
[----:B--2---:R-:W-:-:S05]  /*7f4a0*/  F2FP.F16.F32.PACK_AB R3, R57, R56 ;  /* 0x000000383903723e */ /* 0x004fca00000000ff */
[----:B------:R0:W-:Y:S01]  /*7f4b0*/  STL [R1+0x1a0], R3 ;  /* 0x0001a00301007387 */ /* 0x0001e20000100800 */
[----:B---3--:R-:W-:-:S05]  /*7f4c0*/  F2FP.F16.F32.PACK_AB R2, R41, R53 ;  /* 0x000000352902723e */ /* 0x008fca00000000ff */
[----:B------:R1:W-:Y:S01]  /*7f4d0*/  STL [R1+0x1bc], R2 ;  /* 0x0001bc0201007387 */ /* 0x0003e20000100800 */
[----:B----4-:R-:W-:-:S05]  /*7f4e0*/  F2FP.F16.F32.PACK_AB R4, R40, R52 ;  /* 0x000000342804723e */ /* 0x010fca00000000ff */
[----:B------:R3:W-:Y:S01]  /*7f4f0*/  STL [R1+0x1b8], R4 ;  /* 0x0001b80401007387 */ /* 0x0007e20000100800 */
[----:B0-----:R-:W-:Y:S02]  /*7f500*/  F2FP.F16.F32.PACK_AB R3, R49, R48 ;  /* 0x000000303103723e */ /* 0x001fe400000000ff */
[----:B-1----:R-:W-:-:S05]  /*7f510*/  F2FP.F16.F32.PACK_AB R2, R37, R36 ;  /* 0x000000242502723e */ /* 0x002fca00000000ff */
[----:B------:R3:W-:Y:S04]  /*7f520*/  STL [R1+0x1b0], R2 ;  /* 0x0001b00201007387 */ /* 0x0007e80000100800 */
[----:B------:R3:W-:Y:S02]  /*7f530*/  STL [R1+0x1b4], R3 ;  /* 0x0001b40301007387 */ /* 0x0007e40000100800 */
.L_x_0:
[----:B------:R-:W0:Y:S01]  /*7f540*/  LDC R58, c[0x0][0x244] ;  /* 0x00009100ff3a7b82 */ /* 0x000e220000000800 */
[C---:B-----5:R-:W-:Y:S01]  /*7f550*/  VIADD R44, R0.reuse, 0xb8 ;  /* 0x000000b8002c7836 */ /* 0x060fe20000000000 */
[----:B------:R-:W-:Y:S01]  /*7f560*/  ULDC.64 UR46, c[0x0][0x228] ;  /* 0x00008a00002e7ab9 */ /* 0x000fe20000000a00 */
[----:B------:R-:W-:Y:S01]  /*7f570*/  VIADD R45, R0, 0xb2 ;  /* 0x000000b2002d7836 */ /* 0x000fe20000000000 */
[----:B------:R-:W-:Y:S01]  /*7f580*/  ULDC.64 UR8, c[0x0][0x228] ;  /* 0x00008a0000087ab9 */ /* 0x000fe20000000a00 */
[----:B------:R-:W-:Y:S01]  /*7f590*/  ULDC UR4, c[0x0][0x244] ;  /* 0x0000910000047ab9 */ /* 0x000fe20000000800 */
[----:B------:R-:W-:Y:S01]  /*7f5a0*/  ISETP.GE.AND P3, PT, R44, UR47, PT ;  /* 0x0000002f2c007c0c */ /* 0x000fe2000bf66270 */
[----:B------:R-:W-:Y:S01]  /*7f5b0*/  VIADD R44, R0, 0xac ;  /* 0x000000ac002c7836 */ /* 0x000fe20000000000 */
[----:B------:R-:W-:Y:S01]  /*7f5c0*/  ISETP.GE.AND P2, PT, R45, UR9, PT ;  /* 0x000000092d007c0c */ /* 0x000fe2000bf46270 */
[----:B------:R-:W-:Y:S01]  /*7f5d0*/  IMAD R45, R5, UR4, RZ ;  /* 0x00000004052d7c24 */ /* 0x000fe2000f8e02ff */
[----:B------:R-:W-:Y:S01]  /*7f5e0*/  ISETP.LT.AND P6, PT, R6, UR8, !P3 ;  /* 0x0000000806007c0c */ /* 0x000fe2000dfc1270 */
[----:B------:R-:W-:Y:S01]  /*7f5f0*/  ULDC.64 UR4, c[0x0][0x220] ;  /* 0x0000880000047ab9 */ /* 0x000fe20000000a00 */
[----:B------:R-:W-:Y:S01]  /*7f600*/  ULDC.64 UR10, c[0x0][0x228] ;  /* 0x00008a00000a7ab9 */ /* 0x000fe20000000a00 */
[----:B------:R-:W-:Y:S01]  /*7f610*/  ULDC.64 UR12, c[0x0][0x228] ;  /* 0x00008a00000c7ab9 */ /* 0x000fe20000000a00 */
[C---:B------:R-:W-:Y:S01]  /*7f620*/  LEA R46, P5, R45.reuse, UR4, 0x1 ;  /* 0x000000042d2e7c11 */ /* 0x040fe2000f8a08ff */
[----:B------:R-:W-:Y:S01]  /*7f630*/  ULDC.64 UR6, c[0x0][0x220] ;  /* 0x0000880000067ab9 */ /* 0x000fe20000000a00 */
[----:B------:R-:W-:Y:S01]  /*7f640*/  ISETP.GE.AND P1, PT, R44, UR11, PT ;  /* 0x0000000b2c007c0c */ /* 0x000fe2000bf26270 */
[----:B------:R-:W-:Y:S01]  /*7f650*/  VIADD R44, R0, 0xa6 ;  /* 0x000000a6002c7836 */ /* 0x000fe20000000000 */
[----:B------:R-:W-:Y:S01]  /*7f660*/  LEA.HI.X.SX32 R47, R45, UR5, 0x1, P5 ;  /* 0x000000052d2f7c11 */ /* 0x000fe2000a8f0eff */
[----:B------:R-:W-:Y:S01]  /*7f670*/  STL [R1+0x28e8], R52 ;  /* 0x0028e83401007387 */ /* 0x000fe20000100800 */
[----:B------:R-:W-:Y:S01]  /*7f680*/  ISETP.LT.AND P5, PT, R6, UR10, !P2 ;  /* 0x0000000a06007c0c */ /* 0x000fe2000d7a1270 */
[----:B------:R-:W-:Y:S01]  /*7f690*/  ULDC.64 UR14, c[0x0][0x228] ;  /* 0x00008a00000e7ab9 */ /* 0x000fe20000000a00 */
[----:B---3--:R-:W-:Y:S01]  /*7f6a0*/  LOP3.LUT R2, R2, 0xfffbffff, RZ, 0xc0, !PT ;  /* 0xfffbffff02027812 */ /* 0x008fe200078ec0ff */
[----:B------:R-:W-:Y:S01]  /*7f6b0*/  STL [R1+0x28e4], R51 ;  /* 0x0028e43301007387 */ /* 0x000fe20000100800 */
[----:B0-----:R-:W-:Y:S01]  /*7f6c0*/  IMAD R58, R58, 0x20, R45 ;  /* 0x000000203a3a7824 */ /* 0x001fe200078e022d */
[----:B------:R-:W-:Y:S01]  /*7f6d0*/  ISETP.GE.AND P0, PT, R44, UR13, PT ;  /* 0x0000000d2c007c0c */ /* 0x000fe2000bf06270 */
[----:B------:R-:W-:Y:S01]  /*7f6e0*/  UMOV UR23, UR14 ;  /* 0x0000000e00177c82 */ /* 0x000fe20008000000 */
[----:B------:R-:W-:Y:S01]  /*7f6f0*/  @P6 LOP3.LUT R2, R2, 0x40000, RZ, 0xfc, !PT ;  /* 0x0004000002026812 */ /* 0x000fe200078efcff */
[----:B------:R-:W-:Y:S01]  /*7f700*/  STL [R1+0x28e0], R41 ;  /* 0x0028e02901007387 */ /* 0x000fe20000100800 */
[----:B------:R-:W-:Y:S01]  /*7f710*/  LEA R44, P4, R58, UR6, 0x1 ;  /* 0x000000063a2c7c11 */ /* 0x000fe2000f8808ff */
[----:B------:R-:W-:Y:S01]  /*7f720*/  ULDC.64 UR4, c[0x0][0x228] ;  /* 0x00008a0000047ab9 */ /* 0x000fe20000000a00 */
[----:B------:R-:W-:Y:S01]  /*7f730*/  LOP3.LUT R2, R2, 0xfffeffff, RZ, 0xc0, !PT ;  /* 0xfffeffff02027812 */ /* 0x000fe200078ec0ff */
[----:B------:R-:W-:Y:S01]  /*7f740*/  STL [R1+0x28dc], R40 ;  /* 0x0028dc2801007387 */ /* 0x000fe20000100800 */
[----:B------:R-:W-:Y:S01]  /*7f750*/  LEA.HI.X.SX32 R45, R58, UR7, 0x1, P4 ;  /* 0x000000073a2d7c11 */ /* 0x000fe2000a0f0eff */
[----:B------:R-:W-:Y:S01]  /*7f760*/  UMOV UR22, UR4 ;  /* 0x0000000400167c82 */ /* 0x000fe20008000000 */
[----:B------:R-:W-:Y:S01]  /*7f770*/  ISETP.LT.AND P4, PT, R6, UR12, !P1 ;  /* 0x0000000c06007c0c */ /* 0x000fe2000cf81270 */
[----:B------:R-:W-:Y:S01]  /*7f780*/  STL [R1+0x28d8], R39 ;  /* 0x0028d82701007387 */ /* 0x000fe20000100800 */
[----:B------:R-:W-:Y:S01]  /*7f790*/  @P5 LOP3.LUT R2, R2, 0x10000, RZ, 0xfc, !PT ;  /* 0x0001000002025812 */ /* 0x000fe200078efcff */
[----:B------:R-:W-:Y:S01]  /*7f7a0*/  ULDC.64 UR8, c[0x0][0x228] ;  /* 0x00008a0000087ab9 */ /* 0x000fe20000000a00 */
[C---:B------:R-:W-:Y:S01]  /*7f7b0*/  ISETP.LT.AND P3, PT, R5.reuse, UR23, !P3 ;  /* 0x0000001705007c0c */ /* 0x040fe2000df61270 */
[----:B------:R-:W-:Y:S01]  /*7f7c0*/  STL [R1+0x28d4], R38 ;  /* 0x0028d42601007387 */ /* 0x000fe20000100800 */
[----:B------:R-:W-:Y:S01]  /*7f7d0*/  LOP3.LUT R2, R2, 0xffffbfff, RZ, 0xc0, !PT ;  /* 0xffffbfff02027812 */ /* 0x000fe200078ec0ff */
[----:B------:R-:W-:Y:S01]  /*7f7e0*/  ULDC.64 UR26, c[0x0][0x228] ;  /* 0x00008a00001a7ab9 */ /* 0x000fe20000000a00 */
[----:B------:R-:W-:Y:S01]  /*7f7f0*/  ISETP.LT.AND P2, PT, R5, UR22, !P2 ;  /* 0x0000001605007c0c */ /* 0x000fe2000d741270 */
[----:B------:R-:W-:Y:S01]  /*7f800*/  STL [R1+0x28d0], R37 ;  /* 0x0028d02501007387 */ /* 0x000fe20000100800 */
[----:B------:R-:W-:Y:S01]  /*7f810*/  ULDC.64 UR16, c[0x0][0x228] ;  /* 0x00008a0000107ab9 */ /* 0x000fe20000000a00 */
[----:B------:R-:W-:Y:S01]  /*7f820*/  ULDC.64 UR12, c[0x0][0x228] ;  /* 0x00008a00000c7ab9 */ /* 0x000fe20000000a00 */
[----:B------:R-:W-:Y:S01]  /*7f830*/  ULDC.64 UR6, c[0x0][0x228] ;  /* 0x00008a0000067ab9 */ /* 0x000fe20000000a00 */
[----:B------:R-:W-:Y:S01]  /*7f840*/  STL [R1+0x28c8], R36 ;  /* 0x0028c82401007387 */ /* 0x000fe20000100800 */
[----:B------:R-:W-:Y:S01]  /*7f850*/  @P4 LOP3.LUT R2, R2, 0x4000, RZ, 0xfc, !PT ;  /* 0x0000400002024812 */ /* 0x000fe200078efcff */
[----:B------:R-:W-:Y:S01]  /*7f860*/  UMOV UR34, UR6 ;  /* 0x0000000600227c82 */ /* 0x000fe20008000000 */
[----:B------:R-:W-:Y:S01]  /*7f870*/  LOP3.LUT R50, R50, 0xffefffff, RZ, 0xc0, !PT ;  /* 0xffefffff32327812 */ /* 0x000fe200078ec0ff */
[----:B------:R-:W-:Y:S01]  /*7f880*/  STL [R1+0x28a0], R7 ;  /* 0x0028a00701007387 */ /* 0x000fe20000100800 */
[----:B------:R-:W-:Y:S01]  /*7f890*/  LOP3.LUT R2, R2, 0xfffdffff, RZ, 0xc0, !PT ;  /* 0xfffdffff02027812 */ /* 0x000fe200078ec0ff */
[----:B------:R-:W-:Y:S01]  /*7f8a0*/  ULDC.64 UR48, c[0x0][0x228] ;  /* 0x00008a0000307ab9 */ /* 0x000fe20000000a00 */
[----:B------:R-:W-:Y:S01]  /*7f8b0*/  LOP3.LUT R43, R43, 0xbfffffff, RZ, 0xc0, !PT ;  /* 0xbfffffff2b2b7812 */ /* 0x000fe200078ec0ff */
[----:B------:R0:W-:Y:S01]  /*7f8c0*/  STL [R1+0x289c], R3 ;  /* 0x00289c0301007387 */ /* 0x0001e20000100800 */
[----:B------:R-:W-:Y:S01]  /*7f8d0*/  @P3 LOP3.LUT R2, R2, 0x20000, RZ, 0xfc, !PT ;  /* 0x0002000002023812 */ /* 0x000fe200078efcff */
[----:B------:R-:W-:Y:S01]  /*7f8e0*/  ULDC.64 UR24, c[0x0][0x228] ;  /* 0x00008a0000187ab9 */ /* 0x000fe20000000a00 */
[----:B------:R-:W-:Y:S01]  /*7f8f0*/  LOP3.LUT R42, R42, 0xfffffeff, RZ, 0xc0, !PT ;  /* 0xfffffeff2a2a7812 */ /* 0x000fe200078ec0ff */
[----:B------:R-:W-:Y:S01]  /*7f900*/  STL [R1+0x2898], R4 ;  /* 0x0028980401007387 */ /* 0x000fe20000100800 */
[----:B------:R-:W-:Y:S01]  /*7f910*/  LOP3.LUT R2, R2, 0xffff7fff, RZ, 0xc0, !PT ;  /* 0xffff7fff02027812 */ /* 0x000fe200078ec0ff */
[----:B------:R-:W-:Y:S01]  /*7f920*/  ULDC.64 UR20, c[0x0][0x228] ;  /* 0x00008a0000147ab9 */ /* 0x000fe20000000a00 */
[----:B------:R-:W-:Y:S01]  /*7f930*/  ULDC.64 UR18, c[0x0][0x228] ;  /* 0x00008a0000127ab9 */ /* 0x000fe20000000a00 */
[----:B------:R1:W-:Y:S01]  /*7f940*/  STL [R1+0x2890], R59 ;  /* 0x0028903b01007387 */ /* 0x0003e20000100800 */
[----:B------:R-:W-:Y:S01]  /*7f950*/  @P2 LOP3.LUT R2, R2, 0x8000, RZ, 0xfc, !PT ;  /* 0x0000800002022812 */ /* 0x000fe200078efcff */
[----:B------:R-:W-:Y:S01]  /*7f960*/  ULDC.64 UR22, c[0x0][0x228] ;  /* 0x00008a0000167ab9 */ /* 0x000fe20000000a00 */
[----:B------:R-:W-:Y:S01]  /*7f970*/  ISETP.LT.AND P2, PT, R6, UR8, !P0 ;  /* 0x0000000806007c0c */ /* 0x000fe2000c741270 */
[----:B------:R-:W-:Y:S01]  /*7f980*/  STL [R1+0x2884], R57 ;  /* 0x0028843901007387 */ /* 0x000fe20000100800 */
[----:B------:R-:W-:Y:S01]  /*7f990*/  LOP3.LUT R2, R2, 0xffffdfff, RZ, 0xc0, !PT ;  /* 0xffffdfff02027812 */ /* 0x000fe200078ec0ff */
[----:B------:R-:W-:Y:S01]  /*7f9a0*/  ULDC.64 UR42, c[0x0][0x228] ;  /* 0x00008a00002a7ab9 */ /* 0x000fe20000000a00 */
[----:B0-----:R-:W-:Y:S01]  /*7f9b0*/  MOV R3, UR61 ;  /* 0x0000003d00037c02 */ /* 0x001fe20008000f00 */
[----:B------:R-:W-:Y:S01]  /*7f9c0*/  STL [R1+0x27a4], R35 ;  /* 0x0027a42301007387 */ /* 0x000fe20000100800 */
[----:B------:R-:W-:Y:S01]  /*7f9d0*/  UMOV UR29, UR42 ;  /* 0x0000002a001d7c82 */ /* 0x000fe20008000000 */
[C---:B-1----:R-:W-:Y:S01]  /*7f9e0*/  VIADD R59, R0.reuse, 0x88 ;  /* 0x00000088003b7836 */ /* 0x042fe20000000000 */
[----:B------:R-:W-:Y:S01]  /*7f9f0*/  ULDC.64 UR54, c[0x0][0x228] ;  /* 0x00008a0000367ab9 */ /* 0x000fe20000000a00 */
[----:B------:R-:W-:Y:S01]  /*7fa00*/  STL [R1+0x27a0], R34 ;  /* 0x0027a02201007387 */ /* 0x000fe20000100800 */
[C---:B------:R-:W-:Y:S01]  /*7fa10*/  VIADD R7, R0.reuse, 0x83 ;  /* 0x0000008300077836 */ /* 0x040fe20000000000 */
[----:B------:R-:W-:Y:S01]  /*7fa20*/  ULDC.64 UR50, c[0x0][0x228] ;  /* 0x00008a0000327ab9 */ /* 0x000fe20000000a00 */
[C---:B------:R-:W-:Y:S01]  /*7fa30*/  VIADD R40, R0.reuse, 0xae ;  /* 0x000000ae00287836 */ /* 0x040fe20000000000 */
[----:B------:R0:W-:Y:S01]  /*7fa40*/  STL [R1+0x279c], R33 ;  /* 0x00279c2101007387 */ /* 0x0001e20000100800 */
[C---:B------:R-:W-:Y:S01]  /*7fa50*/  VIADD R41, R0.reuse, 0xa8 ;  /* 0x000000a800297836 */ /* 0x040fe20000000000 */
[----:B------:R-:W1:Y:S01]  /*7fa60*/  S2UR UR28, SR_CgaCtaId ;  /* 0x00000000001c79c3 */ /* 0x000e620000008800 */
[C---:B------:R-:W-:Y:S01]  /*7fa70*/  VIADD R58, R0.reuse, 0xc1 ;  /* 0x000000c1003a7836 */ /* 0x040fe20000000000 */
[----:B------:R3:W-:Y:S01]  /*7fa80*/  STL [R1+0x2798], R32 ;  /* 0x0027982001007387 */ /* 0x0007e20000100800 */
[----:B------:R-:W-:Y:S01]  /*7fa90*/  VIADD R61, R0, 0xbb ;  /* 0x000000bb003d7836 */ /* 0x000fe20000000000 */
[----:B------:R-:W-:Y:S01]  /*7faa0*/  LOP3.LUT R48, R48, 0x7fffffff, RZ, 0xc0, !PT ;  /* 0x7fffffff30307812 */ /* 0x000fe200078ec0ff */
[C---:B------:R-:W-:Y:S01]  /*7fab0*/  VIADD R51, R0.reuse, 0xa3 ;  /* 0x000000a300337836 */ /* 0x040fe20000000000 */
[----:B------:R4:W-:Y:S01]  /*7fac0*/  STL [R1+0x2794], R31 ;  /* 0x0027941f01007387 */ /* 0x0009e20000100800 */
[C---:B------:R-:W-:Y:S01]  /*7fad0*/  VIADD R36, R0.reuse, 0x9d ;  /* 0x0000009d00247836 */ /* 0x040fe20000000000 */
[----:B------:R-:W-:Y:S01]  /*7fae0*/  ULDC.64 UR52, c[0x0][0x228] ;  /* 0x00008a0000347ab9 */ /* 0x000fe20000000a00 */
[----:B0-----:R-:W-:Y:S01]  /*7faf0*/  IMAD.U32 R33, RZ, RZ, UR15 ;  /* 0x0000000fff217e24 */ /* 0x001fe2000f8e00ff */
[----:B------:R0:W-:Y:S01]  /*7fb00*/  STL [R1+0x2790], R30 ;  /* 0x0027901e01007387 */ /* 0x0001e20000100800 */
[----:B------:R-:W-:Y:S01]  /*7fb10*/  ULDC.64 UR14, c[0x0][0x228] ;  /* 0x00008a00000e7ab9 */ /* 0x000fe20000000a00 */
[----:B---3--:R-:W-:Y:S01]  /*7fb20*/  IMAD.U32 R32, RZ, RZ, UR5 ;  /* 0x00000005ff207e24 */ /* 0x008fe2000f8e00ff */
[----:B------:R-:W-:Y:S01]  /*7fb30*/  ULDC.64 UR4, c[0x0][0x228] ;  /* 0x00008a0000047ab9 */ /* 0x000fe20000000a00 */
[----:B------:R3:W-:Y:S01]  /*7fb40*/  STL [R1+0x278c], R29 ;  /* 0x00278c1d01007387 */ /* 0x0007e20000100800 */
[----:B------:R-:W-:Y:S01]  /*7fb50*/  UMOV UR11, UR4 ;  /* 0x00000004000b7c82 */ /* 0x000fe20008000000 */
[----:B----4-:R-:W-:Y:S01]  /*7fb60*/  IMAD.U32 R31, RZ, RZ, UR5 ;  /* 0x00000005ff1f7e24 */ /* 0x010fe2000f8e00ff */
[C---:B------:R-:W-:Y:S01]  /*7fb70*/  ISETP.LT.AND P1, PT, R5.reuse, UR11, !P1 ;  /* 0x0000000b05007c0c */ /* 0x040fe2000cf21270 */
[----:B------:R4:W-:Y:S01]  /*7fb80*/  STL [R1+0x2788], R28 ;  /* 0x0027881c01007387 */ /* 0x0009e20000100800 */
[----:B------:R-:W-:Y:S01]  /*7fb90*/  ULDC.64 UR4, c[0x0][0x228] ;  /* 0x00008a0000047ab9 */ /* 0x000fe20000000a00 */
[----:B------:R-:W-:Y:S01]  /*7fba0*/  UMOV UR39, UR14 ;  /* 0x0000000e00277c82 */ /* 0x000fe20008000000 */
[----:B------:R-:W-:Y:S01]  /*7fbb0*/  UMOV UR10, UR4 ;  /* 0x00000004000a7c82 */ /* 0x000fe20008000000 */
[----:B------:R-:W-:Y:S01]  /*7fbc0*/  STL [R1+0x2784], R27 ;  /* 0x0027841b01007387 */ /* 0x000fe20000100800 */
[----:B0-----:R-:W-:Y:S01]  /*7fbd0*/  IMAD.U32 R30, RZ, RZ, UR5 ;  /* 0x00000005ff1e7e24 */ /* 0x001fe2000f8e00ff */
[----:B------:R-:W-:Y:S01]  /*7fbe0*/  ULDC.64 UR4, c[0x0][0x228] ;  /* 0x00008a0000047ab9 */ /* 0x000fe20000000a00 */
[----:B------:R-:W-:Y:S01]  /*7fbf0*/  VIADD R37, R0, 0x97 ;  /* 0x0000009700257836 */ /* 0x000fe20000000000 */
[----:B------:R-:W-:Y:S01]  /*7fc00*/  STL [R1+0x2780], R26 ;  /* 0x0027801a01007387 */ /* 0x000fe20000100800 */
[----:B------:R-:W-:Y:S01]  /*7fc10*/  UMOV UR41, UR4 ;  /* 0x0000000400297c82 */ /* 0x000fe20008000000 */
[----:B---3--:R-:W-:Y:S01]  /*7fc20*/  IMAD.U32 R29, RZ, RZ, UR5 ;  /* 0x00000005ff1d7e24 */ /* 0x008fe2000f8e00ff */
[----:B------:R-:W-:Y:S01]  /*7fc30*/  ULDC.64 UR4, c[0x0][0x228] ;  /* 0x00008a0000047ab9 */ /* 0x000fe20000000a00 */
[----:B------:R-:W-:Y:S01]  /*7fc40*/  STL [R1+0x277c], R25 ;  /* 0x00277c1901007387 */ /* 0x000fe20000100800 */
[----:B------:R-:W-:Y:S01]  /*7fc50*/  @P1 LOP3.LUT R2, R2, 0x2000, RZ, 0xfc, !PT ;  /* 0x0000200002021812 */ /* 0x000fe200078efcff */
[----:B------:R-:W-:Y:S01]  /*7fc60*/  UMOV UR36, UR4 ;  /* 0x0000000400247c82 */ /* 0x000fe20008000000 */
[----:B------:R-:W-:Y:S01]  /*7fc70*/  ISETP.LT.AND P1, PT, R5, UR10, !P0 ;  /* 0x0000000a05007c0c */ /* 0x000fe2000c721270 */
[----:B------:R-:W-:Y:S01]  /*7fc80*/  STL [R1+0x2778], R24 ;  /* 0x0027781801007387 */ /* 0x000fe20000100800 */
[----:B------:R-:W-:Y:S01]  /*7fc90*/  LOP3.LUT R2, R2, 0xffffefff, RZ, 0xc0, !PT ;  /* 0xffffefff02027812 */ /* 0x000fe200078ec0ff */
[----:B----4-:R-:W-:Y:S01]  /*7fca0*/  IMAD.U32 R28, RZ, RZ, UR5 ;  /* 0x00000005ff1c7e24 */ /* 0x010fe2000f8e00ff */
[----:B------:R-:W-:Y:S01]  /*7fcb0*/  ULDC.64 UR4, c[0x0][0x228] ;  /* 0x00008a0000047ab9 */ /* 0x000fe20000000a00 */
[----:B------:R0:W-:Y:S01]  /*7fcc0*/  STL [R1+0x2774], R23 ;  /* 0x0027741701007387 */ /* 0x0001e20000100800 */
[----:B------:R-:W-:Y:S01]  /*7fcd0*/  @P2 LOP3.LUT R2, R2, 0x1000, RZ, 0xfc, !PT ;  /* 0x0000100002022812 */ /* 0x000fe200078efcff */
[----:B------:R-:W-:Y:S01]  /*7fce0*/  UMOV UR35, UR4 ;  /* 0x0000000400237c82 */ /* 0x000fe20008000000 */
[----:B------:R-:W-:Y:S01]  /*7fcf0*/  ULDC.64 UR10, c[0x0][0x228] ;  /* 0x00008a00000a7ab9 */ /* 0x000fe20000000a00 */
[----:B------:R3:W-:Y:S01]  /*7fd00*/  STL [R1+0x2770], R22 ;  /* 0x0027701601007387 */ /* 0x0007e20000100800 */
[----:B------:R-:W-:Y:S01]  /*7fd10*/  LOP3.LUT R2, R2, 0xfffff7ff, RZ, 0xc0, !PT ;  /* 0xfffff7ff02027812 */ /* 0x000fe200078ec0ff */
[----:B------:R-:W-:Y:S01]  /*7fd20*/  VIADD R60, R0, 0xbc ;  /* 0x000000bc003c7836 */ /* 0x000fe20000000000 */
[----:B------:R-:W-:Y:S01]  /*7fd30*/  LOP3.LUT R49, R49, 0xbfffffff, RZ, 0xc0, !PT ;  /* 0xbfffffff31317812 */ /* 0x000fe200078ec0ff */
[----:B------:R4:W-:Y:S01]  /*7fd40*/  STL [R1+0x276c], R21 ;  /* 0x00276c1501007387 */ /* 0x0009e20000100800 */
[----:B------:R-:W-:Y:S01]  /*7fd50*/  @P1 LOP3.LUT R2, R2, 0x800, RZ, 0xfc, !PT ;  /* 0x0000080002021812 */ /* 0x000fe200078efcff */
[----:B0-----:R-:W-:Y:S01]  /*7fd60*/  IMAD.U32 R23, RZ, RZ, UR43 ;  /* 0x0000002bff177e24 */ /* 0x001fe2000f8e00ff */
[----:B------:R-:W-:Y:S01]  /*7fd70*/  ULDC.64 UR42, c[0x0][0x228] ;  /* 0x00008a00002a7ab9 */ /* 0x000fe20000000a00 */
[----:B------:R0:W-:Y:S01]  /*7fd80*/  STL [R1+0x2768], R20 ;  /* 0x0027681401007387 */ /* 0x0001e20000100800 */
[----:B------:R-:W-:Y:S01]  /*7fd90*/  LOP3.LUT R2, R2, 0xfffffbff, RZ, 0xc0, !PT ;  /* 0xfffffbff02027812 */ /* 0x000fe200078ec0ff */
[----:B---3--:R-:W-:Y:S01]  /*7fda0*/  IMAD.U32 R22, RZ, RZ, UR7 ;  /* 0x00000007ff167e24 */ /* 0x008fe2000f8e00ff */
[----:B------:R-:W-:Y:S01]  /*7fdb0*/  ULDC.64 UR6, c[0x0][0x228] ;  /* 0x00008a0000067ab9 */ /* 0x000fe20000000a00 */
[----:B------:R3:W-:Y:S01]  /*7fdc0*/  STL [R1+0x2764], R19 ;  /* 0x0027641301007387 */ /* 0x0007e20000100800 */
[----:B------:R-:W-:Y:S01]  /*7fdd0*/  UMOV UR33, UR6 ;  /* 0x0000000600217c82 */ /* 0x000fe20008000000 */
[C---:B----4-:R-:W-:Y:S01]  /*7fde0*/  VIADD R21, R0.reuse, 0xb9 ;  /* 0x000000b900157836 */ /* 0x050fe20000000000 */
[----:B------:R-:W-:Y:S01]  /*7fdf0*/  UMOV UR37, UR42 ;  /* 0x0000002a00257c82 */ /* 0x000fe20008000000 */
[----:B------:R4:W-:Y:S01]  /*7fe00*/  STL [R1+0x2760], R18 ;  /* 0x0027601201007387 */ /* 0x0009e20000100800 */
[C---:B------:R-:W-:Y:S01]  /*7fe10*/  VIADD R52, R0.reuse, 0xb6 ;  /* 0x000000b600347836 */ /* 0x040fe20000000000 */
[----:B------:R-:W-:Y:S01]  /*7fe20*/  ULDC.64 UR58, c[0x0][0x228] ;  /* 0x00008a00003a7ab9 */ /* 0x000fe20000000a00 */
[C---:B0-----:R-:W-:Y:S01]  /*7fe30*/  VIADD R20, R0.reuse, 0xb3 ;  /* 0x000000b300147836 */ /* 0x041fe20000000000 */
[----:B------:R0:W-:Y:S01]  /*7fe40*/  STL [R1+0x275c], R17 ;  /* 0x00275c1101007387 */ /* 0x0001e20000100800 */
[C---:B------:R-:W-:Y:S01]  /*7fe50*/  VIADD R35, R0.reuse, 0xb0 ;  /* 0x000000b000237836 */ /* 0x040fe20000000000 */
[----:B------:R-:W-:Y:S01]  /*7fe60*/  ULDC.64 UR44, c[0x0][0x228] ;  /* 0x00008a00002c7ab9 */ /* 0x000fe20000000a00 */
[C---:B---3--:R-:W-:Y:S01]  /*7fe70*/  VIADD R19, R0.reuse, 0xad ;  /* 0x000000ad00137836 */ /* 0x048fe20000000000 */
[----:B------:R3:W-:Y:S01]  /*7fe80*/  STL [R1+0x2758], R16 ;  /* 0x0027581001007387 */ /* 0x0007e20000100800 */
[C---:B------:R-:W-:Y:S01]  /*7fe90*/  VIADD R34, R0.reuse, 0xaa ;  /* 0x000000aa00227836 */ /* 0x040fe20000000000 */
[----:B------:R-:W-:Y:S01]  /*7fea0*/  ULDC.64 UR56, c[0x0][0x228] ;  /* 0x00008a0000387ab9 */ /* 0x000fe20000000a00 */
[C---:B----4-:R-:W-:Y:S01]  /*7feb0*/  VIADD R18, R0.reuse, 0xa1 ;  /* 0x000000a100127836 */ /* 0x050fe20000000000 */
[----:B------:R4:W-:Y:S01]  /*7fec0*/  STL [R1+0x2754], R15 ;  /* 0x0027540f01007387 */ /* 0x0009e20000100800 */
[C---:B------:R-:W-:Y:S01]  /*7fed0*/  VIADD R4, R0.reuse, 0xa4 ;  /* 0x000000a400047836 */ /* 0x040fe20000000000 */
[----:B------:R-:W-:Y:S01]  /*7fee0*/  LOP3.LUT R53, R53, 0xbfffffff, RZ, 0xc0, !PT ;  /* 0xbfffffff35357812 */ /* 0x000fe200078ec0ff */
[C---:B0-----:R-:W-:Y:S01]  /*7fef0*/  VIADD R17, R0.reuse, 0x9b ;  /* 0x0000009b00117836 */ /* 0x041fe20000000000 */
[----:B------:R0:W-:Y:S01]  /*7ff00*/  STL [R1+0x2750], R14 ;  /* 0x0027500e01007387 */ /* 0x0001e20000100800 */
[----:B------:R-:W-:Y:S01]  /*7ff10*/  MOV R38, UR46 ;  /* 0x0000002e00267c02 */ /* 0x000fe20008000f00 */
[C---:B---3--:R-:W-:Y:S01]  /*7ff20*/  VIADD R16, R0.reuse, 0x95 ;  /* 0x0000009500107836 */ /* 0x048fe20000000000 */
[----:B------:R-:W-:Y:S01]  /*7ff30*/  LOP3.LUT R55, R55, 0xbfffffff, RZ, 0xc0, !PT ;  /* 0xbfffffff37377812 */ /* 0x000fe200078ec0ff */
[----:B------:R3:W-:Y:S01]  /*7ff40*/  STL [R1+0x274c], R13 ;  /* 0x00274c0d01007387 */ /* 0x0007e20000100800 */
[----:B------:R-:W-:Y:S01]  /*7ff50*/  MOV R39, UR48 ;  /* 0x0000003000277c02 */ /* 0x000fe20008000f00 */
[----:B----4-:R-:W-:-:S02]  /*7ff60*/  VIADD R15, R0, 0xa2 ;  /* 0x000000a2000f7836 */ /* 0x010fc40000000000 */
[----:B------:R4:W-:Y:S01]  /*7ff70*/  STL [R1+0x2748], R12 ;  /* 0x0027480c01007387 */ /* 0x0009e20000100800 */
[----:B0-----:R-:W-:-:S03]  /*7ff80*/  VIADD R14, R0, 0x9c ;  /* 0x0000009c000e7836 */ /* 0x001fc60000000000 */
[----:B------:R0:W-:Y:S01]  /*7ff90*/  STL [R1+0x2744], R11 ;  /* 0x0027440b01007387 */ /* 0x0001e20000100800 */
[----:B---3--:R-:W-:-:S03]  /*7ffa0*/  VIADD R13, R0, 0x96 ;  /* 0x00000096000d7836 */ /* 0x008fc60000000000 */
[----:B------:R3:W-:Y:S01]  /*7ffb0*/  STL [R1+0x2740], R10 ;  /* 0x0027400a01007387 */ /* 0x0007e20000100800 */
[----:B----4-:R-:W-:-:S03]  /*7ffc0*/  VIADD R12, R0, 0x90 ;  /* 0x00000090000c7836 */ /* 0x010fc60000000000 */
[----:B------:R4:W-:Y:S01]  /*7ffd0*/  STL [R1+0x273c], R9 ;  /* 0x00273c0901007387 */ /* 0x0009e20000100800 */
[----:B0-----:R-:W-:-:S03]  /*7ffe0*/  VIADD R11, R0, 0x8a ;  /* 0x0000008a000b7836 */ /* 0x001fc60000000000 */
[----:B------:R0:W-:Y:S01]  /*7fff0*/  STL [R1+0x2738], R8 ;  /* 0x0027380801007387 */ /* 0x0001e20000100800 */
[C---:B---3--:R-:W-:Y:S02]  /*80000*/  VIADD R10, R0.reuse, 0x84 ;  /* 0x00000084000a7836 */ /* 0x048fe40000000000 */
[----:B----4-:R-:W-:Y:S01]  /*80010*/  VIADD R9, R0, 0x91 ;  /* 0x0000009100097836 */ /* 0x010fe20000000000 */
[----:B0-----:R-:W-:-:S05]  /*80020*/  MOV R8, UR60 ;  /* 0x0000003c00087c02 */ /* 0x001fca0008000f00 */
[----:B------:R0:W-:Y:S04]  /*80030*/  STL [R1+0x27a8], R8 ;  /* 0x0027a80801007387 */ /* 0x0001e80000100800 */
[----:B------:R3:W-:Y:S04]  /*80040*/  STL [R1+0xb60], R3 ;  /* 0x000b600301007387 */ /* 0x0007e80000100800 */
[----:B------:R4:W-:Y:S01]  /*80050*/  STL [R1+0x27b0], R46 ;  /* 0x0027b02e01007387 */ /* 0x0009e20000100800 */
[----:B0-----:R-:W-:-:S03]  /*80060*/  VIADD R8, R0, 0x85 ;  /* 0x0000008500087836 */ /* 0x001fc60000000000 */
[----:B------:R0:W-:Y:S01]  /*80070*/  STL [R1+0x27ac], R47 ;  /* 0x0027ac2f01007387 */ /* 0x0001e20000100800 */
[----:B---3--:R-:W-:-:S03]  /*80080*/  VIADD R3, R0, 0xa9 ;  /* 0x000000a900037836 */ /* 0x008fc60000000000 */
[----:B------:R-:W-:Y:S01]  /*80090*/  STL [R1+0x27b8], R44 ;  /* 0x0027b82c01007387 */ /* 0x000fe20000100800 */
[----:B----4-:R-:W-:-:S03]  /*800a0*/  VIADD R46, R0, 0xa0 ;  /* 0x000000a0002e7836 */ /* 0x010fc60000000000 */
[----:B------:R-:W-:Y:S01]  /*800b0*/  STL [R1+0x27b4], R45 ;  /* 0x0027b42d01007387 */ /* 0x000fe20000100800 */
[----:B0-----:R-:W-:Y:S01]  /*800c0*/  IMAD.U32 R47, RZ, RZ, UR5 ;  /* 0x00000005ff2f7e24 */ /* 0x001fe2000f8e00ff */
[----:B------:R-:W-:Y:S02]  /*800d0*/  ISETP.GE.AND P0, PT, R46, UR9, PT ;  /* 0x000000092e007c0c */ /* 0x000fe4000bf06270 */
[----:B------:R0:W-:Y:S01]  /*800e0*/  STL [R1+0x28a4], R33 ;  /* 0x0028a42101007387 */ /* 0x0001e20000100800 */
[----:B------:R-:W-:Y:S01]  /*800f0*/  ULDC.64 UR4, c[0x0][0x228] ;  /* 0x00008a0000047ab9 */ /* 0x000fe20000000a00 */
[----:B------:R-:W-:Y:S01]  /*80100*/  ULDC.64 UR8, c[0x0][0x228] ;  /* 0x00008a0000087ab9 */ /* 0x000fe20000000a00 */
[----:B------:R-:W-:Y:S01]  /*80110*/  ISETP.LT.AND P1, PT, R6, UR26, !P0 ;  /* 0x0000001a06007c0c */ /* 0x000fe2000c721270 */
[----:B------:R3:W-:Y:S01]  /*80120*/  STL [R1+0x28a8], R32 ;  /* 0x0028a82001007387 */ /* 0x0007e20000100800 */
[----:B------:R-:W-:Y:S01]  /*80130*/  ISETP.LT.AND P0, PT, R5, UR41, !P0 ;  /* 0x0000002905007c0c */ /* 0x000fe2000c701270 */
[----:B------:R-:W-:Y:S01]  /*80140*/  IMAD.U32 R46, RZ, RZ, UR9 ;  /* 0x00000009ff2e7e24 */ /* 0x000fe2000f8e00ff */
[----:B------:R-:W-:Y:S01]  /*80150*/  UMOV UR26, UR8 ;  /* 0x00000008001a7c82 */ /* 0x000fe20008000000 */
[----:B------:R-:W-:Y:S01]  /*80160*/  STL [R1+0x28ac], R31 ;  /* 0x0028ac1f01007387 */ /* 0x000fe20000100800 */
[----:B------:R-:W-:Y:S01]  /*80170*/  ULDC.64 UR8, c[0x0][0x228] ;  /* 0x00008a0000087ab9 */ /* 0x000fe20000000a00 */
[----:B0-----:R-:W-:-:S02]  /*80180*/  VIADD R33, R0, 0x9a ;  /* 0x0000009a00217836 */ /* 0x001fc40000000000 */
[----:B------:R-:W-:Y:S01]  /*80190*/  STL [R1+0x28b0], R30 ;  /* 0x0028b01e01007387 */ /* 0x000fe20000100800 */
[C---:B------:R-:W-:Y:S02]  /*801a0*/  VIADD R45, R0.reuse, 0x89 ;  /* 0x00000089002d7836 */ /* 0x040fe40000000000 */
[----:B---3--:R-:W-:Y:S01]  /*801b0*/  VIADD R32, R0, 0x94 ;  /* 0x0000009400207836 */ /* 0x008fe20000000000 */
[----:B------:R-:W-:Y:S01]  /*801c0*/  @P1 LOP3.LUT R2, R2, 0x400, RZ, 0xfc, !PT ;  /* 0x0000040002021812 */ /* 0x000fe200078efcff */
[----:B------:R-:W-:Y:S01]  /*801d0*/  STL [R1+0x28b4], R29 ;  /* 0x0028b41d01007387 */ /* 0x000fe20000100800 */
[----:B------:R-:W-:Y:S02]  /*801e0*/  VIADD R44, R0, 0xb5 ;  /* 0x000000b5002c7836 */ /* 0x000fe40000000000 */
[----:B------:R-:W-:Y:S01]  /*801f0*/  LOP3.LUT R2, R2, 0xfffffdff, RZ, 0xc0, !PT ;  /* 0xfffffdff02027812 */ /* 0x000fe200078ec0ff */
[----:B------:R-:W-:Y:S03]  /*80200*/  STL [R1+0x28b8], R28 ;  /* 0x0028b81c01007387 */ /* 0x000fe60000100800 */
[----:B------:R-:W-:Y:S01]  /*80210*/  @P0 LOP3.LUT R2, R2, 0x200, RZ, 0xfc, !PT ;  /* 0x0000020002020812 */ /* 0x000fe200078efcff */
[----:B------:R0:W-:Y:S01]  /*80220*/  STL [R1+0x28bc], R47 ;  /* 0x0028bc2f01007387 */ /* 0x0001e20000100800 */
[----:B------:R-:W-:-:S02]  /*80230*/  ISETP.GE.AND P0, PT, R33, UR27, PT ;  /* 0x0000001b21007c0c */ /* 0x000fc4000bf06270 */
[----:B------:R-:W-:Y:S01]  /*80240*/  LOP3.LUT R2, R2, 0xfffffeff, RZ, 0xc0, !PT ;  /* 0xfffffeff02027812 */ /* 0x000fe200078ec0ff */
[----:B------:R3:W-:Y:S01]  /*80250*/  STL [R1+0x578], R22 ;  /* 0x0005781601007387 */ /* 0x0007e20000100800 */
[----:B------:R-:W-:Y:S02]  /*80260*/  ISETP.LT.AND P1, PT, R6, UR16, !P0 ;  /* 0x0000001006007c0c */ /* 0x000fe4000c721270 */
[----:B------:R-:W-:Y:S01]  /*80270*/  ISETP.LT.AND P0, PT, R5, UR36, !P0 ;  /* 0x0000002405007c0c */ /* 0x000fe2000c701270 */
[----:B0-----:R-:W-:Y:S01]  /*80280*/  IMAD.U32 R47, RZ, RZ, UR7 ;  /* 0x00000007ff2f7e24 */ /* 0x001fe2000f8e00ff */
[----:B------:R-:W-:Y:S01]  /*80290*/  ULDC.64 UR6, c[0x0][0x228] ;  /* 0x00008a0000067ab9 */ /* 0x000fe20000000a00 */
[----:B---3--:R-:W-:Y:S01]  /*802a0*/  IMAD.U32 R22, RZ, RZ, UR15 ;  /* 0x0000000fff167e24 */ /* 0x008fe2000f8e00ff */
[----:B------:R-:W-:Y:S02]  /*802b0*/  ULDC.64 UR14, c[0x0][0x228] ;  /* 0x00008a00000e7ab9 */ /* 0x000fe40000000a00 */
[----:B------:R-:W-:Y:S01]  /*802c0*/  STL [R1+0x28c4], R47 ;  /* 0x0028c42f01007387 */ /* 0x000fe20000100800 */
[----:B------:R-:W-:-:S04]  /*802d0*/  UMOV UR40, UR14 ;  /* 0x0000000e00287c82 */ /* 0x000fc80008000000 */
[----:B------:R-:W-:Y:S01]  /*802e0*/  @P1 LOP3.LUT R2, R2, 0x100, RZ, 0xfc, !PT ;  /* 0x0000010002021812 */ /* 0x000fe200078efcff */
[----:B------:R-:W-:Y:S01]  /*802f0*/  IMAD.U32 R57, RZ, RZ, UR15 ;  /* 0x0000000fff397e24 */ /* 0x000fe2000f8e00ff */
[----:B------:R-:W-:Y:S01]  /*80300*/  ULDC.64 UR14, c[0x0][0x228] ;  /* 0x00008a00000e7ab9 */ /* 0x000fe20000000a00 */
[----:B------:R0:W-:Y:S01]  /*80310*/  STL [R1+0x568], R22 ;  /* 0x0005681601007387 */ /* 0x0001e20000100800 */
[----:B------:R-:W-:Y:S01]  /*80320*/  LOP3.LUT R2, R2, 0xffffff7f, RZ, 0xc0, !PT ;  /* 0xffffff7f02027812 */ /* 0x000fe200078ec0ff */
[----:B------:R-:W-:Y:S01]  /*80330*/  UMOV UR32, UR14 ;  /* 0x0000000e00207c82 */ /* 0x000fe20008000000 */
[----:B------:R-:W-:Y:S01]  /*80340*/  IMAD.U32 R27, RZ, RZ, UR15 ;  /* 0x0000000fff1b7e24 */ /* 0x000fe2000f8e00ff */
[----:B------:R-:W-:Y:S01]  /*80350*/  ULDC.64 UR14, c[0x0][0x228] ;  /* 0x00008a00000e7ab9 */ /* 0x000fe20000000a00 */
[----:B------:R-:W-:Y:S01]  /*80360*/  @P0 LOP3.LUT R2, R2, 0x80, RZ, 0xfc, !PT ;  /* 0x0000008002020812 */ /* 0x000fe200078efcff */
[----:B------:R-:W-:Y:S01]  /*80370*/  UMOV UR31, UR14 ;  /* 0x0000000e001f7c82 */ /* 0x000fe20008000000 */
[----:B------:R-:W-:Y:S01]  /*80380*/  ISETP.GE.AND P0, PT, R32, UR17, PT ;  /* 0x0000001120007c0c */ /* 0x000fe2000bf06270 */
[----:B------:R-:W-:Y:S01]  /*80390*/  VIADD R32, R0, 0x8e ;  /* 0x0000008e00207836 */ /* 0x000fe20000000000 */
[----:B------:R-:W-:Y:S01]  /*803a0*/  LOP3.LUT R2, R2, 0xffffffbf, RZ, 0xc0, !PT ;  /* 0xffffffbf02027812 */ /* 0x000fe200078ec0ff */
[----:B------:R-:W-:Y:S01]  /*803b0*/  IMAD.U32 R26, RZ, RZ, UR15 ;  /* 0x0000000fff1a7e24 */ /* 0x000fe2000f8e00ff */
[----:B------:R-:W-:Y:S01]  /*803c0*/  ISETP.LT.AND P1, PT, R6, UR4, !P0 ;  /* 0x0000000406007c0c */ /* 0x000fe2000c721270 */
[----:B------:R-:W-:Y:S01]  /*803d0*/  ULDC.64 UR14, c[0x0][0x228] ;  /* 0x00008a00000e7ab9 */ /* 0x000fe20000000a00 */
[----:B------:R-:W-:Y:S01]  /*803e0*/  ISETP.LT.AND P0, PT, R5, UR35, !P0 ;  /* 0x0000002305007c0c */ /* 0x000fe2000c701270 */
[----:B------:R-:W-:Y:S01]  /*803f0*/  UMOV UR30, UR14 ;  /* 0x0000000e001e7c82 */ /* 0x000fe20008000000 */
[----:B------:R-:W-:Y:S01]  /*80400*/  IMAD.U32 R25, RZ, RZ, UR15 ;  /* 0x0000000fff197e24 */ /* 0x000fe2000f8e00ff */
[----:B------:R-:W-:Y:S01]  /*80410*/  ULDC.64 UR14, c[0x0][0x228] ;  /* 0x00008a00000e7ab9 */ /* 0x000fe20000000a00 */
[----:B------:R-:W-:Y:S01]  /*80420*/  ULDC.64 UR16, c[0x0][0x228] ;  /* 0x00008a0000107ab9 */ /* 0x000fe20000000a00 */
[----:B------:R-:W-:Y:S01]  /*80430*/  IMAD.U32 R24, RZ, RZ, UR15 ;  /* 0x0000000fff187e24 */ /* 0x000fe2000f8e00ff */
[----:B------:R-:W-:Y:S01]  /*80440*/  UMOV UR38, UR14 ;  /* 0x0000000e00267c82 */ /* 0x000fe20008000000 */
[----:B------:R-:W-:Y:S01]  /*80450*/  ULDC.64 UR14, c[0x0][0x228] ;  /* 0x00008a00000e7ab9 */ /* 0x000fe20000000a00 */
[----:B0-----:R-:W-:Y:S01]  /*80460*/  IMAD.U32 R22, RZ, RZ, UR43 ;  /* 0x0000002bff167e24 */ /* 0x001fe2000f8e00ff */
[----:B------:R-:W-:Y:S01]  /*80470*/  ULDC.64 UR42, c[0x0][0x228] ;  /* 0x00008a00002a7ab9 */ /* 0x000fe20000000a00 */
[----:B------:R-:W-:Y:S01]  /*80480*/  STL [R1+0x28c0], R27 ;  /* 0x0028c01b01007387 */ /* 0x000fe20000100800 */
[----:B------:R-:W-:Y:S01]  /*80490*/  @P1 LOP3.LUT R2, R2, 0x40, RZ, 0xfc, !PT ;  /* 0x0000004002021812 */ /* 0x000fe200078efcff */
[----:B------:R-:W-:Y:S01]  /*804a0*/  UMOV UR36, UR42 ;  /* 0x0000002a00247c82 */ /* 0x000fe20008000000 */
[----:B------:R-:W-:Y:S01]  /*804b0*/  IMAD.U32 R33, RZ, RZ, UR43 ;  /* 0x0000002bff217e24 */ /* 0x000fe2000f8e00ff */
[----:B------:R-:W-:Y:S01]  /*804c0*/  ULDC.64 UR42, c[0x0][0x228] ;  /* 0x00008a00002a7ab9 */ /* 0x000fe20000000a00 */
[----:B------:R-:W-:Y:S01]  /*804d0*/  LOP3.LUT R2, R2, 0xffffffef, RZ, 0xc0, !PT ;  /* 0xffffffef02027812 */ /* 0x000fe200078ec0ff */
[----:B------:R-:W-:Y:S01]  /*804e0*/  UMOV UR35, UR42 ;  /* 0x0000002a00237c82 */ /* 0x000fe20008000000 */
[----:B------:R0:W-:Y:S01]  /*804f0*/  STL [R1+0x28cc], R26 ;  /* 0x0028cc1a01007387 */ /* 0x0001e20000100800 */
[----:B------:R-:W-:Y:S01]  /*80500*/  IMAD.U32 R28, RZ, RZ, UR43 ;  /* 0x0000002bff1c7e24 */ /* 0x000fe2000f8e00ff */
[----:B------:R-:W-:Y:S01]  /*80510*/  @P0 LOP3.LUT R2, R2, 0x10, RZ, 0xfc, !PT ;  /* 0x0000001002020812 */ /* 0x000fe200078efcff */
[----:B------:R-:W-:Y:S01]  /*80520*/  ULDC.64 UR42, c[0x0][0x228] ;  /* 0x00008a00002a7ab9 */ /* 0x000fe20000000a00 */
[----:B------:R-:W-:Y:S01]  /*80530*/  ISETP.GE.AND P0, PT, R32, UR5, PT ;  /* 0x0000000520007c0c */ /* 0x000fe2000bf06270 */
[----:B------:R-:W-:Y:S01]  /*80540*/  VIADD R32, R0, 0x82 ;  /* 0x0000008200207836 */ /* 0x000fe20000000000 */
[----:B------:R-:W-:Y:S01]  /*80550*/  LOP3.LUT R2, R2, 0xffffffdf, RZ, 0xc0, !PT ;  /* 0xffffffdf02027812 */ /* 0x000fe200078ec0ff */
[----:B------:R-:W-:Y:S01]  /*80560*/  ULDC.64 UR4, c[0x0][0x228] ;  /* 0x00008a0000047ab9 */ /* 0x000fe20000000a00 */
[----:B------:R-:W-:-:S02]  /*80570*/  ISETP.LT.AND P2, PT, R6, UR12, !P0 ;  /* 0x0000000c06007c0c */ /* 0x000fc4000c741270 */
[----:B------:R-:W-:Y:S02]  /*80580*/  ISETP.LT.AND P1, PT, R5, UR34, !P0 ;  /* 0x0000002205007c0c */ /* 0x000fe4000c721270 */
[----:B------:R-:W-:Y:S01]  /*80590*/  ISETP.GE.AND P0, PT, R59, UR13, PT ;  /* 0x0000000d3b007c0c */ /* 0x000fe2000bf06270 */
[----:B------:R-:W-:Y:S02]  /*805a0*/  ULDC.64 UR12, c[0x0][0x228] ;  /* 0x00008a00000c7ab9 */ /* 0x000fe40000000a00 */
[----:B0-----:R-:W-:-:S05]  /*805b0*/  IMAD.U32 R26, RZ, RZ, UR13 ;  /* 0x0000000dff1a7e24 */ /* 0x001fca000f8e00ff */
[----:B------:R0:W-:Y:S01]  /*805c0*/  STL [R1+0x3b8], R26 ;  /* 0x0003b81a01007387 */ /* 0x0001e20000100800 */
[----:B------:R-:W-:-:S04]  /*805d0*/  @P2 LOP3.LUT R50, R50, 0x100000, RZ, 0xfc, !PT ;  /* 0x0010000032322812 */ /* 0x000fc800078efcff */
[----:B------:R-:W-:-:S04]  /*805e0*/  LOP3.LUT R50, R50, 0xfff7ffff, RZ, 0xc0, !PT ;  /* 0xfff7ffff32327812 */ /* 0x000fc800078ec0ff */
[----:B------:R-:W-:Y:S02]  /*805f0*/  @P1 LOP3.LUT R50, R50, 0x80000, RZ, 0xfc, !PT ;  /* 0x0008000032321812 */ /* 0x000fe400078efcff */
[----:B------:R-:W-:Y:S02]  /*80600*/  ISETP.LT.AND P1, PT, R6, UR6, !P0 ;  /* 0x0000000606007c0c */ /* 0x000fe4000c721270 */
[----:B------:R-:W-:Y:S01]  /*80610*/  ISETP.LT.AND P0, PT, R5, UR33, !P0 ;  /* 0x0000002105007c0c */ /* 0x000fe2000c701270 */
[----:B------:R-:W-:Y:S01]  /*80620*/  UMOV UR33, UR12 ;  /* 0x0000000c00217c82 */ /* 0x000fe20008000000 */
[----:B------:R-:W-:Y:S01]  /*80630*/  LOP3.LUT R50, R50, 0x7fffffff, RZ, 0xc0, !PT ;  /* 0x7fffffff32327812 */ /* 0x000fe200078ec0ff */
[----:B------:R-:W-:Y:S02]  /*80640*/  ULDC.64 UR12, c[0x0][0x228] ;  /* 0x00008a00000c7ab9 */ /* 0x000fe40000000a00 */
[----:B------:R-:W-:Y:S01]  /*80650*/  UMOV UR34, UR12 ;  /* 0x0000000c00227c82 */ /* 0x000fe20008000000 */
[----:B------:R-:W-:Y:S01]  /*80660*/  IMAD.U32 R59, RZ, RZ, UR13 ;  /* 0x0000000dff3b7e24 */ /* 0x000fe2000f8e00ff */
[----:B------:R-:W-:-:S04]  /*80670*/  ULDC.64 UR12, c[0x0][0x228] ;  /* 0x00008a00000c7ab9 */ /* 0x000fc80000000a00 */
[----:B------:R-:W-:-:S04]  /*80680*/  @P1 LOP3.LUT R43, R43, 0x40000000, RZ, 0xfc, !PT ;  /* 0x400000002b2b1812 */ /* 0x000fc800078efcff */
[----:B------:R-:W-:-:S04]  /*80690*/  LOP3.LUT R43, R43, 0xefffffff, RZ, 0xc0, !PT ;  /* 0xefffffff2b2b7812 */ /* 0x000fc800078ec0ff */
[----:B------:R-:W-:Y:S02]  /*806a0*/  @P0 LOP3.LUT R43, R43, 0x10000000, RZ, 0xfc, !PT ;  /* 0x100000002b2b0812 */ /* 0x000fe400078efcff */
[----:B------:R-:W-:Y:S01]  /*806b0*/  ISETP.GE.AND P0, PT, R32, UR7, PT ;  /* 0x0000000720007c0c */ /* 0x000fe2000bf06270 */
[----:B------:R-:W-:Y:S01]  /*806c0*/  VIADD R32, R0, 0xa7 ;  /* 0x000000a700207836 */ /* 0x000fe20000000000 */
[----:B------:R-:W-:Y:S01]  /*806d0*/  ULDC.64 UR6, c[0x0][0x228] ;  /* 0x00008a0000067ab9 */ /* 0x000fe20000000a00 */
[----:B------:R-:W-:Y:S02]  /*806e0*/  LOP3.LUT R43, R43, 0x7fffffff, RZ, 0xc0, !PT ;  /* 0x7fffffff2b2b7812 */ /* 0x000fe400078ec0ff */
[----:B------:R-:W-:Y:S01]  /*806f0*/  ISETP.LT.AND P2, PT, R6, UR40, !P0 ;  /* 0x0000002806007c0c */ /* 0x000fe2000c741270 */
[----:B------:R-:W-:Y:S01]  /*80700*/  ULDC.64 UR40, c[0x0][0x228] ;  /* 0x00008a0000287ab9 */ /* 0x000fe20000000a00 */
[----:B------:R-:W-:Y:S02]  /*80710*/  ISETP.LT.AND P1, PT, R5, UR39, !P0 ;  /* 0x0000002705007c0c */ /* 0x000fe4000c721270 */
[----:B------:R-:W-:Y:S01]  /*80720*/  ISETP.GE.AND P0, PT, R21, UR49, PT ;  /* 0x0000003115007c0c */ /* 0x000fe2000bf06270 */
[----:B------:R-:W-:-:S08]  /*80730*/  IMAD.U32 R21, RZ, RZ, UR13 ;  /* 0x0000000dff157e24 */ /* 0x000fd0000f8e00ff */
[----:B------:R-:W-:-:S04]  /*80740*/  @P2 LOP3.LUT R42, R42, 0x100, RZ, 0xfc, !PT ;  /* 0x000001002a2a2812 */ /* 0x000fc800078efcff */
[----:B------:R-:W-:-:S04]  /*80750*/  LOP3.LUT R42, R42, 0xffffff7f, RZ, 0xc0, !PT ;  /* 0xffffff7f2a2a7812 */ /* 0x000fc800078ec0ff */
[----:B------:R-:W-:Y:S02]  /*80760*/  @P1 LOP3.LUT R42, R42, 0x80, RZ, 0xfc, !PT ;  /* 0x000000802a2a1812 */ /* 0x000fe400078efcff */
[----:B------:R-:W-:Y:S02]  /*80770*/  ISETP.LT.AND P1, PT, R6, UR24, !P0 ;  /* 0x0000001806007c0c */ /* 0x000fe4000c721270 */
[----:B------:R-:W-:Y:S01]  /*80780*/  ISETP.LT.AND P0, PT, R5, UR32, !P0 ;  /* 0x0000002005007c0c */ /* 0x000fe2000c701270 */
[----:B------:R-:W-:Y:S01]  /*80790*/  UMOV UR32, UR12 ;  /* 0x0000000c00207c82 */ /* 0x000fe20008000000 */
[----:B------:R-:W-:Y:S01]  /*807a0*/  LOP3.LUT R42, R42, 0xfffffbff, RZ, 0xc0, !PT ;  /* 0xfffffbff2a2a7812 */ /* 0x000fe200078ec0ff */
[----:B------:R-:W-:-:S08]  /*807b0*/  ULDC.64 UR12, c[0x0][0x228] ;  /* 0x00008a00000c7ab9 */ /* 0x000fd00000000a00 */
[----:B------:R-:W-:-:S04]  /*807c0*/  @P1 LOP3.LUT R2, R2, 0x20, RZ, 0xfc, !PT ;  /* 0x0000002002021812 */ /* 0x000fc800078efcff */
[----:B------:R-:W-:-:S04]  /*807d0*/  LOP3.LUT R2, R2, 0xfffffff7, RZ, 0xc0, !PT ;  /* 0xfffffff702027812 */ /* 0x000fc800078ec0ff */
[----:B------:R-:W-:Y:S02]  /*807e0*/  @P0 LOP3.LUT R2, R2, 0x8, RZ, 0xfc, !PT ;  /* 0x0000000802020812 */ /* 0x000fe400078efcff */
[----:B------:R-:W-:Y:S01]  /*807f0*/  ISETP.GE.AND P0, PT, R20, UR25, PT ;  /* 0x0000001914007c0c */ /* 0x000fe2000bf06270 */
[----:B------:R-:W-:Y:S01]  /*80800*/  ULDC.64 UR24, c[0x0][0x228] ;  /* 0x00008a0000187ab9 */ /* 0x000fe20000000a00 */
[----:B------:R-:W-:Y:S01]  /*80810*/  LOP3.LUT R2, R2, 0xfffffffb, RZ, 0xc0, !PT ;  /* 0xfffffffb02027812 */ /* 0x000fe200078ec0ff */
[----:B------:R-:W-:Y:S01]  /*80820*/  IMAD.U32 R20, RZ, RZ, UR25 ;  /* 0x00000019ff147e24 */ /* 0x000fe2000f8e00ff */
[----:B------:R-:W-:Y:S02]  /*80830*/  ISETP.LT.AND P1, PT, R6, UR20, !P0 ;  /* 0x0000001406007c0c */ /* 0x000fe4000c721270 */
[----:B------:R-:W-:Y:S01]  /*80840*/  ISETP.LT.AND P0, PT, R5, UR31, !P0 ;  /* 0x0000001f05007c0c */ /* 0x000fe2000c701270 */
[----:B------:R-:W-:Y:S01]  /*80850*/  UMOV UR31, UR24 ;  /* 0x00000018001f7c82 */ /* 0x000fe20008000000 */
[----:B------:R-:W-:-:S09]  /*80860*/  ULDC.64 UR24, c[0x0][0x228] ;  /* 0x00008a0000187ab9 */ /* 0x000fd20000000a00 */
        /* <DEDUP_REMOVED lines=9> */
[----:B------:R-:W-:-:S10]  /*80900*/  UMOV UR30, UR24 ;  /* 0x00000018001e7c82 */ /* 0x000fd40008000000 */
[----:B------:R-:W-:Y:S02]  /*80910*/  @P1 LOP3.LUT R2, R2, 0x1, RZ, 0xfc, !PT ;  /* 0x0000000102021812 */ /* 0x000fe400078efcff */
[----:B------:R-:W-:Y:S02]  /*80920*/  @P0 LOP3.LUT R50, R50, 0x80000000, RZ, 0xfc, !PT ;  /* 0x8000000032320812 */ /* 0x000fe400078efcff */
[----:B------:R-:W-:Y:S01]  /*80930*/  ISETP.GE.AND P0, PT, R32, UR19, PT ;  /* 0x0000001320007c0c */ /* 0x000fe2000bf06270 */
[----:B------:R-:W-:Y:S01]  /*80940*/  VIADD R32, R0, 0x8f ;  /* 0x0000008f00207836 */ /* 0x000fe20000000000 */
[----:B------:R-:W-:Y:S01]  /*80950*/  LOP3.LUT R50, R50, 0xbfffffff, RZ, 0xc0, !PT ;  /* 0xbfffffff32327812 */ /* 0x000fe200078ec0ff */
[----:B------:R-:W-:Y:S01]  /*80960*/  ULDC.64 UR18, c[0x0][0x228] ;  /* 0x00008a0000127ab9 */ /* 0x000fe20000000a00 */
[----:B------:R-:W-:Y:S01]  /*80970*/  ISETP.LT.AND P2, PT, R6, UR14, !P0 ;  /* 0x0000000e06007c0c */ /* 0x000fe2000c741270 */
[----:B------:R3:W-:Y:S01]  /*80980*/  STL [R1+0x27bc], R2 ;  /* 0x0027bc0201007387 */ /* 0x0007e20000100800 */
[----:B------:R-:W-:Y:S01]  /*80990*/  ISETP.LT.AND P1, PT, R5, UR38, !P0 ;  /* 0x0000002605007c0c */ /* 0x000fe2000c721270 */
[----:B------:R-:W-:Y:S01]  /*809a0*/  ULDC.64 UR38, c[0x0][0x228] ;  /* 0x00008a0000267ab9 */ /* 0x000fe20000000a00 */
[----:B------:R-:W-:Y:S01]  /*809b0*/  ISETP.GE.AND P0, PT, R18, UR15, PT ;  /* 0x0000000f12007c0c */ /* 0x000fe2000bf06270 */
[----:B------:R-:W-:-:S02]  /*809c0*/  ULDC.64 UR14, c[0x0][0x228] ;  /* 0x00008a00000e7ab9 */ /* 0x000fc40000000a00 */
[----:B------:R-:W-:-:S06]  /*809d0*/  IMAD.U32 R18, RZ, RZ, UR15 ;  /* 0x0000000fff127e24 */ /* 0x000fcc000f8e00ff */
        /* <DEDUP_REMOVED lines=14> */
[----:B------:R-:W-:Y:S01]  /*80ac0*/  UMOV UR27, UR22 ;  /* 0x00000016001b7c82 */ /* 0x000fe20008000000 */
[----:B------:R-:W-:Y:S01]  /*80ad0*/  ISETP.LT.AND P1, PT, R6, UR10, !P0 ;  /* 0x0000000a06007c0c */ /* 0x000fe2000c721270 */
[----:B------:R-:W-:Y:S01]  /*80ae0*/  IMAD.U32 R17, RZ, RZ, UR23 ;  /* 0x00000017ff117e24 */ /* 0x000fe2000f8e00ff */
[----:B------:R-:W-:Y:S01]  /*80af0*/  ISETP.LT.AND P0, PT, R5, UR37, !P0 ;  /* 0x0000002505007c0c */ /* 0x000fe2000c701270 */
[----:B------:R-:W-:-:S10]  /*80b00*/  ULDC.64 UR22, c[0x0][0x228] ;  /* 0x00008a0000167ab9 */ /* 0x000fd40000000a00 */
        /* <DEDUP_REMOVED lines=10> */
[----:B------:R-:W-:-:S02]  /*80bb0*/  ULDC.64 UR22, c[0x0][0x228] ;  /* 0x00008a0000167ab9 */ /* 0x000fc40000000a00 */
[----:B------:R-:W-:Y:S01]  /*80bc0*/  IMAD.U32 R29, RZ, RZ, UR23 ;  /* 0x00000017ff1d7e24 */ /* 0x000fe2000f8e00ff */
[----:B------:R-:W-:-:S06]  /*80bd0*/  UMOV UR23, UR22 ;  /* 0x0000001600177c82 */ /* 0x000fcc0008000000 */
[----:B------:R-:W-:-:S04]  /*80be0*/  @P1 LOP3.LUT R50, R50, 0x1000000, RZ, 0xfc, !PT ;  /* 0x0100000032321812 */ /* 0x000fc800078efcff */
[----:B------:R-:W-:-:S04]  /*80bf0*/  LOP3.LUT R50, R50, 0xff7fffff, RZ, 0xc0, !PT ;  /* 0xff7fffff32327812 */ /* 0x000fc800078ec0ff */
[----:B------:R-:W-:Y:S02]  /*80c00*/  @P0 LOP3.LUT R50, R50, 0x800000, RZ, 0xfc, !PT ;  /* 0x0080000032320812 */ /* 0x000fe400078efcff */
[----:B------:R-:W-:Y:S01]  /*80c10*/  ISETP.GE.AND P0, PT, R32, UR9, PT ;  /* 0x0000000920007c0c */ /* 0x000fe2000bf06270 */
[----:B------:R-:W-:Y:S01]  /*80c20*/  VIADD R32, R0, 0xba ;  /* 0x000000ba00207836 */ /* 0x000fe20000000000 */
[----:B------:R-:W-:Y:S01]  /*80c30*/  LOP3.LUT R50, R50, 0xffbfffff, RZ, 0xc0, !PT ;  /* 0xffbfffff32327812 */ /* 0x000fe200078ec0ff */
[----:B------:R-:W-:Y:S01]  /*80c40*/  ULDC.64 UR8, c[0x0][0x228] ;  /* 0x00008a0000087ab9 */ /* 0x000fe20000000a00 */
[----:B------:R-:W-:Y:S02]  /*80c50*/  ISETP.LT.AND P2, PT, R6, UR16, !P0 ;  /* 0x0000001006007c0c */ /* 0x000fe4000c741270 */
[----:B------:R-:W-:Y:S01]  /*80c60*/  ISETP.LT.AND P1, PT, R5, UR36, !P0 ;  /* 0x0000002405007c0c */ /* 0x000fe2000c721270 */
[----:B------:R-:W-:Y:S01]  /*80c70*/  ULDC.64 UR36, c[0x0][0x228] ;  /* 0x00008a0000247ab9 */ /* 0x000fe20000000a00 */
[----:B------:R-:W-:Y:S01]  /*80c80*/  ISETP.GE.AND P0, PT, R45, UR17, PT ;  /* 0x000000112d007c0c */ /* 0x000fe2000bf06270 */
[----:B------:R-:W-:-:S02]  /*80c90*/  ULDC.64 UR16, c[0x0][0x228] ;  /* 0x00008a0000107ab9 */ /* 0x000fc40000000a00 */
[----:B------:R-:W-:Y:S01]  /*80ca0*/  IMAD.U32 R45, RZ, RZ, UR17 ;  /* 0x00000011ff2d7e24 */ /* 0x000fe2000f8e00ff */
[----:B------:R-:W-:Y:S01]  /*80cb0*/  UMOV UR25, UR16 ;  /* 0x0000001000197c82 */ /* 0x000fe20008000000 */
[----:B------:R-:W-:-:S04]  /*80cc0*/  ULDC.64 UR16, c[0x0][0x228] ;  /* 0x00008a0000107ab9 */ /* 0x000fc80000000a00 */
[----:B------:R-:W-:-:S04]  /*80cd0*/  @P2 LOP3.LUT R50, R50, 0x400000, RZ, 0xfc, !PT ;  /* 0x0040000032322812 */ /* 0x000fc800078efcff */
[----:B------:R-:W-:-:S04]  /*80ce0*/  LOP3.LUT R50, R50, 0xffdfffff, RZ, 0xc0, !PT ;  /* 0xffdfffff32327812 */ /* 0x000fc800078ec0ff */
[----:B------:R-:W-:Y:S02]  /*80cf0*/  @P1 LOP3.LUT R50, R50, 0x200000, RZ, 0xfc, !PT ;  /* 0x0020000032321812 */ /* 0x000fe400078efcff */
[----:B------:R-:W-:Y:S02]  /*80d00*/  ISETP.LT.AND P1, PT, R6, UR4, !P0 ;  /* 0x0000000406007c0c */ /* 0x000fe4000c721270 */
[----:B------:R-:W-:Y:S02]  /*80d10*/  ISETP.LT.AND P0, PT, R5, UR35, !P0 ;  /* 0x0000002305007c0c */ /* 0x000fe4000c701270 */
[----:B------:R-:W-:-:S09]  /*80d20*/  LOP3.LUT R50, R50, 0xfffbffff, RZ, 0xc0, !PT ;  /* 0xfffbffff32327812 */ /* 0x000fd200078ec0ff */
[----:B------:R-:W-:-:S04]  /*80d30*/  @P1 LOP3.LUT R50, R50, 0x40000, RZ, 0xfc, !PT ;  /* 0x0004000032321812 */ /* 0x000fc800078efcff */
[----:B------:R-:W-:-:S04]  /*80d40*/  LOP3.LUT R50, R50, 0xfffeffff, RZ, 0xc0, !PT ;  /* 0xfffeffff32327812 */ /* 0x000fc800078ec0ff */
[----:B------:R-:W-:Y:S02]  /*80d50*/  @P0 LOP3.LUT R50, R50, 0x10000, RZ, 0xfc, !PT ;  /* 0x0001000032320812 */ /* 0x000fe400078efcff */
[----:B------:R-:W-:Y:S01]  /*80d60*/  ISETP.GE.AND P0, PT, R7, UR5, PT ;  /* 0x0000000507007c0c */ /* 0x000fe2000bf06270 */
[----:B------:R-:W-:Y:S01]  /*80d70*/  ULDC.64 UR4, c[0x0][0x228] ;  /* 0x00008a0000047ab9 */ /* 0x000fe20000000a00 */
[----:B------:R-:W-:Y:S01]  /*80d80*/  LOP3.LUT R50, R50, 0xfffdffff, RZ, 0xc0, !PT ;  /* 0xfffdffff32327812 */ /* 0x000fe200078ec0ff */
[----:B------:R-:W-:Y:S01]  /*80d90*/  IMAD.U32 R7, RZ, RZ, UR5 ;  /* 0x00000005ff077e24 */ /* 0x000fe2000f8e00ff */
[----:B------:R-:W-:Y:S01]  /*80da0*/  ISETP.LT.AND P1, PT, R6, UR34, !P0 ;  /* 0x0000002206007c0c */ /* 0x000fe2000c721270 */
[----:B------:R-:W-:Y:S01]  /*80db0*/  UMOV UR24, UR4 ;  /* 0x0000000400187c82 */ /* 0x000fe20008000000 */
[----:B------:R-:W-:Y:S01]  /*80dc0*/  ISETP.LT.AND P0, PT, R5, UR33, !P0 ;  /* 0x0000002105007c0c */ /* 0x000fe2000c701270 */
[----:B------:R-:W-:Y:S01]  /*80dd0*/  ULDC.64 UR4, c[0x0][0x228] ;  /* 0x00008a0000047ab9 */ /* 0x000fe20000000a00 */
[----:B------:R-:W-:-:S09]  /*80de0*/  ULDC.64 UR34, c[0x0][0x228] ;  /* 0x00008a0000227ab9 */ /* 0x000fd20000000a00 */
[----:B------:R-:W-:-:S04]  /*80df0*/  @P1 LOP3.LUT R42, R42, 0x400, RZ, 0xfc, !PT ;  /* 0x000004002a2a1812 */ /* 0x000fc800078efcff */
[----:B------:R-:W-:-:S04]  /*80e00*/  LOP3.LUT R42, R42, 0xfffffdff, RZ, 0xc0, !PT ;  /* 0xfffffdff2a2a7812 */ /* 0x000fc800078ec0ff */
[----:B------:R-:W-:Y:S02]  /*80e10*/  @P0 LOP3.LUT R42, R42, 0x200, RZ, 0xfc, !PT ;  /* 0x000002002a2a0812 */ /* 0x000fe400078efcff */
[----:B------:R-:W-:Y:S01]  /*80e20*/  ISETP.GE.AND P0, PT, R32, UR7, PT ;  /* 0x0000000720007c0c */ /* 0x000fe2000bf06270 */
[----:B------:R-:W-:Y:S01]  /*80e30*/  VIADD R32, R0, 0xb4 ;  /* 0x000000b400207836 */ /* 0x000fe20000000000 */
[----:B------:R-:W-:Y:S02]  /*80e40*/  LOP3.LUT R42, R42, 0xffffefff, RZ, 0xc0, !PT ;  /* 0xffffefff2a2a7812 */ /* 0x000fe400078ec0ff */
[----:B------:R-:W-:Y:S02]  /*80e50*/  ISETP.LT.AND P1, PT, R6, UR12, !P0 ;  /* 0x0000000c06007c0c */ /* 0x000fe4000c721270 */
        /* <DEDUP_REMOVED lines=8> */
[----:B------:R-:W-:Y:S01]  /*80ee0*/  VIADD R32, R0, 0xaf ;  /* 0x000000af00207836 */ /* 0x000fe20000000000 */
[----:B------:R-:W-:Y:S02]  /*80ef0*/  ISETP.LT.AND P2, PT, R6, UR20, !P0 ;  /* 0x0000001406007c0c */ /* 0x000fe4000c741270 */
[----:B------:R-:W-:Y:S02]  /*80f00*/  ISETP.LT.AND P1, PT, R5, UR31, !P0 ;  /* 0x0000001f05007c0c */ /* 0x000fe4000c721270 */
[----:B------:R-:W-:Y:S01]  /*80f10*/  ISETP.GE.AND P0, PT, R40, UR21, PT ;  /* 0x0000001528007c0c */ /* 0x000fe2000bf06270 */
[----:B------:R-:W-:-:S02]  /*80f20*/  ULDC.64 UR20, c[0x0][0x228] ;  /* 0x00008a0000147ab9 */ /* 0x000fc40000000a00 */
[----:B0-----:R-:W-:Y:S01]  /*80f30*/  IMAD.U32 R26, RZ, RZ, UR21 ;  /* 0x00000015ff1a7e24 */ /* 0x001fe2000f8e00ff */
[----:B------:R-:W-:Y:S01]  /*80f40*/  UMOV UR7, UR20 ;  /* 0x0000001400077c82 */ /* 0x000fe20008000000 */
[----:B------:R-:W-:Y:S02]  /*80f50*/  ULDC.64 UR20, c[0x0][0x228] ;  /* 0x00008a0000147ab9 */ /* 0x000fe40000000a00 */
[----:B------:R-:W-:Y:S01]  /*80f60*/  UMOV UR22, UR20 ;  /* 0x0000001400167c82 */ /* 0x000fe20008000000 */
[----:B------:R-:W-:Y:S01]  /*80f70*/  UMOV UR47, UR21 ;  /* 0x00000015002f7c82 */ /* 0x000fe20008000000 */
[----:B------:R-:W-:Y:S02]  /*80f80*/  @P2 LOP3.LUT R50, R50, 0x4000, RZ, 0xfc, !PT ;  /* 0x0000400032322812 */ /* 0x000fe400078efcff */
[----:B------:R-:W-:Y:S01]  /*80f90*/  MOV R40, UR47 ;  /* 0x0000002f00287c02 */ /* 0x000fe20008000f00 */
[----:B------:R-:W-:Y:S01]  /*80fa0*/  ULDC.64 UR46, c[0x0][0x228] ;  /* 0x00008a00002e7ab9 */ /* 0x000fe20000000a00 */
[----:B------:R-:W-:-:S04]  /*80fb0*/  LOP3.LUT R50, R50, 0xffffdfff, RZ, 0xc0, !PT ;  /* 0xffffdfff32327812 */ /* 0x000fc800078ec0ff */
[----:B------:R-:W-:Y:S02]  /*80fc0*/  @P1 LOP3.LUT R50, R50, 0x2000, RZ, 0xfc, !PT ;  /* 0x0000200032321812 */ /* 0x000fe400078efcff */
[----:B------:R-:W-:Y:S02]  /*80fd0*/  ISETP.LT.AND P1, PT, R6, UR18, !P0 ;  /* 0x0000001206007c0c */ /* 0x000fe4000c721270 */
[----:B------:R-:W-:Y:S01]  /*80fe0*/  ISETP.LT.AND P0, PT, R5, UR30, !P0 ;  /* 0x0000001e05007c0c */ /* 0x000fe2000c701270 */
[----:B------:R-:W-:Y:S01]  /*80ff0*/  ULDC.64 UR30, c[0x0][0x228] ;  /* 0x00008a00001e7ab9 */ /* 0x000fe20000000a00 */
[----:B------:R-:W-:-:S09]  /*81000*/  LOP3.LUT R50, R50, 0xffffefff, RZ, 0xc0, !PT ;  /* 0xffffefff32327812 */ /* 0x000fd200078ec0ff */
[----:B------:R-:W-:-:S04]  /*81010*/  @P1 LOP3.LUT R50, R50, 0x1000, RZ, 0xfc, !PT ;  /* 0x0000100032321812 */ /* 0x000fc800078efcff */
[----:B------:R-:W-:-:S04]  /*81020*/  LOP3.LUT R50, R50, 0xfffff7ff, RZ, 0xc0, !PT ;  /* 0xfffff7ff32327812 */ /* 0x000fc800078ec0ff */
[----:B------:R-:W-:Y:S02]  /*81030*/  @P0 LOP3.LUT R50, R50, 0x800, RZ, 0xfc, !PT ;  /* 0x0000080032320812 */ /* 0x000fe400078efcff */
[----:B------:R-:W-:Y:S01]  /*81040*/  ISETP.GE.AND P0, PT, R41, UR19, PT ;  /* 0x0000001329007c0c */ /* 0x000fe2000bf06270 */
[----:B------:R-:W-:Y:S01]  /*81050*/  ULDC.64 UR18, c[0x0][0x228] ;  /* 0x00008a0000127ab9 */ /* 0x000fe20000000a00 */
[----:B------:R-:W-:Y:S01]  /*81060*/  LOP3.LUT R50, R50, 0xfffffbff, RZ, 0xc0, !PT ;  /* 0xfffffbff32327812 */ /* 0x000fe200078ec0ff */
[----:B------:R-:W-:Y:S01]  /*81070*/  UMOV UR21, UR18 ;  /* 0x0000001200157c82 */ /* 0x000fe20008000000 */
[----:B------:R-:W-:Y:S02]  /*81080*/  ISETP.LT.AND P1, PT, R6, UR14, !P0 ;  /* 0x0000000e06007c0c */ /* 0x000fe4000c721270 */
[----:B------:R-:W-:Y:S02]  /*81090*/  ISETP.LT.AND P0, PT, R5, UR29, !P0 ;  /* 0x0000001d05007c0c */ /* 0x000fe4000c701270 */
[----:B------:R-:W-:-:S09]  /*810a0*/  MOV R41, UR54 ;  /* 0x0000003600297c02 */ /* 0x000fd20008000f00 */
        /* <DEDUP_REMOVED lines=8> */
[----:B------:R-:W-:-:S11]  /*81130*/  ISETP.LT.AND P0, PT, R5, UR27, !P0 ;  /* 0x0000001b05007c0c */ /* 0x000fd6000c701270 */
[----:B------:R-:W-:-:S04]  /*81140*/  @P1 LOP3.LUT R50, R50, 0x100, RZ, 0xfc, !PT ;  /* 0x0000010032321812 */ /* 0x000fc800078efcff */
[----:B------:R-:W-:-:S04]  /*81150*/  LOP3.LUT R50, R50, 0xffffff7f, RZ, 0xc0, !PT ;  /* 0xffffff7f32327812 */ /* 0x000fc800078ec0ff */
[----:B------:R-:W-:Y:S02]  /*81160*/  @P0 LOP3.LUT R50, R50, 0x80, RZ, 0xfc, !PT ;  /* 0x0000008032320812 */ /* 0x000fe400078efcff */
[----:B------:R-:W-:Y:S01]  /*81170*/  ISETP.GE.AND P0, PT, R14, UR11, PT ;  /* 0x0000000b0e007c0c */ /* 0x000fe2000bf06270 */
[----:B------:R-:W-:Y:S01]  /*81180*/  ULDC.64 UR10, c[0x0][0x228] ;  /* 0x00008a00000a7ab9 */ /* 0x000fe20000000a00 */
[----:B------:R-:W-:Y:S02]  /*81190*/  LOP3.LUT R50, R50, 0xffffffbf, RZ, 0xc0, !PT ;  /* 0xffffffbf32327812 */ /* 0x000fe400078ec0ff */
        /* <DEDUP_REMOVED lines=24> */
[----:B------:R-:W-:Y:S01]  /*81320*/  ULDC.64 UR16, c[0x0][0x228] ;  /* 0x00008a0000107ab9 */ /* 0x000fe20000000a00 */
[----:B------:R-:W-:Y:S01]  /*81330*/  ULDC.64 UR24, c[0x0][0x228] ;  /* 0x00008a0000187ab9 */ /* 0x000fe20000000a00 */
[----:B------:R-:W-:Y:S01]  /*81340*/  UMOV UR18, UR16 ;  /* 0x0000001000127c82 */ /* 0x000fe20008000000 */
[----:B------:R-:W-:Y:S01]  /*81350*/  IMAD.U32 R12, RZ, RZ, UR17 ;  /* 0x00000011ff0c7e24 */ /* 0x000fe2000f8e00ff */
[----:B------:R-:W-:-:S06]  /*81360*/  ULDC.64 UR16, c[0x0][0x228] ;  /* 0x00008a0000107ab9 */ /* 0x000fcc0000000a00 */
        /* <DEDUP_REMOVED lines=9> */
[----:B------:R-:W-:-:S11]  /*81400*/  ISETP.LT.AND P0, PT, R5, UR23, !P0 ;  /* 0x0000001705007c0c */ /* 0x000fd6000c701270 */
[----:B------:R-:W-:Y:S02]  /*81410*/  @P1 LOP3.LUT R50, R50, 0x1, RZ, 0xfc, !PT ;  /* 0x0000000132321812 */ /* 0x000fe400078efcff */
[----:B------:R-:W-:Y:S02]  /*81420*/  @P0 LOP3.LUT R43, R43, 0x80000000, RZ, 0xfc, !PT ;  /* 0x800000002b2b0812 */ /* 0x000fe400078efcff */
[----:B------:R-:W-:Y:S01]  /*81430*/  ISETP.GE.AND P0, PT, R10, UR13, PT ;  /* 0x0000000d0a007c0c */ /* 0x000fe2000bf06270 */
[----:B------:R-:W-:Y:S01]  /*81440*/  ULDC.64 UR12, c[0x0][0x228] ;  /* 0x00008a00000c7ab9 */ /* 0x000fe20000000a00 */
[----:B------:R-:W-:Y:S01]  /*81450*/  LOP3.LUT R43, R43, 0xdfffffff, RZ, 0xc0, !PT ;  /* 0xdfffffff2b2b7812 */ /* 0x000fe200078ec0ff */
[----:B------:R-:W-:Y:S01]  /*81460*/  STL [R1+0x27c0], R50 ;  /* 0x0027c03201007387 */ /* 0x000fe20000100800 */
[----:B------:R-:W-:Y:S01]  /*81470*/  ISETP.LT.AND P2, PT, R6, UR22, !P0 ;  /* 0x0000001606007c0c */ /* 0x000fe2000c741270 */
[----:B------:R-:W-:Y:S01]  /*81480*/  ULDC.64 UR22, c[0x0][0x228] ;  /* 0x00008a0000167ab9 */ /* 0x000fe20000000a00 */
[----:B------:R-:W-:-:S02]  /*81490*/  ISETP.LT.AND P1, PT, R5, UR7, !P0 ;  /* 0x0000000705007c0c */ /* 0x000fc4000c721270 */
[----:B------:R-:W-:Y:S01]  /*814a0*/  ISETP.GE.AND P0, PT, R58, UR55, PT ;  /* 0x000000373a007c0c */ /* 0x000fe2000bf06270 */
[----:B------:R-:W-:-:S08]  /*814b0*/  VIADD R58, R0, 0x9e ;  /* 0x0000009e003a7836 */ /* 0x000fd00000000000 */
[----:B------:R-:W-:-:S04]  /*814c0*/  @P2 LOP3.LUT R42, R42, 0x1000, RZ, 0xfc, !PT ;  /* 0x000010002a2a2812 */ /* 0x000fc800078efcff */
[----:B------:R-:W-:-:S04]  /*814d0*/  LOP3.LUT R42, R42, 0xfffff7ff, RZ, 0xc0, !PT ;  /* 0xfffff7ff2a2a7812 */ /* 0x000fc800078ec0ff */
[----:B------:R-:W-:Y:S02]  /*814e0*/  @P1 LOP3.LUT R42, R42, 0x800, RZ, 0xfc, !PT ;  /* 0x000008002a2a1812 */ /* 0x000fe400078efcff */
[----:B------:R-:W-:Y:S01]  /*814f0*/  ISETP.LT.AND P1, PT, R5, UR6, !P0 ;  /* 0x0000000605007c0c */ /* 0x000fe2000c721270 */
[----:B------:R-:W-:Y:S01]  /*81500*/  ULDC.64 UR6, c[0x0][0x228] ;  /* 0x00008a0000067ab9 */ /* 0x000fe20000000a00 */
[----:B------:R-:W-:-:S11]  /*81510*/  ISETP.LT.AND P0, PT, R6, UR14, !P0 ;  /* 0x0000000e06007c0c */ /* 0x000fd6000c701270 */
        /* <DEDUP_REMOVED lines=61> */
[----:B------:R-:W-:Y:S02]  /*818f0*/  ULDC.64 UR16, c[0x0][0x228] ;  /* 0x00008a0000107ab9 */ /* 0x000fe40000000a00 */
[----:B------:R-:W-:Y:S01]  /*81900*/  IMAD.U32 R36, RZ, RZ, UR17 ;  /* 0x00000011ff247e24 */ /* 0x000fe2000f8e00ff */
[----:B------:R-:W-:Y:S01]  /*81910*/  UMOV UR10, UR16 ;  /* 0x00000010000a7c82 */ /* 0x000fe20008000000 */
[----:B------:R-:W-:-:S06]  /*81920*/  ULDC.64 UR16, c[0x0][0x228] ;  /* 0x00008a0000107ab9 */ /* 0x000fcc0000000a00 */
[----:B------:R-:W-:-:S04]  /*81930*/  @P1 LOP3.LUT R43, R43, 0x10000, RZ, 0xfc, !PT ;  /* 0x000100002b2b1812 */ /* 0x000fc800078efcff */
[----:B------:R-:W-:-:S04]  /*81940*/  LOP3.LUT R43, R43, 0xffff7fff, RZ, 0xc0, !PT ;  /* 0xffff7fff2b2b7812 */ /* 0x000fc800078ec0ff */
[----:B------:R-:W-:Y:S02]  /*81950*/  @P0 LOP3.LUT R43, R43, 0x8000, RZ, 0xfc, !PT ;  /* 0x000080002b2b0812 */ /* 0x000fe400078efcff */
[----:B------:R-:W-:Y:S01]  /*81960*/  ISETP.GE.AND P0, PT, R37, UR11, PT ;  /* 0x0000000b25007c0c */ /* 0x000fe2000bf06270 */
[----:B------:R-:W-:Y:S01]  /*81970*/  IMAD.U32 R37, RZ, RZ, UR17 ;  /* 0x00000011ff257e24 */ /* 0x000fe2000f8e00ff */
[----:B------:R-:W-:Y:S02]  /*81980*/  LOP3.LUT R43, R43, 0xffffbfff, RZ, 0xc0, !PT ;  /* 0xffffbfff2b2b7812 */ /* 0x000fe400078ec0ff */
[----:B------:R-:W-:Y:S01]  /*81990*/  ISETP.LT.AND P1, PT, R6, UR8, !P0 ;  /* 0x0000000806007c0c */ /* 0x000fe2000c721270 */
[----:B------:R-:W-:Y:S01]  /*819a0*/  UMOV UR8, UR16 ;  /* 0x0000001000087c82 */ /* 0x000fe20008000000 */
[----:B------:R-:W-:Y:S01]  /*819b0*/  ISETP.LT.AND P0, PT, R5, UR15, !P0 ;  /* 0x0000000f05007c0c */ /* 0x000fe2000c701270 */
[----:B------:R-:W-:-:S10]  /*819c0*/  ULDC.64 UR16, c[0x0][0x228] ;  /* 0x00008a0000107ab9 */ /* 0x000fd40000000a00 */
[----:B------:R-:W-:-:S04]  /*819d0*/  @P1 LOP3.LUT R43, R43, 0x4000, RZ, 0xfc, !PT ;  /* 0x000040002b2b1812 */ /* 0x000fc800078efcff */
[----:B------:R-:W-:-:S04]  /*819e0*/  LOP3.LUT R43, R43, 0xffffdfff, RZ, 0xc0, !PT ;  /* 0xffffdfff2b2b7812 */ /* 0x000fc800078ec0ff */
[----:B------:R-:W-:Y:S02]  /*819f0*/  @P0 LOP3.LUT R43, R43, 0x2000, RZ, 0xfc, !PT ;  /* 0x000020002b2b0812 */ /* 0x000fe400078efcff */
[----:B------:R-:W-:Y:S02]  /*81a00*/  ISETP.GE.AND P0, PT, R9, UR9, PT ;  /* 0x0000000909007c0c */ /* 0x000fe4000bf06270 */
[----:B------:R-:W-:Y:S02]  /*81a10*/  LOP3.LUT R43, R43, 0xffffefff, RZ, 0xc0, !PT ;  /* 0xffffefff2b2b7812 */ /* 0x000fe400078ec0ff */
[----:B------:R-:W-:Y:S02]  /*81a20*/  ISETP.LT.AND P1, PT, R6, UR4, !P0 ;  /* 0x0000000406007c0c */ /* 0x000fe4000c721270 */
[----:B------:R-:W-:Y:S01]  /*81a30*/  ISETP.LT.AND P0, PT, R5, UR14, !P0 ;  /* 0x0000000e05007c0c */ /* 0x000fe2000c701270 */
[----:B------:R-:W-:Y:S02]  /*81a40*/  ULDC.64 UR14, c[0x0][0x228] ;  /* 0x00008a00000e7ab9 */ /* 0x000fe40000000a00 */
        /* <DEDUP_REMOVED lines=14> */
[----:B---3--:R-:W-:-:S05]  /*81b30*/  IMAD.U32 R2, RZ, RZ, UR7 ;  /* 0x00000007ff027e24 */ /* 0x008fca000f8e00ff */
[----:B------:R0:W-:Y:S01]  /*81b40*/  STL [R1+0xae8], R2 ;  /* 0x000ae80201007387 */ /* 0x0001e20000100800 */
[----:B------:R-:W-:-:S04]  /*81b50*/  @P2 LOP3.LUT R43, R43, 0x400, RZ, 0xfc, !PT ;  /* 0x000004002b2b2812 */ /* 0x000fc800078efcff */
[----:B------:R-:W-:-:S04]  /*81b60*/  LOP3.LUT R43, R43, 0xfffffdff, RZ, 0xc0, !PT ;  /* 0xfffffdff2b2b7812 */ /* 0x000fc800078ec0ff */
[----:B------:R-:W-:Y:S02]  /*81b70*/  @P1 LOP3.LUT R43, R43, 0x200, RZ, 0xfc, !PT ;  /* 0x000002002b2b1812 */ /* 0x000fe400078efcff */
[----:B------:R-:W-:Y:S01]  /*81b80*/  ISETP.LT.AND P1, PT, R6, UR8, !P0 ;  /* 0x0000000806007c0c */ /* 0x000fe2000c721270 */
[----:B------:R-:W-:Y:S01]  /*81b90*/  UMOV UR8, UR6 ;  /* 0x0000000600087c82 */ /* 0x000fe20008000000 */
[----:B------:R-:W-:Y:S01]  /*81ba0*/  ISETP.LT.AND P0, PT, R5, UR10, !P0 ;  /* 0x0000000a05007c0c */ /* 0x000fe2000c701270 */
[----:B------:R-:W-:Y:S01]  /*81bb0*/  ULDC.64 UR6, c[0x0][0x228] ;  /* 0x00008a0000067ab9 */ /* 0x000fe20000000a00 */
[----:B------:R-:W-:Y:S01]  /*81bc0*/  LOP3.LUT R43, R43, 0xfffffeff, RZ, 0xc0, !PT ;  /* 0xfffffeff2b2b7812 */ /* 0x000fe200078ec0ff */
[----:B------:R-:W-:Y:S02]  /*81bd0*/  ULDC.64 UR10, c[0x0][0x228] ;  /* 0x00008a00000a7ab9 */ /* 0x000fe40000000a00 */
[----:B0-----:R-:W-:-:S06]  /*81be0*/  IMAD.U32 R2, RZ, RZ, UR11 ;  /* 0x0000000bff027e24 */ /* 0x001fcc000f8e00ff */
[----:B------:R-:W-:-:S04]  /*81bf0*/  @P1 LOP3.LUT R43, R43, 0x100, RZ, 0xfc, !PT ;  /* 0x000001002b2b1812 */ /* 0x000fc800078efcff */
[----:B------:R-:W-:-:S04]  /*81c00*/  LOP3.LUT R43, R43, 0xffffffbf, RZ, 0xc0, !PT ;  /* 0xffffffbf2b2b7812 */ /* 0x000fc800078ec0ff */
[----:B------:R-:W-:Y:S02]  /*81c10*/  @P0 LOP3.LUT R43, R43, 0x40, RZ, 0xfc, !PT ;  /* 0x000000402b2b0812 */ /* 0x000fe400078efcff */
[----:B------:R-:W-:Y:S02]  /*81c20*/  ISETP.GE.AND P0, PT, R60, UR51, PT ;  /* 0x000000333c007c0c */ /* 0x000fe4000bf06270 */
[----:B------:R-:W-:Y:S02]  /*81c30*/  LOP3.LUT R43, R43, 0xffffff7f, RZ, 0xc0, !PT ;  /* 0xffffff7f2b2b7812 */ /* 0x000fe400078ec0ff */
[----:B------:R-:W-:Y:S02]  /*81c40*/  ISETP.LT.AND P1, PT, R6, UR4, !P0 ;  /* 0x0000000406007c0c */ /* 0x000fe4000c721270 */
[----:B------:R-:W-:Y:S01]  /*81c50*/  ISETP.LT.AND P0, PT, R5, UR9, !P0 ;  /* 0x0000000905007c0c */ /* 0x000fe2000c701270 */
[----:B------:R-:W-:Y:S01]  /*81c60*/  UMOV UR9, UR10 ;  /* 0x0000000a00097c82 */ /* 0x000fe20008000000 */
[----:B------:R-:W-:-:S02]  /*81c70*/  ULDC.64 UR10, c[0x0][0x228] ;  /* 0x00008a00000a7ab9 */ /* 0x000fc40000000a00 */
[----:B------:R-:W-:-:S05]  /*81c80*/  IMAD.U32 R8, RZ, RZ, UR11 ;  /* 0x0000000bff087e24 */ /* 0x000fca000f8e00ff */
[----:B------:R0:W-:Y:S02]  /*81c90*/  STL [R1+0xadc], R8 ;  /* 0x000adc0801007387 */ /* 0x0001e40000100800 */
        /* <DEDUP_REMOVED lines=8> */
[----:B------:R-:W-:Y:S01]  /*81d20*/  UMOV UR8, UR10 ;  /* 0x0000000a00087c82 */ /* 0x000fe20008000000 */
[----:B------:R-:W-:-:S02]  /*81d30*/  ULDC.64 UR10, c[0x0][0x228] ;  /* 0x00008a00000a7ab9 */ /* 0x000fc40000000a00 */
[----:B------:R-:W-:-:S07]  /*81d40*/  MOV R61, UR11 ;  /* 0x0000000b003d7c02 */ /* 0x000fce0008000f00 */
[----:B------:R-:W-:-:S04]  /*81d50*/  @P1 LOP3.LUT R43, R43, 0x10, RZ, 0xfc, !PT ;  /* 0x000000102b2b1812 */ /* 0x000fc800078efcff */
[----:B------:R-:W-:-:S04]  /*81d60*/  LOP3.LUT R43, R43, 0xfffffff7, RZ, 0xc0, !PT ;  /* 0xfffffff72b2b7812 */ /* 0x000fc800078ec0ff */
[----:B------:R-:W-:Y:S02]  /*81d70*/  @P0 LOP3.LUT R43, R43, 0x8, RZ, 0xfc, !PT ;  /* 0x000000082b2b0812 */ /* 0x000fe400078efcff */
[----:B------:R-:W-:Y:S01]  /*81d80*/  ISETP.GE.AND P0, PT, R35, UR7, PT ;  /* 0x0000000723007c0c */ /* 0x000fe2000bf06270 */
[----:B------:R-:W-:Y:S01]  /*81d90*/  ULDC.64 UR6, c[0x0][0x228] ;  /* 0x00008a0000067ab9 */ /* 0x000fe20000000a00 */
[----:B------:R-:W-:Y:S02]  /*81da0*/  LOP3.LUT R43, R43, 0xfffffffb, RZ, 0xc0, !PT ;  /* 0xfffffffb2b2b7812 */ /* 0x000fe400078ec0ff */
[----:B------:R-:W-:Y:S02]  /*81db0*/  ISETP.LT.AND P2, PT, R6, UR4, !P0 ;  /* 0x0000000406007c0c */ /* 0x000fe4000c741270 */
[----:B------:R-:W-:Y:S02]  /*81dc0*/  ISETP.LT.AND P1, PT, R5, UR9, !P0 ;  /* 0x0000000905007c0c */ /* 0x000fe4000c721270 */
[----:B------:R-:W-:Y:S01]  /*81dd0*/  ISETP.GE.AND P0, PT, R34, UR5, PT ;  /* 0x0000000522007c0c */ /* 0x000fe2000bf06270 */
[----:B------:R-:W-:-:S02]  /*81de0*/  ULDC.64 UR4, c[0x0][0x228] ;  /* 0x00008a0000047ab9 */ /* 0x000fc40000000a00 */
[----:B0-----:R-:W-:-:S06]  /*81df0*/  IMAD.U32 R8, RZ, RZ, UR5 ;  /* 0x00000005ff087e24 */ /* 0x001fcc000f8e00ff */
        /* <DEDUP_REMOVED lines=8> */
[----:B------:R-:W-:-:S08]  /*81e80*/  ULDC.64 UR8, c[0x0][0x228] ;  /* 0x00008a0000087ab9 */ /* 0x000fd00000000a00 */
[----:B------:R-:W-:Y:S02]  /*81e90*/  @P1 LOP3.LUT R43, R43, 0x1, RZ, 0xfc, !PT ;  /* 0x000000012b2b1812 */ /* 0x000fe400078efcff */
[----:B------:R-:W-:Y:S02]  /*81ea0*/  @P0 LOP3.LUT R48, R48, 0x80000000, RZ, 0xfc, !PT ;  /* 0x8000000030300812 */ /* 0x000fe400078efcff */
[----:B------:R-:W-:Y:S01]  /*81eb0*/  ISETP.GE.AND P0, PT, R4, UR7, PT ;  /* 0x0000000704007c0c */ /* 0x000fe2000bf06270 */
[----:B------:R0:W-:Y:S01]  /*81ec0*/  STL [R1+0x27c4], R43 ;  /* 0x0027c42b01007387 */ /* 0x0001e20000100800 */
[----:B------:R-:W-:Y:S02]  /*81ed0*/  LOP3.LUT R48, R48, 0xbfffffff, RZ, 0xc0, !PT ;  /* 0xbfffffff30307812 */ /* 0x000fe400078ec0ff */
[----:B------:R-:W-:Y:S01]  /*81ee0*/  ISETP.LT.AND P1, PT, R6, UR4, !P0 ;  /* 0x0000000406007c0c */ /* 0x000fe2000c721270 */
[----:B------:R-:W-:Y:S01]  /*81ef0*/  UMOV UR4, 0x400 ;  /* 0x0000040000047882 */ /* 0x000fe20000000000 */
[----:B------:R-:W-:Y:S01]  /*81f00*/  ISETP.LT.AND P0, PT, R5, UR6, !P0 ;  /* 0x0000000605007c0c */ /* 0x000fe2000c701270 */
[----:B-1----:R-:W-:Y:S01]  /*81f10*/  ULEA UR6, UR28, UR4, 0x18 ;  /* 0x000000041c067291 */ /* 0x002fe2000f8ec03f */
[----:B------:R1:W-:Y:S02]  /*81f20*/  STL [R1+0xad4], R8 ;  /* 0x000ad40801007387 */ /* 0x0003e40000100800 */
[----:B------:R-:W-:Y:S01]  /*81f30*/  ULDC UR4, c[0x0][0x248] ;  /* 0x0000920000047ab9 */ /* 0x000fe20000000800 */
[----:B0-----:R-:W-:Y:S01]  /*81f40*/  IMAD.U32 R43, RZ, RZ, UR9 ;  /* 0x00000009ff2b7e24 */ /* 0x001fe2000f8e00ff */
[----:B------:R-:W-:Y:S01]  /*81f50*/  ULDC.64 UR28, c[0x0][0x228] ;  /* 0x00008a00001c7ab9 */ /* 0x000fe20000000a00 */
[----:B------:R-:W-:Y:S01]  /*81f60*/  IMAD R4, R0, UR4, RZ ;  /* 0x0000000400047c24 */ /* 0x000fe2000f8e02ff */
[----:B------:R-:W-:-:S03]  /*81f70*/  ULDC UR4, c[0x0][0x248] ;  /* 0x0000920000047ab9 */ /* 0x000fc60000000800 */
[----:B------:R-:W-:Y:S01]  /*81f80*/  @P1 LOP3.LUT R48, R48, 0x40000000, RZ, 0xfc, !PT ;  /* 0x4000000030301812 */ /* 0x000fe200078efcff */
[----:B-1----:R-:W-:Y:S01]  /*81f90*/  IMAD.U32 R8, RZ, RZ, UR6 ;  /* 0x00000006ff087e24 */ /* 0x002fe2000f8e00ff */
[----:B------:R0:W-:Y:S01]  /*81fa0*/  STL [R1+0xb00], R4 ;  /* 0x000b000401007387 */ /* 0x0001e20000100800 */
[----:B------:R-:W-:Y:S01]  /*81fb0*/  ULDC.64 UR6, c[0x0][0x228] ;  /* 0x00008a0000067ab9 */ /* 0x000fe20000000a00 */
[----:B------:R-:W-:Y:S02]  /*81fc0*/  LOP3.LUT R48, R48, 0xdfffffff, RZ, 0xc0, !PT ;  /* 0xdfffffff30307812 */ /* 0x000fe400078ec0ff */
[----:B------:R1:W-:Y:S02]  /*81fd0*/  STL [R1+0xac8], R8 ;  /* 0x000ac80801007387 */ /* 0x0003e40000100800 */
[----:B------:R-:W-:Y:S02]  /*81fe0*/  @P0 LOP3.LUT R48, R48, 0x20000000, RZ, 0xfc, !PT ;  /* 0x2000000030300812 */ /* 0x000fe400078efcff */
[----:B------:R-:W-:Y:S01]  /*81ff0*/  ISETP.GE.AND P0, PT, R58, UR5, PT ;  /* 0x000000053a007c0c */ /* 0x000fe2000bf06270 */
[----:B------:R-:W-:Y:S01]  /*82000*/  VIADD R58, R0, 0x98 ;  /* 0x00000098003a7836 */ /* 0x000fe20000000000 */
[----:B------:R-:W-:Y:S01]  /*82010*/  LOP3.LUT R48, R48, 0xefffffff, RZ, 0xc0, !PT ;  /* 0xefffffff30307812 */ /* 0x000fe200078ec0ff */
[----:B0-----:R-:W-:Y:S01]  /*82020*/  VIADD R4, R4, UR4 ;  /* 0x0000000404047c36 */ /* 0x001fe20008000000 */
[----:B------:R-:W-:Y:S01]  /*82030*/  ULDC UR4, c[0x0][0x248] ;  /* 0x0000920000047ab9 */ /* 0x000fe20000000800 */
[----:B-1----:R-:W-:-:S03]  /*82040*/  IMAD.U32 R8, RZ, RZ, UR7 ;  /* 0x00000007ff087e24 */ /* 0x002fc6000f8e00ff */
[----:B------:R0:W-:Y:S02]  /*82050*/  STL [R1+0x9c4], R4 ;  /* 0x0009c40401007387 */ /* 0x0001e40000100800 */
[----:B0-----:R-:W-:Y:S01]  /*82060*/  VIADD R4, R4, UR4 ;  /* 0x0000000404047c36 */ /* 0x001fe20008000000 */
[----:B------:R-:W-:-:S04]  /*82070*/  ULDC UR4, c[0x0][0x248] ;  /* 0x0000920000047ab9 */ /* 0x000fc80000000800 */
        /* <DEDUP_REMOVED lines=842> */
[----:B------:R-:W-:Y:S01]  /*85520*/  UMOV UR4, UR6 ;  /* 0x0000000600047c82 */ /* 0x000fe20008000000 */
[----:B------:R-:W-:Y:S02]  /*85530*/  ULDC.64 UR6, c[0x0][0x228] ;  /* 0x00008a0000067ab9 */ /* 0x000fe40000000a00 */
[----:B------:R-:W-:Y:S01]  /*85540*/  ISETP.LT.AND P1, PT, R6, UR6, !P0 ;  /* 0x0000000606007c0c */ /* 0x000fe2000c721270 */
[----:B------:R0:W-:Y:S01]  /*85550*/  STL [R1+0xe04], R4 ;  /* 0x000e040401007387 */ /* 0x0001e20000100800 */
[----:B------:R-:W-:Y:S01]  /*85560*/  ISETP.LT.AND P0, PT, R5, UR4, !P0 ;  /* 0x0000000405007c0c */ /* 0x000fe2000c701270 */
[----:B------:R-:W-:Y:S01]  /*85570*/  ULDC UR4, c[0x0][0x248] ;  /* 0x0000920000047ab9 */ /* 0x000fe20000000800 */
[----:B------:R-:W-:Y:S01]  /*85580*/  UMOV UR6, UR8 ;  /* 0x0000000800067c82 */ /* 0x000fe20008000000 */
[----:B------:R1:W-:Y:S01]  /*85590*/  STL [R1+0xacc], R8 ;  /* 0x000acc0801007387 */ /* 0x0003e20000100800 */
[----:B------:R-:W-:-:S02]  /*855a0*/  ULDC.64 UR8, c[0x0][0x228] ;  /* 0x00008a0000087ab9 */ /* 0x000fc40000000a00 */
[----:B------:R-:W-:Y:S02]  /*855b0*/  IMAD.U32 R31, RZ, RZ, UR9 ;  /* 0x00000009ff1f7e24 */ /* 0x000fe4000f8e00ff */
[----:B0-----:R-:W-:Y:S01]  /*855c0*/  VIADD R4, R4, UR4 ;  /* 0x0000000404047c36 */ /* 0x001fe20008000000 */
[----:B------:R-:W-:Y:S02]  /*855d0*/  ULDC.64 UR4, c[0x0][0x228] ;  /* 0x00008a0000047ab9 */ /* 0x000fe40000000a00 */
[----:B------:R-:W-:Y:S02]  /*855e0*/  @P1 LOP3.LUT R48, R48, 0x10000000, RZ, 0xfc, !PT ;  /* 0x1000000030301812 */ /* 0x000fe400078efcff */
[----:B------:R0:W-:Y:S02]  /*855f0*/  STL [R1+0xe08], R4 ;  /* 0x000e080401007387 */ /* 0x0001e40000100800 */
[----:B------:R-:W-:-:S04]  /*85600*/  LOP3.LUT R48, R48, 0xf7ffffff, RZ, 0xc0, !PT ;  /* 0xf7ffffff30307812 */ /* 0x000fc800078ec0ff */
[----:B------:R-:W-:Y:S02]  /*85610*/  @P0 LOP3.LUT R48, R48, 0x8000000, RZ, 0xfc, !PT ;  /* 0x0800000030300812 */ /* 0x000fe400078efcff */
[----:B------:R-:W-:Y:S01]  /*85620*/  ISETP.GE.AND P0, PT, R58, UR7, PT ;  /* 0x000000073a007c0c */ /* 0x000fe2000bf06270 */
[----:B------:R-:W-:Y:S01]  /*85630*/  VIADD R58, R0, 0x92 ;  /* 0x00000092003a7836 */ /* 0x000fe20000000000 */
[----:B------:R-:W-:Y:S02]  /*85640*/  LOP3.LUT R48, R48, 0xfbffffff, RZ, 0xc0, !PT ;  /* 0xfbffffff30307812 */ /* 0x000fe400078ec0ff */
[----:B------:R-:W-:Y:S01]  /*85650*/  ISETP.LT.AND P1, PT, R6, UR4, !P0 ;  /* 0x0000000406007c0c */ /* 0x000fe2000c721270 */
[----:B------:R-:W-:Y:S01]  /*85660*/  ULDC UR4, c[0x0][0x248] ;  /* 0x0000920000047ab9 */ /* 0x000fe20000000800 */
[----:B------:R-:W-:Y:S01]  /*85670*/  ISETP.LT.AND P0, PT, R5, UR6, !P0 ;  /* 0x0000000605007c0c */ /* 0x000fe2000c701270 */
[----:B------:R-:W-:Y:S01]  /*85680*/  ULDC.64 UR6, c[0x0][0x228] ;  /* 0x00008a0000067ab9 */ /* 0x000fe20000000a00 */
[----:B-1----:R-:W-:Y:S01]  /*85690*/  VIADD R8, R4, UR4 ;  /* 0x0000000404087c36 */ /* 0x002fe20008000000 */
[----:B------:R-:W-:Y:S01]  /*856a0*/  UMOV UR4, UR6 ;  /* 0x0000000600047c82 */ /* 0x000fe20008000000 */
[----:B0-----:R-:W-:Y:S01]  /*856b0*/  IMAD.U32 R4, RZ, RZ, UR7 ;  /* 0x00000007ff047e24 */ /* 0x001fe2000f8e00ff */
[----:B------:R-:W-:-:S02]  /*856c0*/  ULDC.64 UR6, c[0x0][0x228] ;  /* 0x00008a0000067ab9 */ /* 0x000fc40000000a00 */
[----:B------:R0:W-:Y:S04]  /*856d0*/  STL [R1+0xe0c], R8 ;  /* 0x000e0c0801007387 */ /* 0x0001e80000100800 */
[----:B------:R-:W-:-:S04]  /*856e0*/  @P1 LOP3.LUT R48, R48, 0x4000000, RZ, 0xfc, !PT ;  /* 0x0400000030301812 */ /* 0x000fc800078efcff */
[----:B------:R-:W-:-:S04]  /*856f0*/  LOP3.LUT R48, R48, 0xfdffffff, RZ, 0xc0, !PT ;  /* 0xfdffffff30307812 */ /* 0x000fc800078ec0ff */
[----:B------:R-:W-:Y:S02]  /*85700*/  @P0 LOP3.LUT R48, R48, 0x2000000, RZ, 0xfc, !PT ;  /* 0x0200000030300812 */ /* 0x000fe400078efcff */
[----:B------:R-:W-:Y:S01]  /*85710*/  ISETP.GE.AND P0, PT, R58, UR5, PT ;  /* 0x000000053a007c0c */ /* 0x000fe2000bf06270 */
[----:B------:R-:W-:Y:S01]  /*85720*/  VIADD R58, R0, 0x8c ;  /* 0x0000008c003a7836 */ /* 0x000fe20000000000 */
[----:B------:R-:W-:Y:S02]  /*85730*/  LOP3.LUT R48, R48, 0xfeffffff, RZ, 0xc0, !PT ;  /* 0xfeffffff30307812 */ /* 0x000fe400078ec0ff */
[----:B------:R-:W-:Y:S01]  /*85740*/  ISETP.LT.AND P1, PT, R6, UR6, !P0 ;  /* 0x0000000606007c0c */ /* 0x000fe2000c721270 */
[----:B------:R-:W-:Y:S01]  /*85750*/  UMOV UR6, UR8 ;  /* 0x0000000800067c82 */ /* 0x000fe20008000000 */
[----:B------:R-:W-:Y:S01]  /*85760*/  ISETP.LT.AND P0, PT, R5, UR4, !P0 ;  /* 0x0000000405007c0c */ /* 0x000fe2000c701270 */
[----:B------:R-:W-:Y:S01]  /*85770*/  ULDC UR4, c[0x0][0x248] ;  /* 0x0000920000047ab9 */ /* 0x000fe20000000800 */
[----:B------:R-:W-:Y:S01]  /*85780*/  ULDC.64 UR8, c[0x0][0x228] ;  /* 0x00008a0000087ab9 */ /* 0x000fe20000000a00 */
[----:B0-----:R-:W-:Y:S01]  /*85790*/  VIADD R8, R8, UR4 ;  /* 0x0000000408087c36 */ /* 0x001fe20008000000 */
[----:B------:R-:W-:Y:S01]  /*857a0*/  ULDC.64 UR4, c[0x0][0x228] ;  /* 0x00008a0000047ab9 */ /* 0x000fe20000000a00 */
[----:B------:R-:W-:-:S03]  /*857b0*/  UMOV UR49, UR9 ;  /* 0x0000000900317c82 */ /* 0x000fc60008000000 */
[----:B------:R0:W-:Y:S03]  /*857c0*/  STL [R1+0xe10], R8 ;  /* 0x000e100801007387 */ /* 0x0001e60000100800 */
[----:B------:R-:W-:-:S04]  /*857d0*/  @P1 LOP3.LUT R48, R48, 0x1000000, RZ, 0xfc, !PT ;  /* 0x0100000030301812 */ /* 0x000fc800078efcff */
        /* <DEDUP_REMOVED lines=9> */
[----:B0-----:R-:W-:Y:S01]  /*85870*/  VIADD R8, R8, UR4 ;  /* 0x0000000408087c36 */ /* 0x001fe20008000000 */
[----:B------:R-:W-:Y:S01]  /*85880*/  UMOV UR4, UR6 ;  /* 0x0000000600047c82 */ /* 0x000fe20008000000 */
[----:B------:R-:W-:Y:S01]  /*85890*/  UMOV UR6, UR8 ;  /* 0x0000000800067c82 */ /* 0x000fe20008000000 */
[----:B------:R-:W-:Y:S01]  /*858a0*/  IMAD.U32 R47, RZ, RZ, UR7 ;  /* 0x00000007ff2f7e24 */ /* 0x000fe2000f8e00ff */
[----:B------:R-:W-:Y:S01]  /*858b0*/  ULDC.64 UR8, c[0x0][0x228] ;  /* 0x00008a0000087ab9 */ /* 0x000fe20000000a00 */
        /* <DEDUP_REMOVED lines=8> */
[----:B------:R-:W-:Y:S01]  /*85940*/  ULDC.64 UR6, c[0x0][0x228] ;  /* 0x00008a0000067ab9 */ /* 0x000fe20000000a00 */
[----:B------:R-:W-:Y:S01]  /*85950*/  ISETP.LT.AND P0, PT, R5, UR4, !P0 ;  /* 0x0000000405007c0c */ /* 0x000fe2000c701270 */
[----:B------:R-:W-:Y:S01]  /*85960*/  ULDC UR4, c[0x0][0x248] ;  /* 0x0000920000047ab9 */ /* 0x000fe20000000800 */
[----:B------:R-:W-:-:S02]  /*85970*/  IMAD.U32 R27, RZ, RZ, UR7 ;  /* 0x00000007ff1b7e24 */ /* 0x000fc4000f8e00ff */
[----:B0-----:R-:W-:Y:S01]  /*85980*/  VIADD R8, R8, UR4 ;  /* 0x0000000408087c36 */ /* 0x001fe20008000000 */
[----:B------:R-:W-:-:S04]  /*85990*/  ULDC.64 UR4, c[0x0][0x228] ;  /* 0x00008a0000047ab9 */ /* 0x000fc80000000a00 */
[----:B------:R0:W-:Y:S02]  /*859a0*/  STL [R1+0xe18], R8 ;  /* 0x000e180801007387 */ /* 0x0001e40000100800 */
        /* <DEDUP_REMOVED lines=13> */
[----:B-1----:R-:W-:Y:S01]  /*85a80*/  IMAD.U32 R27, RZ, RZ, UR7 ;  /* 0x00000007ff1b7e24 */ /* 0x002fe2000f8e00ff */
[----:B------:R-:W-:-:S02]  /*85a90*/  ULDC.64 UR6, c[0x0][0x228] ;  /* 0x00008a0000067ab9 */ /* 0x000fc40000000a00 */
[----:B------:R-:W-:Y:S04]  /*85aa0*/  STL [R1+0xe1c], R8 ;  /* 0x000e1c0801007387 */ /* 0x000fe80000100800 */
[----:B------:R-:W-:Y:S01]  /*85ab0*/  @P1 LOP3.LUT R48, R48, 0x80000, RZ, 0xfc, !PT ;  /* 0x0008000030301812 */ /* 0x000fe200078efcff */
[----:B------:R0:W-:Y:S03]  /*85ac0*/  STL [R1+0xab0], R27 ;  /* 0x000ab01b01007387 */ /* 0x0001e60000100800 */
[----:B------:R-:W-:-:S04]  /*85ad0*/  LOP3.LUT R48, R48, 0xfffdffff, RZ, 0xc0, !PT ;  /* 0xfffdffff30307812 */ /* 0x000fc800078ec0ff */
[----:B------:R-:W-:Y:S02]  /*85ae0*/  @P0 LOP3.LUT R48, R48, 0x20000, RZ, 0xfc, !PT ;  /* 0x0002000030300812 */ /* 0x000fe400078efcff */
[----:B------:R-:W-:Y:S01]  /*85af0*/  ISETP.GE.AND P0, PT, R58, UR5, PT ;  /* 0x000000053a007c0c */ /* 0x000fe2000bf06270 */
[----:B------:R-:W-:Y:S01]  /*85b00*/  VIADD R58, R0, 0xb1 ;  /* 0x000000b1003a7836 */ /* 0x000fe20000000000 */
[----:B------:R-:W-:Y:S01]  /*85b10*/  LOP3.LUT R48, R48, 0xfffeffff, RZ, 0xc0, !PT ;  /* 0xfffeffff30307812 */ /* 0x000fe200078ec0ff */
[----:B0-----:R-:W-:Y:S01]  /*85b20*/  IMAD.U32 R27, RZ, RZ, UR9 ;  /* 0x00000009ff1b7e24 */ /* 0x001fe2000f8e00ff */
[----:B------:R-:W-:Y:S01]  /*85b30*/  ISETP.LT.AND P1, PT, R6, UR6, !P0 ;  /* 0x0000000606007c0c */ /* 0x000fe2000c721270 */
[----:B------:R-:W-:Y:S01]  /*85b40*/  UMOV UR6, UR8 ;  /* 0x0000000800067c82 */ /* 0x000fe20008000000 */
[----:B------:R-:W-:Y:S01]  /*85b50*/  ISETP.LT.AND P0, PT, R5, UR4, !P0 ;  /* 0x0000000405007c0c */ /* 0x000fe2000c701270 */
[----:B------:R-:W-:Y:S01]  /*85b60*/  ULDC UR4, c[0x0][0x248] ;  /* 0x0000920000047ab9 */ /* 0x000fe20000000800 */
[----:B------:R-:W-:Y:S01]  /*85b70*/  ULDC.64 UR8, c[0x0][0x228] ;  /* 0x00008a0000087ab9 */ /* 0x000fe20000000a00 */
[----:B------:R-:W-:Y:S01]  /*85b80*/  VIADD R8, R8, UR4 ;  /* 0x0000000408087c36 */ /* 0x000fe20008000000 */
[----:B------:R-:W-:-:S04]  /*85b90*/  ULDC.64 UR4, c[0x0][0x228] ;  /* 0x00008a0000047ab9 */ /* 0x000fc80000000a00 */
[----:B------:R0:W-:Y:S03]  /*85ba0*/  STL [R1+0xe20], R8 ;  /* 0x000e200801007387 */ /* 0x0001e60000100800 */
[----:B------:R-:W-:Y:S01]  /*85bb0*/  @P1 LOP3.LUT R48, R48, 0x10000, RZ, 0xfc, !PT ;  /* 0x0001000030301812 */ /* 0x000fe200078efcff */
[----:B------:R1:W-:Y:S03]  /*85bc0*/  STL [R1+0xaa8], R27 ;  /* 0x000aa81b01007387 */ /* 0x0003e60000100800 */
        /* <DEDUP_REMOVED lines=28> */
[----:B------:R-:W-:Y:S01]  /*85d90*/  ULDC.64 UR4, c[0x0][0x228] ;  /* 0x00008a0000047ab9 */ /* 0x000fe20000000a00 */
[----:B------:R-:W-:-:S03]  /*85da0*/  IMAD.U32 R35, RZ, RZ, UR9 ;  /* 0x00000009ff237e24 */ /* 0x000fc6000f8e00ff */
        /* <DEDUP_REMOVED lines=16> */
[----:B------:R0:W-:Y:S04]  /*85eb0*/  STL [R1+0xe2c], R8 ;  /* 0x000e2c0801007387 */ /* 0x0001e80000100800 */
[----:B------:R-:W-:Y:S01]  /*85ec0*/  @P1 LOP3.LUT R48, R48, 0x400, RZ, 0xfc, !PT ;  /* 0x0000040030301812 */ /* 0x000fe200078efcff */
[----:B------:R-:W-:Y:S03]  /*85ed0*/  STL [R1+0xa94], R27 ;  /* 0x000a941b01007387 */ /* 0x000fe60000100800 */
        /* <DEDUP_REMOVED lines=12> */
[----:B------:R-:W-:-:S03]  /*85fa0*/  IMAD.U32 R32, RZ, RZ, UR9 ;  /* 0x00000009ff207e24 */ /* 0x000fc6000f8e00ff */
        /* <DEDUP_REMOVED lines=13> */
[----:B------:R-:W-:Y:S01]  /*86080*/  IMAD.U32 R50, RZ, RZ, UR7 ;  /* 0x00000007ff327e24 */ /* 0x000fe2000f8e00ff */
        /* <DEDUP_REMOVED lines=43> */
[----:B------:R-:W-:Y:S01]  /*86340*/  MOV R52, UR7 ;  /* 0x0000000700347c02 */ /* 0x000fe20008000f00 */
[----:B0-----:R-:W-:Y:S01]  /*86350*/  VIADD R8, R8, UR4 ;  /* 0x0000000408087c36 */ /* 0x001fe20008000000 */
[----:B------:R-:W-:-:S07]  /*86360*/  ULDC UR4, c[0x0][0x248] ;  /* 0x0000920000047ab9 */ /* 0x000fce0000000800 */
[----:B------:R-:W-:Y:S02]  /*86370*/  @P1 LOP3.LUT R48, R48, 0x1, RZ, 0xfc, !PT ;  /* 0x0000000130301812 */ /* 0x000fe400078efcff */
[----:B------:R-:W-:Y:S02]  /*86380*/  @P0 LOP3.LUT R49, R49, 0x40000000, RZ, 0xfc, !PT ;  /* 0x4000000031310812 */ /* 0x000fe400078efcff */
[----:B------:R-:W-:Y:S01]  /*86390*/  ISETP.GE.AND P0, PT, R58, UR19, PT ;  /* 0x000000133a007c0c */ /* 0x000fe2000bf06270 */
[----:B------:R-:W-:Y:S01]  /*863a0*/  VIADD R58, R0, 0xdb ;  /* 0x000000db003a7836 */ /* 0x000fe20000000000 */
[----:B------:R-:W-:Y:S01]  /*863b0*/  LOP3.LUT R49, R49, 0x7fffffff, RZ, 0xc0, !PT ;  /* 0x7fffffff31317812 */ /* 0x000fe200078ec0ff */
[----:B------:R0:W-:Y:S01]  /*863c0*/  STL [R1+0x27c8], R48 ;  /* 0x0027c83001007387 */ /* 0x0001e20000100800 */
[----:B------:R-:W-:Y:S01]  /*863d0*/  ISETP.LT.AND P1, PT, R6, UR6, !P0 ;  /* 0x0000000606007c0c */ /* 0x000fe2000c721270 */
[----:B------:R-:W-:Y:S01]  /*863e0*/  ULDC.64 UR6, c[0x0][0x228] ;  /* 0x00008a0000067ab9 */ /* 0x000fe20000000a00 */
[----:B------:R-:W-:Y:S01]  /*863f0*/  ISETP.LT.AND P0, PT, R5, UR14, !P0 ;  /* 0x0000000e05007c0c */ /* 0x000fe2000c701270 */
[----:B------:R1:W-:Y:S01]  /*86400*/  STL [R1+0xe40], R8 ;  /* 0x000e400801007387 */ /* 0x0003e20000100800 */
[----:B0-----:R-:W-:-:S09]  /*86410*/  MOV R48, UR9 ;  /* 0x0000000900307c02 */ /* 0x001fd20008000f00 */
[----:B------:R-:W-:Y:S01]  /*86420*/  @P1 LOP3.LUT R49, R49, 0x80000000, RZ, 0xfc, !PT ;  /* 0x8000000031311812 */ /* 0x000fe200078efcff */
[----:B-1----:R-:W-:Y:S01]  /*86430*/  VIADD R8, R8, UR4 ;  /* 0x0000000408087c36 */ /* 0x002fe20008000000 */
[----:B------:R-:W-:Y:S02]  /*86440*/  ULDC.64 UR4, c[0x0][0x228] ;  /* 0x00008a0000047ab9 */ /* 0x000fe40000000a00 */
[----:B------:R-:W-:Y:S02]  /*86450*/  LOP3.LUT R49, R49, 0xefffffff, RZ, 0xc0, !PT ;  /* 0xefffffff31317812 */ /* 0x000fe400078ec0ff */
[----:B------:R0:W-:Y:S02]  /*86460*/  STL [R1+0xe44], R8 ;  /* 0x000e440801007387 */ /* 0x0001e40000100800 */
[----:B------:R-:W-:Y:S02]  /*86470*/  @P0 LOP3.LUT R49, R49, 0x10000000, RZ, 0xfc, !PT ;  /* 0x1000000031310812 */ /* 0x000fe400078efcff */
[----:B------:R-:W-:Y:S01]  /*86480*/  ISETP.GE.AND P0, PT, R58, UR21, PT ;  /* 0x000000153a007c0c */ /* 0x000fe2000bf06270 */
[----:B------:R-:W-:Y:S01]  /*86490*/  VIADD R58, R0, 0xdd ;  /* 0x000000dd003a7836 */ /* 0x000fe20000000000 */
[----:B------:R-:W-:-:S02]  /*864a0*/  LOP3.LUT R49, R49, 0xdfffffff, RZ, 0xc0, !PT ;  /* 0xdfffffff31317812 */ /* 0x000fc400078ec0ff */
[----:B------:R-:W-:Y:S01]  /*864b0*/  ISETP.LT.AND P1, PT, R6, UR8, !P0 ;  /* 0x0000000806007c0c */ /* 0x000fe2000c721270 */
[----:B------:R-:W-:Y:S01]  /*864c0*/  UMOV UR8, UR47 ;  /* 0x0000002f00087c82 */ /* 0x000fe20008000000 */
[----:B------:R-:W-:Y:S01]  /*864d0*/  ISETP.LT.AND P0, PT, R5, UR4, !P0 ;  /* 0x0000000405007c0c */ /* 0x000fe2000c701270 */
[----:B------:R-:W-:Y:S01]  /*864e0*/  ULDC UR4, c[0x0][0x248] ;  /* 0x0000920000047ab9 */ /* 0x000fe20000000800 */
[----:B------:R-:W-:Y:S01]  /*864f0*/  MOV R34, UR8 ;  /* 0x0000000800227c02 */ /* 0x000fe20008000f00 */
[----:B0-----:R-:W-:Y:S01]  /*86500*/  VIADD R8, R8, UR4 ;  /* 0x0000000408087c36 */ /* 0x001fe20008000000 */
[----:B------:R-:W-:-:S04]  /*86510*/  ULDC UR4, c[0x0][0x248] ;  /* 0x0000920000047ab9 */ /* 0x000fc80000000800 */
[----:B------:R0:W-:Y:S03]  /*86520*/  STL [R1+0xe48], R8 ;  /* 0x000e480801007387 */ /* 0x0001e60000100800 */
[----:B------:R-:W-:-:S04]  /*86530*/  @P1 LOP3.LUT R49, R49, 0x20000000, RZ, 0xfc, !PT ;  /* 0x2000000031311812 */ /* 0x000fc800078efcff */
[----:B------:R-:W-:Y:S01]  /*86540*/  LOP3.LUT R49, R49, 0xfbffffff, RZ, 0xc0, !PT ;  /* 0xfbffffff31317812 */ /* 0x000fe200078ec0ff */
[----:B0-----:R-:W-:-:S03]  /*86550*/  VIADD R8, R8, UR4 ;  /* 0x0000000408087c36 */ /* 0x001fc60008000000 */
[----:B------:R-:W-:Y:S01]  /*86560*/  @P0 LOP3.LUT R49, R49, 0x4000000, RZ, 0xfc, !PT ;  /* 0x0400000031310812 */ /* 0x000fe200078efcff */
[----:B------:R-:W-:Y:S01]  /*86570*/  ULDC UR4, c[0x0][0x248] ;  /* 0x0000920000047ab9 */ /* 0x000fe20000000800 */
[----:B------:R-:W-:Y:S01]  /*86580*/  ISETP.GE.AND P0, PT, R58, UR23, PT ;  /* 0x000000173a007c0c */ /* 0x000fe2000bf06270 */
[----:B------:R-:W-:Y:S01]  /*86590*/  VIADD R58, R0, 0xdf ;  /* 0x000000df003a7836 */ /* 0x000fe20000000000 */
[----:B------:R-:W-:Y:S01]  /*865a0*/  LOP3.LUT R49, R49, 0xf7ffffff, RZ, 0xc0, !PT ;  /* 0xf7ffffff31317812 */ /* 0x000fe200078ec0ff */
[----:B------:R0:W-:Y:S01]  /*865b0*/  STL [R1+0xe4c], R8 ;  /* 0x000e4c0801007387 */ /* 0x0001e20000100800 */
[----:B------:R-:W-:Y:S01]  /*865c0*/  ISETP.LT.AND P1, PT, R6, UR10, !P0 ;  /* 0x0000000a06007c0c */ /* 0x000fe2000c721270 */
[----:B------:R-:W-:Y:S01]  /*865d0*/  UMOV UR10, UR7 ;  /* 0x00000007000a7c82 */ /* 0x000fe20008000000 */
[----:B------:R-:W-:Y:S02]  /*865e0*/  ISETP.LT.AND P0, PT, R5, UR16, !P0 ;  /* 0x0000001005007c0c */ /* 0x000fe4000c701270 */
[----:B------:R-:W-:Y:S01]  /*865f0*/  MOV R60, UR10 ;  /* 0x0000000a003c7c02 */ /* 0x000fe20008000f00 */
[----:B------:R-:W-:Y:S01]  /*86600*/  ULDC.64 UR10, c[0x0][0x228] ;  /* 0x00008a00000a7ab9 */ /* 0x000fe20000000a00 */
[----:B0-----:R-:W-:Y:S01]  /*86610*/  VIADD R8, R8, UR4 ;  /* 0x0000000408087c36 */ /* 0x001fe20008000000 */
[----:B------:R-:W-:-:S06]  /*86620*/  ULDC UR4, c[0x0][0x248] ;  /* 0x0000920000047ab9 */ /* 0x000fcc0000000800 */
[----:B------:R-:W-:Y:S01]  /*86630*/  @P1 LOP3.LUT R49, R49, 0x8000000, RZ, 0xfc, !PT ;  /* 0x0800000031311812 */ /* 0x000fe200078efcff */
[----:B------:R0:W-:Y:S03]  /*86640*/  STL [R1+0xe50], R8 ;  /* 0x000e500801007387 */ /* 0x0001e60000100800 */
[----:B------:R-:W-:-:S04]  /*86650*/  LOP3.LUT R49, R49, 0xfeffffff, RZ, 0xc0, !PT ;  /* 0xfeffffff31317812 */ /* 0x000fc800078ec0ff */
[----:B------:R-:W-:Y:S02]  /*86660*/  @P0 LOP3.LUT R49, R49, 0x1000000, RZ, 0xfc, !PT ;  /* 0x0100000031310812 */ /* 0x000fe400078efcff */
[----:B------:R-:W-:Y:S01]  /*86670*/  ISETP.GE.AND P0, PT, R58, UR25, PT ;  /* 0x000000193a007c0c */ /* 0x000fe2000bf06270 */
[----:B------:R-:W-:Y:S01]  /*86680*/  VIADD R58, R0, 0xe1 ;  /* 0x000000e1003a7836 */ /* 0x000fe20000000000 */
[----:B------:R-:W-:Y:S01]  /*86690*/  LOP3.LUT R49, R49, 0xfdffffff, RZ, 0xc0, !PT ;  /* 0xfdffffff31317812 */ /* 0x000fe200078ec0ff */
[----:B0-----:R-:W-:Y:S01]  /*866a0*/  VIADD R8, R8, UR4 ;  /* 0x0000000408087c36 */ /* 0x001fe20008000000 */
[----:B------:R-:W-:Y:S01]  /*866b0*/  ISETP.LT.AND P1, PT, R6, UR18, !P0 ;  /* 0x0000001206007c0c */ /* 0x000fe2000c721270 */
[----:B------:R-:W-:Y:S01]  /*866c0*/  ULDC.64 UR18, c[0x0][0x228] ;  /* 0x00008a0000127ab9 */ /* 0x000fe20000000a00 */
[----:B------:R-:W-:Y:S01]  /*866d0*/  ISETP.LT.AND P0, PT, R5, UR12, !P0 ;  /* 0x0000000c05007c0c */ /* 0x000fe2000c701270 */
[----:B------:R-:W-:Y:S01]  /*866e0*/  ULDC UR4, c[0x0][0x248] ;  /* 0x0000920000047ab9 */ /* 0x000fe20000000800 */
[----:B------:R0:W-:Y:S09]  /*866f0*/  STL [R1+0xe54], R8 ;  /* 0x000e540801007387 */ /* 0x0001f20000100800 */
[----:B------:R-:W-:Y:S01]  /*86700*/  @P1 LOP3.LUT R49, R49, 0x2000000, RZ, 0xfc, !PT ;  /* 0x0200000031311812 */ /* 0x000fe200078efcff */
[----:B0-----:R-:W-:Y:S01]  /*86710*/  VIADD R8, R8, UR4 ;  /* 0x0000000408087c36 */ /* 0x001fe20008000000 */
[----:B------:R-:W-:-:S02]  /*86720*/  ULDC UR4, c[0x0][0x248] ;  /* 0x0000920000047ab9 */ /* 0x000fc40000000800 */
[----:B------:R-:W-:Y:S02]  /*86730*/  LOP3.LUT R49, R49, 0xffbfffff, RZ, 0xc0, !PT ;  /* 0xffbfffff31317812 */ /* 0x000fe400078ec0ff */
[----:B------:R0:W-:Y:S02]  /*86740*/  STL [R1+0xe58], R8 ;  /* 0x000e580801007387 */ /* 0x0001e40000100800 */
[----:B------:R-:W-:Y:S02]  /*86750*/  @P0 LOP3.LUT R49, R49, 0x400000, RZ, 0xfc, !PT ;  /* 0x0040000031310812 */ /* 0x000fe400078efcff */
[----:B------:R-:W-:Y:S01]  /*86760*/  ISETP.GE.AND P0, PT, R58, UR27, PT ;  /* 0x0000001b3a007c0c */ /* 0x000fe2000bf06270 */
[----:B------:R-:W-:Y:S01]  /*86770*/  VIADD R58, R0, 0xe3 ;  /* 0x000000e3003a7836 */ /* 0x000fe20000000000 */
[----:B------:R-:W-:Y:S02]  /*86780*/  LOP3.LUT R49, R49, 0xff7fffff, RZ, 0xc0, !PT ;  /* 0xff7fffff31317812 */ /* 0x000fe400078ec0ff */
[----:B------:R-:W-:Y:S01]  /*86790*/  ISETP.LT.AND P1, PT, R6, UR20, !P0 ;  /* 0x0000001406007c0c */ /* 0x000fe2000c721270 */
[----:B------:R-:W-:Y:S01]  /*867a0*/  ULDC.64 UR20, c[0x0][0x228] ;  /* 0x00008a0000147ab9 */ /* 0x000fe20000000a00 */
[----:B------:R-:W-:Y:S01]  /*867b0*/  ISETP.LT.AND P0, PT, R5, UR18, !P0 ;  /* 0x0000001205007c0c */ /* 0x000fe2000c701270 */
[----:B0-----:R-:W-:Y:S01]  /*867c0*/  VIADD R8, R8, UR4 ;  /* 0x0000000408087c36 */ /* 0x001fe20008000000 */
[----:B------:R-:W-:-:S04]  /*867d0*/  ULDC UR4, c[0x0][0x248] ;  /* 0x0000920000047ab9 */ /* 0x000fc80000000800 */
[----:B------:R0:W-:Y:S05]  /*867e0*/  STL [R1+0xe5c], R8 ;  /* 0x000e5c0801007387 */ /* 0x0001ea0000100800 */
[----:B------:R-:W-:-:S04]  /*867f0*/  @P1 LOP3.LUT R49, R49, 0x800000, RZ, 0xfc, !PT ;  /* 0x0080000031311812 */ /* 0x000fc800078efcff */
[----:B------:R-:W-:Y:S01]  /*86800*/  LOP3.LUT R49, R49, 0xffefffff, RZ, 0xc0, !PT ;  /* 0xffefffff31317812 */ /* 0x000fe200078ec0ff */
[----:B0-----:R-:W-:Y:S01]  /*86810*/  VIADD R8, R8, UR4 ;  /* 0x0000000408087c36 */ /* 0x001fe20008000000 */
[----:B------:R-:W-:Y:S02]  /*86820*/  ULDC UR4, c[0x0][0x248] ;  /* 0x0000920000047ab9 */ /* 0x000fe40000000800 */
        /* <DEDUP_REMOVED lines=8> */
[----:B0-----:R-:W-:Y:S01]  /*868b0*/  VIADD R8, R8, UR4 ;  /* 0x0000000408087c36 */ /* 0x001fe20008000000 */
[----:B------:R-:W-:-:S09]  /*868c0*/  ULDC UR4, c[0x0][0x248] ;  /* 0x0000920000047ab9 */ /* 0x000fd20000000800 */
        /* <DEDUP_REMOVED lines=57> */
[----:B------:R-:W-:-:S02]  /*86c60*/  UMOV UR4, UR46 ;  /* 0x0000002e00047c82 */ /* 0x000fc40008000000 */
[----:B------:R-:W-:-:S04]  /*86c70*/  LOP3.LUT R49, R49, 0xfffffbff, RZ, 0xc0, !PT ;  /* 0xfffffbff31317812 */ /* 0x000fc800078ec0ff */
[----:B------:R-:W-:Y:S02]  /*86c80*/  @P0 LOP3.LUT R49, R49, 0x400, RZ, 0xfc, !PT ;  /* 0x0000040031310812 */ /* 0x000fe400078efcff */
[----:B------:R-:W-:Y:S01]  /*86c90*/  ISETP.GE.AND P0, PT, R58, UR39, PT ;  /* 0x000000273a007c0c */ /* 0x000fe2000bf06270 */
[----:B------:R-:W-:Y:S01]  /*86ca0*/  VIADD R58, R0, 0xef ;  /* 0x000000ef003a7836 */ /* 0x000fe20000000000 */
[----:B------:R-:W-:Y:S02]  /*86cb0*/  LOP3.LUT R49, R49, 0xfffff7ff, RZ, 0xc0, !PT ;  /* 0xfffff7ff31317812 */ /* 0x000fe400078ec0ff */
[----:B------:R-:W-:Y:S01]  /*86cc0*/  ISETP.LT.AND P1, PT, R6, UR32, !P0 ;  /* 0x0000002006007c0c */ /* 0x000fe2000c721270 */
[----:B------:R-:W-:Y:S01]  /*86cd0*/  ULDC.64 UR32, c[0x0][0x228] ;  /* 0x00008a0000207ab9 */ /* 0x000fe20000000a00 */
[----:B------:R-:W-:-:S11]  /*86ce0*/  ISETP.LT.AND P0, PT, R5, UR30, !P0 ;  /* 0x0000001e05007c0c */ /* 0x000fd6000c701270 */
        /* <DEDUP_REMOVED lines=45> */
[----:B------:R-:W-:Y:S02]  /*86fc0*/  @P1 LOP3.LUT R49, R49, 0x2, RZ, 0xfc, !PT ;  /* 0x0000000231311812 */ /* 0x000fe400078efcff */
[----:B------:R-:W-:Y:S02]  /*86fd0*/  @P0 LOP3.LUT R53, R53, 0x40000000, RZ, 0xfc, !PT ;  /* 0x4000000035350812 */ /* 0x000fe400078efcff */
[----:B------:R-:W-:Y:S01]  /*86fe0*/  ISETP.GE.AND P0, PT, R58, UR59, PT ;  /* 0x0000003b3a007c0c */ /* 0x000fe2000bf06270 */
[----:B------:R-:W-:Y:S01]  /*86ff0*/  VIADD R58, R0, 0xfb ;  /* 0x000000fb003a7836 */ /* 0x000fe20000000000 */
[----:B------:R-:W-:Y:S01]  /*87000*/  LOP3.LUT R53, R53, 0x7fffffff, RZ, 0xc0, !PT ;  /* 0x7fffffff35357812 */ /* 0x000fe200078ec0ff */
[----:B------:R-:W-:Y:S01]  /*87010*/  STL [R1+0x27cc], R49 ;  /* 0x0027cc3101007387 */ /* 0x000fe20000100800 */
[----:B------:R-:W-:Y:S01]  /*87020*/  ISETP.LT.AND P1, PT, R6, UR42, !P0 ;  /* 0x0000002a06007c0c */ /* 0x000fe2000c721270 */
[----:B------:R-:W-:Y:S01]  /*87030*/  ULDC.64 UR42, c[0x0][0x228] ;  /* 0x00008a00002a7ab9 */ /* 0x000fe20000000a00 */
[----:B------:R-:W-:Y:S01]  /*87040*/  ISETP.LT.AND P0, PT, R5, UR4, !P0 ;  /* 0x0000000405007c0c */ /* 0x000fe2000c701270 */
[----:B------:R-:W-:Y:S01]  /*87050*/  ULDC UR4, c[0x0][0x248] ;  /* 0x0000920000047ab9 */ /* 0x000fe20000000800 */
[----:B------:R0:W-:Y:S09]  /*87060*/  STL [R1+0xe80], R8 ;  /* 0x000e800801007387 */ /* 0x0001f20000100800 */
[----:B------:R-:W-:Y:S01]  /*87070*/  @P1 LOP3.LUT R53, R53, 0x80000000, RZ, 0xfc, !PT ;  /* 0x8000000035351812 */ /* 0x000fe200078efcff */
[----:B0-----:R-:W-:Y:S01]  /*87080*/  VIADD R8, R8, UR4 ;  /* 0x0000000408087c36 */ /* 0x001fe20008000000 */
[----:B------:R-:W-:Y:S01]  /*87090*/  UMOV UR4, UR6 ;  /* 0x0000000600047c82 */ /* 0x000fe20008000000 */
[----:B------:R-:W-:Y:S01]  /*870a0*/  ULDC.64 UR6, c[0x0][0x228] ;  /* 0x00008a0000067ab9 */ /* 0x000fe20000000a00 */
[----:B------:R-:W-:Y:S01]  /*870b0*/  LOP3.LUT R53, R53, 0xefffffff, RZ, 0xc0, !PT ;  /* 0xefffffff35357812 */ /* 0x000fe200078ec0ff */
[----:B------:R-:W-:Y:S01]  /*870c0*/  UMOV UR12, UR7 ;  /* 0x00000007000c7c82 */ /* 0x000fe20008000000 */
[----:B------:R0:W-:Y:S02]  /*870d0*/  STL [R1+0xe84], R8 ;  /* 0x000e840801007387 */ /* 0x0001e40000100800 */
[----:B------:R-:W-:-:S02]  /*870e0*/  @P0 LOP3.LUT R53, R53, 0x10000000, RZ, 0xfc, !PT ;  /* 0x1000000035350812 */ /* 0x000fc400078efcff */
[----:B------:R-:W-:Y:S01]  /*870f0*/  ISETP.GE.AND P0, PT, R58, UR43, PT ;  /* 0x0000002b3a007c0c */ /* 0x000fe2000bf06270 */
[----:B------:R-:W-:Y:S01]  /*87100*/  VIADD R58, R0, 0xfd ;  /* 0x000000fd003a7836 */ /* 0x000fe20000000000 */
[----:B------:R-:W-:Y:S02]  /*87110*/  LOP3.LUT R53, R53, 0xdfffffff, RZ, 0xc0, !PT ;  /* 0xdfffffff35357812 */ /* 0x000fe400078ec0ff */
[----:B------:R-:W-:Y:S01]  /*87120*/  ISETP.LT.AND P1, PT, R6, UR44, !P0 ;  /* 0x0000002c06007c0c */ /* 0x000fe2000c721270 */
[----:B------:R-:W-:Y:S01]  /*87130*/  ULDC.64 UR44, c[0x0][0x228] ;  /* 0x00008a00002c7ab9 */ /* 0x000fe20000000a00 */
[----:B------:R-:W-:Y:S01]  /*87140*/  ISETP.LT.AND P0, PT, R5, UR4, !P0 ;  /* 0x0000000405007c0c */ /* 0x000fe2000c701270 */
[----:B------:R-:W-:Y:S02]  /*87150*/  ULDC UR4, c[0x0][0x248] ;  /* 0x0000920000047ab9 */ /* 0x000fe40000000800 */
[----:B0-----:R-:W-:Y:S01]  /*87160*/  VIADD R8, R8, UR4 ;  /* 0x0000000408087c36 */ /* 0x001fe20008000000 */
[----:B------:R-:W-:Y:S01]  /*87170*/  UMOV UR4, UR6 ;  /* 0x0000000600047c82 */ /* 0x000fe20008000000 */
[----:B------:R-:W-:-:S02]  /*87180*/  ULDC.64 UR6, c[0x0][0x228] ;  /* 0x00008a0000067ab9 */ /* 0x000fc40000000a00 */
[----:B------:R-:W-:Y:S01]  /*87190*/  UMOV UR14, UR7 ;  /* 0x00000007000e7c82 */ /* 0x000fe20008000000 */
        /* <DEDUP_REMOVED lines=209> */
[----:B------:R-:W-:-:S04]  /*87eb0*/  UMOV UR53, UR7 ;  /* 0x0000000700357c82 */ /* 0x000fc80008000000 */
        /* <DEDUP_REMOVED lines=133> */
[----:B------:R-:W-:Y:S01]  /*88710*/  UMOV UR6, UR10 ;  /* 0x0000000a00067c82 */ /* 0x000fe20008000000 */
[----:B------:R-:W-:-:S02]  /*88720*/  LOP3.LUT R56, R56, 0xbfffffff, RZ, 0xc0, !PT ;  /* 0xbfffffff38387812 */ /* 0x000fc400078ec0ff */
[----:B------:R0:W-:Y:S01]  /*88730*/  STL [R1+0xee4], R8 ;  /* 0x000ee40801007387 */ /* 0x0001e20000100800 */
[----:B------:R-:W-:Y:S02]  /*88740*/  LOP3.LUT R54, R54, 0x7fffffff, RZ, 0xc0, !PT ;  /* 0x7fffffff36367812 */ /* 0x000fe400078ec0ff */
[----:B------:R-:W-:Y:S02]  /*88750*/  @P1 LOP3.LUT R55, R55, 0x8000, RZ, 0xfc, !PT ;  /* 0x0000800037371812 */ /* 0x000fe400078efcff */
[----:B------:R-:W-:Y:S02]  /*88760*/  R2UR UR10, R60 ;  /* 0x000000003c0a72ca */ /* 0x000fe400000e0000 */
        /* <DEDUP_REMOVED lines=11> */
[----:B------:R-:W-:-:S03]  /*88820*/  R2UR UR11, R61 ;  /* 0x000000003d0b72ca */ /* 0x000fc600000e0000 */
[----:B------:R0:W-:Y:S03]  /*88830*/  STL [R1+0xee8], R8 ;  /* 0x000ee80801007387 */ /* 0x0001e60000100800 */
[----:B------:R-:W-:-:S04]  /*88840*/  @P1 LOP3.LUT R55, R55, 0x2000, RZ, 0xfc, !PT ;  /* 0x0000200037371812 */ /* 0x000fc800078efcff */
[----:B------:R-:W-:-:S04]  /*88850*/  LOP3.LUT R55, R55, 0xfffffbff, RZ, 0xc0, !PT ;  /* 0xfffffbff37377812 */ /* 0x000fc800078ec0ff */
[----:B------:R-:W-:Y:S02]  /*88860*/  @P0 LOP3.LUT R55, R55, 0x400, RZ, 0xfc, !PT ;  /* 0x0000040037370812 */ /* 0x000fe400078efcff */
[----:B------:R-:W-:Y:S01]  /*88870*/  ISETP.GE.AND P0, PT, R58, UR45, PT ;  /* 0x0000002d3a007c0c */ /* 0x000fe2000bf06270 */
[----:B------:R-:W-:Y:S01]  /*88880*/  VIADD R58, R0, 0x12f ;  /* 0x0000012f003a7836 */ /* 0x000fe20000000000 */
[----:B------:R-:W-:Y:S01]  /*88890*/  LOP3.LUT R55, R55, 0xfffff7ff, RZ, 0xc0, !PT ;  /* 0xfffff7ff37377812 */ /* 0x000fe200078ec0ff */
[----:B------:R-:W-:Y:S01]  /*888a0*/  UMOV UR45, UR4 ;  /* 0x00000004002d7c82 */ /* 0x000fe20008000000 */
[----:B------:R-:W-:Y:S01]  /*888b0*/  ISETP.LT.AND P1, PT, R6, UR56, !P0 ;  /* 0x0000003806007c0c */ /* 0x000fe2000c721270 */
[----:B------:R-:W-:Y:S01]  /*888c0*/  ULDC.64 UR56, c[0x0][0x228] ;  /* 0x00008a0000387ab9 */ /* 0x000fe20000000a00 */
[----:B------:R-:W-:Y:S01]  /*888d0*/  ISETP.LT.AND P0, PT, R5, UR6, !P0 ;  /* 0x0000000605007c0c */ /* 0x000fe2000c701270 */
[----:B------:R-:W-:Y:S01]  /*888e0*/  ULDC UR4, c[0x0][0x248] ;  /* 0x0000920000047ab9 */ /* 0x000fe20000000800 */
[----:B------:R-:W-:Y:S01]  /*888f0*/  ULDC.64 UR6, c[0x0][0x228] ;  /* 0x00008a0000067ab9 */ /* 0x000fe20000000a00 */
[----:B0-----:R-:W-:Y:S01]  /*88900*/  VIADD R8, R8, UR4 ;  /* 0x0000000408087c36 */ /* 0x001fe20008000000 */
[----:B------:R-:W-:Y:S01]  /*88910*/  UMOV UR4, UR6 ;  /* 0x0000000600047c82 */ /* 0x000fe20008000000 */
[----:B------:R-:W-:Y:S01]  /*88920*/  UMOV UR9, UR7 ;  /* 0x0000000700097c82 */ /* 0x000fe20008000000 */
[----:B------:R-:W-:-:S02]  /*88930*/  R2UR UR7, R52 ;  /* 0x00000000340772ca */ /* 0x000fc400000e0000 */
[----:B------:R0:W-:Y:S03]  /*88940*/  STL [R1+0xeec], R8 ;  /* 0x000eec0801007387 */ /* 0x0001e60000100800 */
[----:B------:R-:W-:Y:S01]  /*88950*/  @P1 LOP3.LUT R55, R55, 0x800, RZ, 0xfc, !PT ;  /* 0x0000080037371812 */ /* 0x000fe200078efcff */
[----:B------:R-:W3:Y:S03]  /*88960*/  LDL.LU R52, [R1+0x28e8] ;  /* 0x0028e80001347983 */ /* 0x000ee60000300800 */
[----:B------:R-:W-:-:S04]  /*88970*/  LOP3.LUT R55, R55, 0xfffffeff, RZ, 0xc0, !PT ;  /* 0xfffffeff37377812 */ /* 0x000fc800078ec0ff */
[----:B------:R-:W-:Y:S02]  /*88980*/  @P0 LOP3.LUT R55, R55, 0x100, RZ, 0xfc, !PT ;  /* 0x0000010037370812 */ /* 0x000fe400078efcff */
[----:B------:R-:W-:-:S04]  /*88990*/  ISETP.GE.AND P0, PT, R58, UR57, PT ;  /* 0x000000393a007c0c */ /* 0x000fc8000bf06270 */
[----:B------:R-:W-:Y:S02]  /*889a0*/  ISETP.LT.AND P1, PT, R6, UR58, !P0 ;  /* 0x0000003a06007c0c */ /* 0x000fe4000c721270 */
[----:B------:R-:W-:Y:S01]  /*889b0*/  LOP3.LUT R55, R55, 0xfffffdff, RZ, 0xc0, !PT ;  /* 0xfffffdff37377812 */ /* 0x000fe200078ec0ff */
[----:B------:R-:W-:Y:S01]  /*889c0*/  VIADD R58, R0, 0x131 ;  /* 0x00000131003a7836 */ /* 0x000fe20000000000 */
[----:B------:R-:W-:Y:S01]  /*889d0*/  ISETP.LT.AND P0, PT, R5, UR4, !P0 ;  /* 0x0000000405007c0c */ /* 0x000fe2000c701270 */
[----:B------:R-:W-:Y:S01]  /*889e0*/  ULDC.64 UR58, c[0x0][0x228] ;  /* 0x00008a00003a7ab9 */ /* 0x000fe20000000a00 */
[----:B------:R-:W-:-:S07]  /*889f0*/  ULDC UR4, c[0x0][0x248] ;  /* 0x0000920000047ab9 */ /* 0x000fce0000000800 */
[----:B------:R-:W-:Y:S01]  /*88a00*/  @P1 LOP3.LUT R55, R55, 0x200, RZ, 0xfc, !PT ;  /* 0x0000020037371812 */ /* 0x000fe200078efcff */
[----:B------:R-:W-:-:S03]  /*88a10*/  UMOV UR43, UR59 ;  /* 0x0000003b002b7c82 */ /* 0x000fc60008000000 */
[----:B------:R-:W-:-:S04]  /*88a20*/  LOP3.LUT R55, R55, 0xffffffbf, RZ, 0xc0, !PT ;  /* 0xffffffbf37377812 */ /* 0x000fc800078ec0ff */
[----:B------:R-:W-:Y:S02]  /*88a30*/  @P0 LOP3.LUT R55, R55, 0x40, RZ, 0xfc, !PT ;  /* 0x0000004037370812 */ /* 0x000fe400078efcff */
[----:B------:R-:W-:Y:S01]  /*88a40*/  ISETP.GE.AND P0, PT, R58, UR43, PT ;  /* 0x0000002b3a007c0c */ /* 0x000fe2000bf06270 */
[----:B------:R-:W-:Y:S01]  /*88a50*/  UMOV UR57, UR58 ;  /* 0x0000003a00397c82 */ /* 0x000fe20008000000 */
[----:B------:R-:W-:Y:S02]  /*88a60*/  ULDC.64 UR58, c[0x0][0x228] ;  /* 0x00008a00003a7ab9 */ /* 0x000fe40000000a00 */
[----:B------:R-:W-:Y:S01]  /*88a70*/  ISETP.LT.AND P1, PT, R6, UR42, !P0 ;  /* 0x0000002a06007c0c */ /* 0x000fe2000c721270 */
[----:B0-----:R-:W-:Y:S01]  /*88a80*/  VIADD R8, R8, UR4 ;  /* 0x0000000408087c36 */ /* 0x001fe20008000000 */
[----:B------:R-:W-:Y:S01]  /*88a90*/  UMOV UR4, UR58 ;  /* 0x0000003a00047c82 */ /* 0x000fe20008000000 */
[----:B------:R-:W-:Y:S01]  /*88aa0*/  LOP3.LUT R55, R55, 0xffffff7f, RZ, 0xc0, !PT ;  /* 0xffffff7f37377812 */ /* 0x000fe200078ec0ff */
[----:B------:R-:W-:Y:S01]  /*88ab0*/  VIADD R58, R0, 0x133 ;  /* 0x00000133003a7836 */ /* 0x000fe20000000000 */
[----:B------:R-:W-:Y:S01]  /*88ac0*/  ISETP.LT.AND P0, PT, R5, UR4, !P0 ;  /* 0x0000000405007c0c */ /* 0x000fe2000c701270 */
[----:B------:R-:W-:Y:S01]  /*88ad0*/  UMOV UR6, UR59 ;  /* 0x0000003b00067c82 */ /* 0x000fe20008000000 */
[----:B------:R-:W-:Y:S01]  /*88ae0*/  ULDC.64 UR58, c[0x0][0x228] ;  /* 0x00008a00003a7ab9 */ /* 0x000fe20000000a00 */
[----:B------:R-:W-:Y:S01]  /*88af0*/  ULDC.64 UR42, c[0x0][0x228] ;  /* 0x00008a00002a7ab9 */ /* 0x000fe20000000a00 */
[----:B------:R-:W-:-:S04]  /*88b00*/  ULDC UR4, c[0x0][0x248] ;  /* 0x0000920000047ab9 */ /* 0x000fc80000000800 */
[----:B------:R-:W-:-:S04]  /*88b10*/  @P1 LOP3.LUT R55, R55, 0x80, RZ, 0xfc, !PT ;  /* 0x0000008037371812 */ /* 0x000fc800078efcff */
[----:B------:R-:W-:-:S04]  /*88b20*/  LOP3.LUT R55, R55, 0xffffffef, RZ, 0xc0, !PT ;  /* 0xffffffef37377812 */ /* 0x000fc800078ec0ff */
[----:B------:R-:W-:Y:S02]  /*88b30*/  @P0 LOP3.LUT R55, R55, 0x10, RZ, 0xfc, !PT ;  /* 0x0000001037370812 */ /* 0x000fe400078efcff */
[----:B------:R-:W-:-:S04]  /*88b40*/  ISETP.GE.AND P0, PT, R58, UR59, PT ;  /* 0x0000003b3a007c0c */ /* 0x000fc8000bf06270 */
[----:B------:R-:W-:Y:S02]  /*88b50*/  ISETP.LT.AND P1, PT, R5, UR44, !P0 ;  /* 0x0000002c05007c0c */ /* 0x000fe4000c721270 */
[----:B------:R-:W-:Y:S02]  /*88b60*/  ISETP.LT.AND P0, PT, R6, UR42, !P0 ;  /* 0x0000002a06007c0c */ /* 0x000fe4000c701270 */
[----:B------:R-:W-:Y:S01]  /*88b70*/  LOP3.LUT R55, R55, 0xffffffdf, RZ, 0xc0, !PT ;  /* 0xffffffdf37377812 */ /* 0x000fe200078ec0ff */
[----:B------:R0:W-:Y:S01]  /*88b80*/  STL [R1+0xef0], R8 ;  /* 0x000ef00801007387 */ /* 0x0001e20000100800 */
[----:B------:R-:W-:Y:S01]  /*88b90*/  UMOV UR59, UR9 ;  /* 0x00000009003b7c82 */ /* 0x000fe20008000000 */
[----:B------:R-:W-:Y:S01]  /*88ba0*/  UMOV UR42, UR8 ;  /* 0x00000008002a7c82 */ /* 0x000fe20008000000 */
[----:B------:R-:W-:Y:S01]  /*88bb0*/  VIADD R58, R0, 0x136 ;  /* 0x00000136003a7836 */ /* 0x000fe20000000000 */
[----:B------:R-:W-:-:S04]  /*88bc0*/  ULDC.64 UR8, c[0x0][0x228] ;  /* 0x00008a0000087ab9 */ /* 0x000fc80000000a00 */
[----:B------:R-:W-:Y:S01]  /*88bd0*/  @P1 LOP3.LUT R55, R55, 0x20, RZ, 0xfc, !PT ;  /* 0x0000002037371812 */ /* 0x000fe200078efcff */
[----:B0-----:R-:W-:Y:S01]  /*88be0*/  VIADD R8, R8, UR4 ;  /* 0x0000000408087c36 */ /* 0x001fe20008000000 */
[----:B------:R-:W-:Y:S02]  /*88bf0*/  ULDC UR4, c[0x0][0x248] ;  /* 0x0000920000047ab9 */ /* 0x000fe40000000800 */
[----:B------:R-:W-:Y:S02]  /*88c00*/  LOP3.LUT R55, R55, 0xfffffffb, RZ, 0xc0, !PT ;  /* 0xfffffffb37377812 */ /* 0x000fe400078ec0ff */
[----:B------:R0:W-:Y:S02]  /*88c10*/  STL [R1+0xef4], R8 ;  /* 0x000ef40801007387 */ /* 0x0001e40000100800 */
[----:B------:R-:W-:Y:S01]  /*88c20*/  @P0 LOP3.LUT R55, R55, 0x4, RZ, 0xfc, !PT ;  /* 0x0000000437370812 */ /* 0x000fe200078efcff */
[----:B0-----:R-:W-:Y:S01]  /*88c30*/  VIADD R8, R8, UR4 ;  /* 0x0000000408087c36 */ /* 0x001fe20008000000 */
[----:B------:R-:W-:-:S02]  /*88c40*/  UMOV UR4, UR9 ;  /* 0x0000000900047c82 */ /* 0x000fc40008000000 */
[----:B------:R-:W-:Y:S01]  /*88c50*/  ISETP.GE.AND P0, PT, R58, UR4, PT ;  /* 0x000000043a007c0c */ /* 0x000fe2000bf06270 */
[----:B------:R-:W-:Y:S01]  /*88c60*/  UMOV UR61, UR8 ;  /* 0x00000008003d7c82 */ /* 0x000fe20008000000 */
[----:B------:R-:W-:Y:S01]  /*88c70*/  LOP3.LUT R55, R55, 0xfffffff7, RZ, 0xc0, !PT ;  /* 0xfffffff737377812 */ /* 0x000fe200078ec0ff */
[----:B------:R-:W-:Y:S01]  /*88c80*/  VIADD R58, R0, 0x134 ;  /* 0x00000134003a7836 */ /* 0x000fe20000000000 */
[----:B------:R-:W-:Y:S01]  /*88c90*/  ISETP.LT.AND P1, PT, R5, UR58, !P0 ;  /* 0x0000003a05007c0c */ /* 0x000fe2000c721270 */
[----:B------:R-:W-:Y:S01]  /*88ca0*/  ULDC UR4, c[0x0][0x248] ;  /* 0x0000920000047ab9 */ /* 0x000fe20000000800 */
[----:B------:R-:W-:Y:S02]  /*88cb0*/  R2UR UR8, R34 ;  /* 0x00000000220872ca */ /* 0x000fe400000e0000 */
[----:B------:R-:W-:Y:S01]  /*88cc0*/  MOV R34, UR61 ;  /* 0x0000003d00227c02 */ /* 0x000fe20008000f00 */
[----:B------:R-:W-:Y:S01]  /*88cd0*/  UMOV UR61, UR45 ;  /* 0x0000002d003d7c82 */ /* 0x000fe20008000000 */
[----:B------:R-:W-:-:S02]  /*88ce0*/  ULDC.64 UR44, c[0x0][0x228] ;  /* 0x00008a00002c7ab9 */ /* 0x000fc40000000a00 */
[----:B------:R-:W-:-:S05]  /*88cf0*/  ISETP.LT.AND P0, PT, R6, UR44, !P0 ;  /* 0x0000002c06007c0c */ /* 0x000fca000c701270 */
[----:B------:R-:W-:-:S04]  /*88d00*/  @P1 LOP3.LUT R55, R55, 0x8, RZ, 0xfc, !PT ;  /* 0x0000000837371812 */ /* 0x000fc800078efcff */
[----:B------:R-:W-:Y:S01]  /*88d10*/  LOP3.LUT R55, R55, 0xfffffffd, RZ, 0xc0, !PT ;  /* 0xfffffffd37377812 */ /* 0x000fe200078ec0ff */
[----:B------:R-:W-:Y:S01]  /*88d20*/  UMOV UR44, UR59 ;  /* 0x0000003b002c7c82 */ /* 0x000fe20008000000 */
[----:B------:R-:W-:Y:S02]  /*88d30*/  ULDC.64 UR58, c[0x0][0x228] ;  /* 0x00008a00003a7ab9 */ /* 0x000fe40000000a00 */
[----:B------:R-:W-:Y:S02]  /*88d40*/  @P0 LOP3.LUT R55, R55, 0x2, RZ, 0xfc, !PT ;  /* 0x0000000237370812 */ /* 0x000fe400078efcff */
[----:B------:R-:W-:-:S04]  /*88d50*/  ISETP.GE.AND P0, PT, R58, UR45, PT ;  /* 0x0000002d3a007c0c */ /* 0x000fc8000bf06270 */
[----:B------:R-:W-:Y:S02]  /*88d60*/  ISETP.LT.AND P1, PT, R5, UR56, !P0 ;  /* 0x0000003805007c0c */ /* 0x000fe4000c721270 */
[----:B------:R-:W-:Y:S01]  /*88d70*/  ISETP.LT.AND P0, PT, R6, UR58, !P0 ;  /* 0x0000003a06007c0c */ /* 0x000fe2000c701270 */
[----:B------:R0:W-:Y:S01]  /*88d80*/  STL [R1+0xef8], R8 ;  /* 0x000ef80801007387 */ /* 0x0001e20000100800 */
[----:B------:R-:W-:-:S03]  /*88d90*/  VIADD R58, R0, 0x137 ;  /* 0x00000137003a7836 */ /* 0x000fc60000000000 */
[----:B------:R-:W-:Y:S01]  /*88da0*/  STL [R1+0x27d4], R34 ;  /* 0x0027d42201007387 */ /* 0x000fe20000100800 */
[----:B0-----:R-:W-:Y:S01]  /*88db0*/  VIADD R8, R8, UR4 ;  /* 0x0000000408087c36 */ /* 0x001fe20008000000 */
[----:B------:R-:W-:-:S04]  /*88dc0*/  ULDC UR4, c[0x0][0x248] ;  /* 0x0000920000047ab9 */ /* 0x000fc80000000800 */
[----:B------:R0:W-:Y:S01]  /*88dd0*/  STL [R1+0xefc], R8 ;  /* 0x000efc0801007387 */ /* 0x0001e20000100800 */
[----:B------:R-:W-:Y:S02]  /*88de0*/  LOP3.LUT R55, R55, 0xfffffffe, RZ, 0xc0, !PT ;  /* 0xfffffffe37377812 */ /* 0x000fe400078ec0ff */
[----:B------:R-:W-:Y:S01]  /*88df0*/  @P0 LOP3.LUT R56, R56, 0x40000000, RZ, 0xfc, !PT ;  /* 0x4000000038380812 */ /* 0x000fe200078efcff */
[----:B0-----:R-:W-:Y:S01]  /*88e00*/  VIADD R8, R8, UR4 ;  /* 0x0000000408087c36 */ /* 0x001fe20008000000 */
[----:B------:R-:W-:Y:S01]  /*88e10*/  UMOV UR4, UR57 ;  /* 0x0000003900047c82 */ /* 0x000fe20008000000 */
[----:B------:R-:W-:Y:S02]  /*88e20*/  ULDC.64 UR56, c[0x0][0x228] ;  /* 0x00008a0000387ab9 */ /* 0x000fe40000000a00 */
[----:B------:R-:W-:Y:S02]  /*88e30*/  ISETP.GE.AND P0, PT, R58, UR57, PT ;  /* 0x000000393a007c0c */ /* 0x000fe4000bf06270 */
[----:B------:R-:W-:-:S02]  /*88e40*/  @P1 LOP3.LUT R55, R55, 0x1, RZ, 0xfc, !PT ;  /* 0x0000000137371812 */ /* 0x000fc400078efcff */
[----:B------:R-:W-:Y:S01]  /*88e50*/  ISETP.LT.AND P1, PT, R6, UR56, !P0 ;  /* 0x0000003806007c0c */ /* 0x000fe2000c721270 */
[----:B------:R-:W-:Y:S01]  /*88e60*/  UMOV UR58, UR44 ;  /* 0x0000002c003a7c82 */ /* 0x000fe20008000000 */
[----:B------:R-:W-:Y:S01]  /*88e70*/  ULDC.64 UR44, c[0x0][0x228] ;  /* 0x00008a00002c7ab9 */ /* 0x000fe20000000a00 */
[----:B------:R-:W-:Y:S01]  /*88e80*/  LOP3.LUT R56, R56, 0x7fffffff, RZ, 0xc0, !PT ;  /* 0x7fffffff38387812 */ /* 0x000fe200078ec0ff */
[----:B------:R-:W-:Y:S01]  /*88e90*/  VIADD R58, R0, 0x135 ;  /* 0x00000135003a7836 */ /* 0x000fe20000000000 */
[----:B------:R-:W-:Y:S01]  /*88ea0*/  ISETP.LT.AND P0, PT, R5, UR44, !P0 ;  /* 0x0000002c05007c0c */ /* 0x000fe2000c701270 */
[----:B------:R-:W-:-:S07]  /*88eb0*/  ULDC.64 UR56, c[0x0][0x228] ;  /* 0x00008a0000387ab9 */ /* 0x000fce0000000a00 */
[----:B------:R-:W-:-:S04]  /*88ec0*/  @P1 LOP3.LUT R56, R56, 0x80000000, RZ, 0xfc, !PT ;  /* 0x8000000038381812 */ /* 0x000fc800078efcff */
[----:B------:R-:W-:Y:S01]  /*88ed0*/  LOP3.LUT R56, R56, 0xdfffffff, RZ, 0xc0, !PT ;  /* 0xdfffffff38387812 */ /* 0x000fe200078ec0ff */
[----:B------:R-:W-:Y:S01]  /*88ee0*/  UMOV UR44, UR4 ;  /* 0x00000004002c7c82 */ /* 0x000fe20008000000 */
[----:B------:R-:W-:Y:S01]  /*88ef0*/  STL [R1+0x27d8], R55 ;  /* 0x0027d83701007387 */ /* 0x000fe20000100800 */
[----:B------:R-:W-:Y:S01]  /*88f00*/  ULDC UR4, c[0x0][0x248] ;  /* 0x0000920000047ab9 */ /* 0x000fe20000000800 */
[----:B------:R-:W-:Y:S02]  /*88f10*/  @P0 LOP3.LUT R56, R56, 0x20000000, RZ, 0xfc, !PT ;  /* 0x2000000038380812 */ /* 0x000fe400078efcff */
[----:B------:R-:W-:-:S04]  /*88f20*/  ISETP.GE.AND P0, PT, R58, UR45, PT ;  /* 0x0000002d3a007c0c */ /* 0x000fc8000bf06270 */
[----:B------:R-:W-:Y:S02]  /*88f30*/  ISETP.LT.AND P1, PT, R5, UR44, !P0 ;  /* 0x0000002c05007c0c */ /* 0x000fe4000c721270 */
[----:B------:R-:W-:Y:S01]  /*88f40*/  LOP3.LUT R56, R56, 0xefffffff, RZ, 0xc0, !PT ;  /* 0xefffffff38387812 */ /* 0x000fe200078ec0ff */
[----:B------:R-:W-:Y:S01]  /*88f50*/  VIADD R58, R0, 0x132 ;  /* 0x00000132003a7836 */ /* 0x000fe20000000000 */
[----:B------:R-:W-:Y:S01]  /*88f60*/  ISETP.LT.AND P0, PT, R6, UR56, !P0 ;  /* 0x0000003806007c0c */ /* 0x000fe2000c701270 */
[----:B------:R0:W-:Y:S01]  /*88f70*/  STL [R1+0xf00], R8 ;  /* 0x000f000801007387 */ /* 0x0001e20000100800 */
[----:B------:R-:W-:-:S07]  /*88f80*/  ULDC.64 UR44, c[0x0][0x228] ;  /* 0x00008a00002c7ab9 */ /* 0x000fce0000000a00 */
[----:B------:R-:W-:-:S04]  /*88f90*/  @P1 LOP3.LUT R56, R56, 0x10000000, RZ, 0xfc, !PT ;  /* 0x1000000038381812 */ /* 0x000fc800078efcff */
[----:B------:R-:W-:-:S04]  /*88fa0*/  LOP3.LUT R56, R56, 0xf7ffffff, RZ, 0xc0, !PT ;  /* 0xf7ffffff38387812 */ /* 0x000fc800078ec0ff */
[----:B------:R-:W-:Y:S02]  /*88fb0*/  @P0 LOP3.LUT R56, R56, 0x8000000, RZ, 0xfc, !PT ;  /* 0x0800000038380812 */ /* 0x000fe400078efcff */
[----:B------:R-:W-:Y:S01]  /*88fc0*/  ISETP.GE.AND P0, PT, R58, UR57, PT ;  /* 0x000000393a007c0c */ /* 0x000fe2000bf06270 */
[----:B0-----:R-:W-:Y:S01]  /*88fd0*/  VIADD R8, R8, UR4 ;  /* 0x0000000408087c36 */ /* 0x001fe20008000000 */
[----:B------:R-:W-:Y:S02]  /*88fe0*/  ULDC UR4, c[0x0][0x248] ;  /* 0x0000920000047ab9 */ /* 0x000fe40000000800 */
[----:B------:R-:W-:Y:S02]  /*88ff0*/  ISETP.LT.AND P1, PT, R6, UR44, !P0 ;  /* 0x0000002c06007c0c */ /* 0x000fe4000c721270 */
[----:B------:R0:W-:Y:S01]  /*89000*/  STL [R1+0xf04], R8 ;  /* 0x000f040801007387 */ /* 0x0001e20000100800 */
[----:B------:R-:W-:Y:S01]  /*89010*/  LOP3.LUT R56, R56, 0xfbffffff, RZ, 0xc0, !PT ;  /* 0xfbffffff38387812 */ /* 0x000fe200078ec0ff */
[----:B0-----:R-:W-:Y:S01]  /*89020*/  VIADD R8, R8, UR4 ;  /* 0x0000000408087c36 */ /* 0x001fe20008000000 */
[----:B------:R-:W-:-:S02]  /*89030*/  ULDC UR4, c[0x0][0x228] ;  /* 0x00008a0000047ab9 */ /* 0x000fc40000000800 */
[----:B------:R-:W-:Y:S01]  /*89040*/  ISETP.LT.AND P0, PT, R5, UR4, !P0 ;  /* 0x0000000405007c0c */ /* 0x000fe2000c701270 */
[----:B------:R-:W-:-:S05]  /*89050*/  VIADD R58, R0, 0x130 ;  /* 0x00000130003a7836 */ /* 0x000fca0000000000 */
[----:B------:R-:W-:Y:S01]  /*89060*/  @P1 LOP3.LUT R56, R56, 0x4000000, RZ, 0xfc, !PT ;  /* 0x0400000038381812 */ /* 0x000fe200078efcff */
[----:B------:R-:W-:Y:S01]  /*89070*/  UMOV UR56, UR6 ;  /* 0x0000000600387c82 */ /* 0x000fe20008000000 */
[----:B------:R-:W-:Y:S01]  /*89080*/  ULDC UR6, c[0x0][0x228] ;  /* 0x00008a0000067ab9 */ /* 0x000fe20000000800 */
[----:B------:R-:W-:Y:S01]  /*89090*/  ULDC UR4, c[0x0][0x248] ;  /* 0x0000920000047ab9 */ /* 0x000fe20000000800 */
[----:B------:R-:W-:-:S04]  /*890a0*/  LOP3.LUT R56, R56, 0xfdffffff, RZ, 0xc0, !PT ;  /* 0xfdffffff38387812 */ /* 0x000fc800078ec0ff */
[----:B------:R-:W-:Y:S02]  /*890b0*/  @P0 LOP3.LUT R56, R56, 0x2000000, RZ, 0xfc, !PT ;  /* 0x0200000038380812 */ /* 0x000fe400078efcff */
[----:B------:R-:W-:-:S04]  /*890c0*/  ISETP.GE.AND P0, PT, R58, UR59, PT ;  /* 0x0000003b3a007c0c */ /* 0x000fc8000bf06270 */
[----:B------:R-:W-:Y:S01]  /*890d0*/  ISETP.LT.AND P1, PT, R6, UR6, !P0 ;  /* 0x0000000606007c0c */ /* 0x000fe2000c721270 */
[----:B------:R0:W-:Y:S01]  /*890e0*/  STL [R1+0xf08], R8 ;  /* 0x000f080801007387 */ /* 0x0001e20000100800 */
[----:B------:R-:W-:Y:S01]  /*890f0*/  LOP3.LUT R56, R56, 0xfeffffff, RZ, 0xc0, !PT ;  /* 0xfeffffff38387812 */ /* 0x000fe200078ec0ff */
[----:B------:R-:W-:Y:S01]  /*89100*/  VIADD R58, R0, 0x12e ;  /* 0x0000012e003a7836 */ /* 0x000fe20000000000 */
[----:B------:R-:W-:Y:S01]  /*89110*/  ULDC UR6, c[0x0][0x228] ;  /* 0x00008a0000067ab9 */ /* 0x000fe20000000800 */
[----:B0-----:R-:W-:Y:S01]  /*89120*/  VIADD R8, R8, UR4 ;  /* 0x0000000408087c36 */ /* 0x001fe20008000000 */
[----:B------:R-:W-:Y:S02]  /*89130*/  ULDC UR4, c[0x0][0x228] ;  /* 0x00008a0000047ab9 */ /* 0x000fe40000000800 */
[----:B------:R-:W-:Y:S01]  /*89140*/  ISETP.LT.AND P0, PT, R5, UR4, !P0 ;  /* 0x0000000405007c0c */ /* 0x000fe2000c701270 */
[----:B------:R-:W-:-:S04]  /*89150*/  ULDC UR4, c[0x0][0x248] ;  /* 0x0000920000047ab9 */ /* 0x000fc80000000800 */
[----:B------:R-:W-:-:S04]  /*89160*/  @P1 LOP3.LUT R56, R56, 0x1000000, RZ, 0xfc, !PT ;  /* 0x0100000038381812 */ /* 0x000fc800078efcff */
        /* <DEDUP_REMOVED lines=15> */
[----:B------:R-:W-:Y:S01]  /*89260*/  ISETP.GE.AND P0, PT, R58, UR45, PT ;  /* 0x0000002d3a007c0c */ /* 0x000fe2000bf06270 */
[----:B------:R0:W-:Y:S01]  /*89270*/  STL [R1+0xfa0], R8 ;  /* 0x000fa00801007387 */ /* 0x0001e20000100800 */
[----:B------:R-:W-:Y:S01]  /*89280*/  LOP3.LUT R56, R56, 0xffefffff, RZ, 0xc0, !PT ;  /* 0xffefffff38387812 */ /* 0x000fe200078ec0ff */
[----:B------:R-:W-:Y:S01]  /*89290*/  VIADD R58, R0, 0x12a ;  /* 0x0000012a003a7836 */ /* 0x000fe20000000000 */
[----:B------:R-:W-:Y:S01]  /*892a0*/  ISETP.LT.AND P1, PT, R6, UR6, !P0 ;  /* 0x0000000606007c0c */ /* 0x000fe2000c721270 */
[----:B------:R-:W-:Y:S01]  /*892b0*/  ULDC UR6, c[0x0][0x228] ;  /* 0x00008a0000067ab9 */ /* 0x000fe20000000800 */
[----:B---3--:R-:W-:Y:S01]  /*892c0*/  LOP3.LUT R52, R52, 0x7fffffff, RZ, 0xc0, !PT ;  /* 0x7fffffff34347812 */ /* 0x008fe200078ec0ff */
[----:B------:R-:W-:Y:S01]  /*892d0*/  ULDC.64 UR44, c[0x0][0x228] ;  /* 0x00008a00002c7ab9 */ /* 0x000fe20000000a00 */
[----:B0-----:R-:W-:Y:S01]  /*892e0*/  VIADD R8, R8, UR4 ;  /* 0x0000000408087c36 */ /* 0x001fe20008000000 */
[----:B------:R-:W-:-:S02]  /*892f0*/  ULDC UR4, c[0x0][0x228] ;  /* 0x00008a0000047ab9 */ /* 0x000fc40000000800 */
[----:B------:R-:W-:Y:S01]  /*89300*/  ISETP.LT.AND P0, PT, R5, UR4, !P0 ;  /* 0x0000000405007c0c */ /* 0x000fe2000c701270 */
[----:B------:R-:W-:-:S05]  /*89310*/  ULDC UR4, c[0x0][0x248] ;  /* 0x0000920000047ab9 */ /* 0x000fca0000000800 */
        /* <DEDUP_REMOVED lines=9> */
[----:B------:R-:W-:Y:S01]  /*893b0*/  R2UR UR9, R48 ;  /* 0x00000000300972ca */ /* 0x000fe200000e0000 */
        /* <DEDUP_REMOVED lines=14> */
[----:B------:R-:W-:Y:S01]  /*894a0*/  LOP3.LUT R42, R42, 0x7fffffff, RZ, 0xc0, !PT ;  /* 0x7fffffff2a2a7812 */ /* 0x000fe200078ec0ff */
        /* <DEDUP_REMOVED lines=27> */
[----:B------:R-:W-:Y:S01]  /*89660*/  ULDC.64 UR42, c[0x0][0x228] ;  /* 0x00008a00002a7ab9 */ /* 0x000fe20000000a00 */
[----:B0-----:R-:W-:Y:S01]  /*89670*/  VIADD R8, R8, UR4 ;  /* 0x0000000408087c36 */ /* 0x001fe20008000000 */
[----:B------:R-:W-:-:S02]  /*89680*/  ULDC UR4, c[0x0][0x228] ;  /* 0x00008a0000047ab9 */ /* 0x000fc40000000800 */
[----:B------:R-:W-:Y:S01]  /*89690*/  ISETP.LT.AND P0, PT, R5, UR4, !P0 ;  /* 0x0000000405007c0c */ /* 0x000fe2000c701270 */
[----:B------:R-:W-:-:S06]  /*896a0*/  ULDC UR4, c[0x0][0x248] ;  /* 0x0000920000047ab9 */ /* 0x000fcc0000000800 */
        /* <DEDUP_REMOVED lines=29> */
[----:B------:R-:W-:Y:S02]  /*89880*/  ISETP.GE.AND P0, PT, R58, UR47, PT ;  /* 0x0000002f3a007c0c */ /* 0x000fe4000bf06270 */
[----:B------:R-:W-:Y:S02]  /*89890*/  R2UR UR50, R51 ;  /* 0x00000000333272ca */ /* 0x000fe400000e0000 */
[----:B------:R-:W-:Y:S01]  /*898a0*/  ISETP.LT.AND P1, PT, R6, UR6, !P0 ;  /* 0x0000000606007c0c */ /* 0x000fe2000c721270 */
[----:B------:R-:W3:Y:S01]  /*898b0*/  LDL.LU R51, [R1+0x28e4] ;  /* 0x0028e40001337983 */ /* 0x000ee20000300800 */
[----:B------:R-:W-:Y:S01]  /*898c0*/  LOP3.LUT R56, R56, 0xffffffbf, RZ, 0xc0, !PT ;  /* 0xffffffbf38387812 */ /* 0x000fe200078ec0ff */
[----:B------:R-:W-:Y:S01]  /*898d0*/  VIADD R58, R0, 0x11c ;  /* 0x0000011c003a7836 */ /* 0x000fe20000000000 */
[----:B------:R-:W-:Y:S01]  /*898e0*/  ULDC UR6, c[0x0][0x228] ;  /* 0x00008a0000067ab9 */ /* 0x000fe20000000800 */
[----:B------:R0:W-:Y:S02]  /*898f0*/  STL [R1+0xfbc], R8 ;  /* 0x000fbc0801007387 */ /* 0x0001e40000100800 */
[----:B0-----:R-:W-:Y:S01]  /*89900*/  VIADD R8, R8, UR4 ;  /* 0x0000000408087c36 */ /* 0x001fe20008000000 */
[----:B------:R-:W-:-:S02]  /*89910*/  ULDC UR4, c[0x0][0x228] ;  /* 0x00008a0000047ab9 */ /* 0x000fc40000000800 */
[----:B------:R-:W-:Y:S01]  /*89920*/  ISETP.LT.AND P0, PT, R5, UR4, !P0 ;  /* 0x0000000405007c0c */ /* 0x000fe2000c701270 */
[----:B------:R-:W-:Y:S02]  /*89930*/  ULDC UR4, c[0x0][0x248] ;  /* 0x0000920000047ab9 */ /* 0x000fe40000000800 */
[----:B------:R-:W-:-:S04]  /*89940*/  @P1 LOP3.LUT R56, R56, 0x40, RZ, 0xfc, !PT ;  /* 0x0000004038381812 */ /* 0x000fc800078efcff */
[----:B------:R-:W-:-:S06]  /*89950*/  LOP3.LUT R56, R56, 0xffffffdf, RZ, 0xc0, !PT ;  /* 0xffffffdf38387812 */ /* 0x000fcc00078ec0ff */
[----:B------:R-:W-:Y:S02]  /*89960*/  @P0 LOP3.LUT R56, R56, 0x20, RZ, 0xfc, !PT ;  /* 0x0000002038380812 */ /* 0x000fe400078efcff */
[----:B------:R-:W-:Y:S02]  /*89970*/  ISETP.GE.AND P0, PT, R58, UR48, PT ;  /* 0x000000303a007c0c */ /* 0x000fe4000bf06270 */
[----:B------:R-:W-:Y:S02]  /*89980*/  R2UR UR54, R41 ;  /* 0x00000000293672ca */ /* 0x000fe400000e0000 */
[----:B------:R-:W-:Y:S01]  /*89990*/  ISETP.LT.AND P1, PT, R6, UR6, !P0 ;  /* 0x0000000606007c0c */ /* 0x000fe2000c721270 */
[----:B------:R-:W4:Y:S01]  /*899a0*/  LDL.LU R41, [R1+0x28e0] ;  /* 0x0028e00001297983 */ /* 0x000f220000300800 */
        /* <DEDUP_REMOVED lines=14> */
[----:B------:R-:W2:Y:S01]  /*89a90*/  LDL.LU R40, [R1+0x28dc] ;  /* 0x0028dc0001287983 */ /* 0x000ea20000300800 */
[----:B------:R-:W-:Y:S01]  /*89aa0*/  LOP3.LUT R56, R56, 0xfffffffb, RZ, 0xc0, !PT ;  /* 0xfffffffb38387812 */ /* 0x000fe200078ec0ff */
[----:B------:R-:W-:Y:S01]  /*89ab0*/  VIADD R58, R0, 0x118 ;  /* 0x00000118003a7836 */ /* 0x000fe20000000000 */
[----:B------:R-:W-:Y:S01]  /*89ac0*/  R2UR UR48, R39 ;  /* 0x00000000273072ca */ /* 0x000fe200000e0000 */
[----:B------:R0:W-:Y:S01]  /*89ad0*/  STL [R1+0xfc4], R8 ;  /* 0x000fc40801007387 */ /* 0x0001e20000100800 */
[----:B------:R-:W-:-:S03]  /*89ae0*/  ULDC UR6, c[0x0][0x228] ;  /* 0x00008a0000067ab9 */ /* 0x000fc60000000800 */
[----:B------:R-:W2:Y:S01]  /*89af0*/  LDL.LU R39, [R1+0x28d8] ;  /* 0x0028d80001277983 */ /* 0x000ea20000300800 */
[----:B0-----:R-:W-:Y:S01]  /*89b00*/  VIADD R8, R8, UR4 ;  /* 0x0000000408087c36 */ /* 0x001fe20008000000 */
[----:B------:R-:W-:Y:S02]  /*89b10*/  ULDC UR4, c[0x0][0x228] ;  /* 0x00008a0000047ab9 */ /* 0x000fe40000000800 */
[----:B------:R-:W-:Y:S01]  /*89b20*/  ISETP.LT.AND P0, PT, R5, UR4, !P0 ;  /* 0x0000000405007c0c */ /* 0x000fe2000c701270 */
[----:B------:R-:W-:Y:S01]  /*89b30*/  ULDC UR4, c[0x0][0x248] ;  /* 0x0000920000047ab9 */ /* 0x000fe20000000800 */
[----:B------:R-:W-:-:S04]  /*89b40*/  @P1 LOP3.LUT R56, R56, 0x4, RZ, 0xfc, !PT ;  /* 0x0000000438381812 */ /* 0x000fc800078efcff */
[----:B------:R-:W-:Y:S01]  /*89b50*/  LOP3.LUT R56, R56, 0xfffffffd, RZ, 0xc0, !PT ;  /* 0xfffffffd38387812 */ /* 0x000fe200078ec0ff */
[----:B------:R0:W-:Y:S06]  /*89b60*/  STL [R1+0xfc8], R8 ;  /* 0x000fc80801007387 */ /* 0x0001ec0000100800 */
[----:B------:R-:W-:Y:S02]  /*89b70*/  @P0 LOP3.LUT R56, R56, 0x2, RZ, 0xfc, !PT ;  /* 0x0000000238380812 */ /* 0x000fe400078efcff */
[----:B------:R-:W-:Y:S01]  /*89b80*/  ISETP.GE.AND P0, PT, R58, UR60, PT ;  /* 0x0000003c3a007c0c */ /* 0x000fe2000bf06270 */
[----:B0-----:R-:W-:Y:S01]  /*89b90*/  VIADD R8, R8, UR4 ;  /* 0x0000000408087c36 */ /* 0x001fe20008000000 */
[----:B------:R-:W-:-:S02]  /*89ba0*/  ULDC UR4, c[0x0][0x228] ;  /* 0x00008a0000047ab9 */ /* 0x000fc40000000800 */
[----:B------:R-:W-:Y:S01]  /*89bb0*/  ISETP.LT.AND P1, PT, R6, UR6, !P0 ;  /* 0x0000000606007c0c */ /* 0x000fe2000c721270 */
[----:B------:R-:W-:Y:S01]  /*89bc0*/  VIADD R58, R0, 0x116 ;  /* 0x00000116003a7836 */ /* 0x000fe20000000000 */
[----:B------:R-:W-:Y:S01]  /*89bd0*/  ISETP.LT.AND P0, PT, R5, UR4, !P0 ;  /* 0x0000000405007c0c */ /* 0x000fe2000c701270 */
[----:B------:R-:W-:Y:S01]  /*89be0*/  ULDC UR6, c[0x0][0x228] ;  /* 0x00008a0000067ab9 */ /* 0x000fe20000000800 */
[----:B------:R-:W-:Y:S01]  /*89bf0*/  LOP3.LUT R56, R56, 0xfffffffe, RZ, 0xc0, !PT ;  /* 0xfffffffe38387812 */ /* 0x000fe200078ec0ff */
[----:B------:R-:W-:Y:S01]  /*89c00*/  ULDC UR4, c[0x0][0x248] ;  /* 0x0000920000047ab9 */ /* 0x000fe20000000800 */
[----:B------:R-:W-:Y:S02]  /*89c10*/  R2UR UR46, R38 ;  /* 0x00000000262e72ca */ /* 0x000fe400000e0000 */
[----:B------:R-:W2:Y:S07]  /*89c20*/  LDL.LU R38, [R1+0x28d4] ;  /* 0x0028d40001267983 */ /* 0x000eae0000300800 */
[----:B------:R-:W-:-:S02]  /*89c30*/  @P0 LOP3.LUT R54, R54, 0x80000000, RZ, 0xfc, !PT ;  /* 0x8000000036360812 */ /* 0x000fc400078efcff */
[----:B------:R-:W-:Y:S02]  /*89c40*/  ISETP.GE.AND P0, PT, R58, UR55, PT ;  /* 0x000000373a007c0c */ /* 0x000fe4000bf06270 */
[----:B------:R-:W-:Y:S02]  /*89c50*/  @P1 LOP3.LUT R56, R56, 0x1, RZ, 0xfc, !PT ;  /* 0x0000000138381812 */ /* 0x000fe400078efcff */
[----:B------:R-:W-:Y:S01]  /*89c60*/  ISETP.LT.AND P1, PT, R6, UR6, !P0 ;  /* 0x0000000606007c0c */ /* 0x000fe2000c721270 */
[----:B------:R0:W-:Y:S01]  /*89c70*/  STL [R1+0xfcc], R8 ;  /* 0x000fcc0801007387 */ /* 0x0001e20000100800 */
[----:B------:R-:W-:Y:S01]  /*89c80*/  LOP3.LUT R54, R54, 0xbfffffff, RZ, 0xc0, !PT ;  /* 0xbfffffff36367812 */ /* 0x000fe200078ec0ff */
[----:B------:R-:W-:Y:S01]  /*89c90*/  VIADD R58, R0, 0x114 ;  /* 0x00000114003a7836 */ /* 0x000fe20000000000 */
[----:B------:R-:W-:Y:S01]  /*89ca0*/  ULDC UR6, c[0x0][0x228] ;  /* 0x00008a0000067ab9 */ /* 0x000fe20000000800 */
[----:B0-----:R-:W-:Y:S01]  /*89cb0*/  VIADD R8, R8, UR4 ;  /* 0x0000000408087c36 */ /* 0x001fe20008000000 */
[----:B------:R-:W-:-:S02]  /*89cc0*/  ULDC UR4, c[0x0][0x228] ;  /* 0x00008a0000047ab9 */ /* 0x000fc40000000800 */
[----:B------:R-:W-:Y:S01]  /*89cd0*/  ISETP.LT.AND P0, PT, R5, UR4, !P0 ;  /* 0x0000000405007c0c */ /* 0x000fe2000c701270 */
[----:B------:R-:W-:Y:S04]  /*89ce0*/  STL [R1+0x27dc], R56 ;  /* 0x0027dc3801007387 */ /* 0x000fe80000100800 */
[----:B------:R-:W-:Y:S01]  /*89cf0*/  @P1 LOP3.LUT R54, R54, 0x40000000, RZ, 0xfc, !PT ;  /* 0x4000000036361812 */ /* 0x000fe200078efcff */
[----:B------:R-:W-:-:S03]  /*89d00*/  ULDC UR4, c[0x0][0x248] ;  /* 0x0000920000047ab9 */ /* 0x000fc60000000800 */
        /* <DEDUP_REMOVED lines=182> */
[----:B------:R-:W-:Y:S01]  /*8a870*/  LOP3.LUT R54, R54, 0xfffffffd, RZ, 0xc0, !PT ;  /* 0xfffffffd36367812 */ /* 0x000fe200078ec0ff */
[----:B------:R0:W-:Y:S03]  /*8a880*/  STL [R1+0x1008], R8 ;  /* 0x0010080801007387 */ /* 0x0001e60000100800 */
[----:B------:R-:W-:Y:S02]  /*8a890*/  @P0 LOP3.LUT R54, R54, 0x2, RZ, 0xfc, !PT ;  /* 0x0000000236360812 */ /* 0x000fe400078efcff */
[----:B------:R-:W-:Y:S01]  /*8a8a0*/  ISETP.GE.AND P0, PT, R58, UR14, PT ;  /* 0x0000000e3a007c0c */ /* 0x000fe2000bf06270 */
[----:B0-----:R-:W-:Y:S01]  /*8a8b0*/  VIADD R8, R8, UR4 ;  /* 0x0000000408087c36 */ /* 0x001fe20008000000 */
[----:B------:R-:W-:Y:S02]  /*8a8c0*/  ULDC UR4, c[0x0][0x228] ;  /* 0x00008a0000047ab9 */ /* 0x000fe40000000800 */
[----:B------:R-:W-:Y:S01]  /*8a8d0*/  ISETP.LT.AND P1, PT, R6, UR6, !P0 ;  /* 0x0000000606007c0c */ /* 0x000fe2000c721270 */
[----:B------:R-:W-:Y:S01]  /*8a8e0*/  VIADD R58, R0, 0xf6 ;  /* 0x000000f6003a7836 */ /* 0x000fe20000000000 */
[----:B------:R-:W-:Y:S01]  /*8a8f0*/  ISETP.LT.AND P0, PT, R5, UR4, !P0 ;  /* 0x0000000405007c0c */ /* 0x000fe2000c701270 */
[----:B------:R-:W-:Y:S01]  /*8a900*/  ULDC UR6, c[0x0][0x228] ;  /* 0x00008a0000067ab9 */ /* 0x000fe20000000800 */
[----:B------:R-:W-:Y:S01]  /*8a910*/  LOP3.LUT R54, R54, 0xfffffffe, RZ, 0xc0, !PT ;  /* 0xfffffffe36367812 */ /* 0x000fe200078ec0ff */
[----:B------:R-:W-:Y:S01]  /*8a920*/  ULDC UR4, c[0x0][0x248] ;  /* 0x0000920000047ab9 */ /* 0x000fe20000000800 */
[----:B------:R0:W-:Y:S09]  /*8a930*/  STL [R1+0x100c], R8 ;  /* 0x00100c0801007387 */ /* 0x0001f20000100800 */
[----:B------:R-:W-:-:S02]  /*8a940*/  @P0 LOP3.LUT R52, R52, 0x80000000, RZ, 0xfc, !PT ;  /* 0x8000000034340812 */ /* 0x000fc400078efcff */
[----:B------:R-:W-:Y:S02]  /*8a950*/  ISETP.GE.AND P0, PT, R58, UR12, PT ;  /* 0x0000000c3a007c0c */ /* 0x000fe4000bf06270 */
[----:B------:R-:W-:Y:S02]  /*8a960*/  @P1 LOP3.LUT R54, R54, 0x1, RZ, 0xfc, !PT ;  /* 0x0000000136361812 */ /* 0x000fe400078efcff */
[----:B------:R-:W-:Y:S01]  /*8a970*/  ISETP.LT.AND P1, PT, R6, UR6, !P0 ;  /* 0x0000000606007c0c */ /* 0x000fe2000c721270 */
[----:B0-----:R-:W-:Y:S01]  /*8a980*/  VIADD R8, R8, UR4 ;  /* 0x0000000408087c36 */ /* 0x001fe20008000000 */
[----:B------:R-:W-:Y:S01]  /*8a990*/  ULDC UR4, c[0x0][0x228] ;  /* 0x00008a0000047ab9 */ /* 0x000fe20000000800 */
[----:B------:R-:W-:Y:S01]  /*8a9a0*/  LOP3.LUT R52, R52, 0xbfffffff, RZ, 0xc0, !PT ;  /* 0xbfffffff34347812 */ /* 0x000fe200078ec0ff */
[----:B------:R-:W-:Y:S01]  /*8a9b0*/  VIADD R58, R0, 0xf4 ;  /* 0x000000f4003a7836 */ /* 0x000fe20000000000 */
[----:B------:R-:W-:Y:S01]  /*8a9c0*/  ISETP.LT.AND P0, PT, R5, UR4, !P0 ;  /* 0x0000000405007c0c */ /* 0x000fe2000c701270 */
[----:B------:R-:W-:Y:S01]  /*8a9d0*/  ULDC UR6, c[0x0][0x228] ;  /* 0x00008a0000067ab9 */ /* 0x000fe20000000800 */
[----:B------:R-:W-:Y:S01]  /*8a9e0*/  STL [R1+0x27e0], R54 ;  /* 0x0027e03601007387 */ /* 0x000fe20000100800 */
        /* <DEDUP_REMOVED lines=37> */
[----:B------:R-:W-:Y:S01]  /*8ac40*/  UMOV UR60, UR43 ;  /* 0x0000002b003c7c82 */ /* 0x000fe20008000000 */
[----:B------:R-:W-:Y:S01]  /*8ac50*/  R2UR UR53, R37 ;  /* 0x00000000253572ca */ /* 0x000fe200000e0000 */
[----:B------:R-:W-:Y:S01]  /*8ac60*/  ULDC.64 UR40, c[0x0][0x228] ;  /* 0x00008a0000287ab9 */ /* 0x000fe20000000a00 */
[----:B0-----:R-:W-:Y:S01]  /*8ac70*/  VIADD R8, R8, UR4 ;  /* 0x0000000408087c36 */ /* 0x001fe20008000000 */
[----:B------:R-:W-:-:S02]  /*8ac80*/  ULDC UR4, c[0x0][0x228] ;  /* 0x00008a0000047ab9 */ /* 0x000fc40000000800 */
[----:B------:R-:W-:Y:S01]  /*8ac90*/  ISETP.LT.AND P0, PT, R5, UR4, !P0 ;  /* 0x0000000405007c0c */ /* 0x000fe2000c701270 */
[----:B------:R-:W-:-:S03]  /*8aca0*/  ULDC UR4, c[0x0][0x248] ;  /* 0x0000920000047ab9 */ /* 0x000fc60000000800 */
[----:B------:R-:W-:-:S04]  /*8acb0*/  @P1 LOP3.LUT R52, R52, 0x1000000, RZ, 0xfc, !PT ;  /* 0x0100000034341812 */ /* 0x000fc800078efcff */
[----:B------:R-:W-:-:S05]  /*8acc0*/  LOP3.LUT R52, R52, 0xff7fffff, RZ, 0xc0, !PT ;  /* 0xff7fffff34347812 */ /* 0x000fca00078ec0ff */
[----:B------:R-:W-:Y:S02]  /*8acd0*/  @P0 LOP3.LUT R52, R52, 0x800000, RZ, 0xfc, !PT ;  /* 0x0080000034340812 */ /* 0x000fe400078efcff */
[----:B------:R-:W-:Y:S01]  /*8ace0*/  ISETP.GE.AND P0, PT, R58, UR39, PT ;  /* 0x000000273a007c0c */ /* 0x000fe2000bf06270 */
[----:B------:R0:W-:Y:S01]  /*8acf0*/  STL [R1+0x101c], R8 ;  /* 0x00101c0801007387 */ /* 0x0001e20000100800 */
[----:B------:R-:W-:Y:S01]  /*8ad00*/  LOP3.LUT R52, R52, 0xffbfffff, RZ, 0xc0, !PT ;  /* 0xffbfffff34347812 */ /* 0x000fe200078ec0ff */
[----:B------:R-:W-:Y:S01]  /*8ad10*/  VIADD R58, R0, 0xec ;  /* 0x000000ec003a7836 */ /* 0x000fe20000000000 */
[----:B------:R-:W-:Y:S01]  /*8ad20*/  ISETP.LT.AND P1, PT, R6, UR6, !P0 ;  /* 0x0000000606007c0c */ /* 0x000fe2000c721270 */
[----:B------:R-:W-:Y:S01]  /*8ad30*/  ULDC UR6, c[0x0][0x228] ;  /* 0x00008a0000067ab9 */ /* 0x000fe20000000800 */
[----:B----4-:R-:W-:Y:S01]  /*8ad40*/  LOP3.LUT R41, R41, 0x7fffffff, RZ, 0xc0, !PT ;  /* 0x7fffffff29297812 */ /* 0x010fe200078ec0ff */
        /* <DEDUP_REMOVED lines=85> */
[----:B--2---:R-:W-:Y:S01]  /*8b2a0*/  LOP3.LUT R40, R40, 0xfffffbff, RZ, 0xc0, !PT ;  /* 0xfffffbff28287812 */ /* 0x004fe200078ec0ff */
        /* <DEDUP_REMOVED lines=55> */
[----:B------:R-:W-:Y:S01]  /*8b620*/  ULDC.64 UR18, c[0x0][0x228] ;  /* 0x00008a0000127ab9 */ /* 0x000fe20000000a00 */
[----:B------:R-:W-:Y:S01]  /*8b630*/  ULDC UR6, c[0x0][0x228] ;  /* 0x00008a0000067ab9 */ /* 0x000fe20000000800 */
[----:B0-----:R-:W-:Y:S01]  /*8b640*/  VIADD R8, R8, UR4 ;  /* 0x0000000408087c36 */ /* 0x001fe20008000000 */
[----:B------:R-:W-:-:S02]  /*8b650*/  ULDC UR4, c[0x0][0x228] ;  /* 0x00008a0000047ab9 */ /* 0x000fc40000000800 */
[----:B------:R-:W-:Y:S01]  /*8b660*/  ISETP.LT.AND P0, PT, R5, UR4, !P0 ;  /* 0x0000000405007c0c */ /* 0x000fe2000c701270 */
[----:B------:R-:W-:-:S06]  /*8b670*/  ULDC UR4, c[0x0][0x248] ;  /* 0x0000920000047ab9 */ /* 0x000fcc0000000800 */
[----:B------:R-:W-:-:S04]  /*8b680*/  @P1 LOP3.LUT R52, R52, 0x4, RZ, 0xfc, !PT ;  /* 0x0000000434341812 */ /* 0x000fc800078efcff */
[----:B------:R-:W-:Y:S01]  /*8b690*/  LOP3.LUT R52, R52, 0xfffffffd, RZ, 0xc0, !PT ;  /* 0xfffffffd34347812 */ /* 0x000fe200078ec0ff */
[----:B------:R0:W-:Y:S03]  /*8b6a0*/  STL [R1+0x1048], R8 ;  /* 0x0010480801007387 */ /* 0x0001e60000100800 */
[----:B------:R-:W-:Y:S02]  /*8b6b0*/  @P0 LOP3.LUT R52, R52, 0x2, RZ, 0xfc, !PT ;  /* 0x0000000234340812 */ /* 0x000fe400078efcff */
[----:B------:R-:W-:Y:S01]  /*8b6c0*/  ISETP.GE.AND P0, PT, R58, UR13, PT ;  /* 0x0000000d3a007c0c */ /* 0x000fe2000bf06270 */
[----:B0-----:R-:W-:Y:S01]  /*8b6d0*/  VIADD R8, R8, UR4 ;  /* 0x0000000408087c36 */ /* 0x001fe20008000000 */
[----:B------:R-:W-:Y:S01]  /*8b6e0*/  ULDC UR4, c[0x0][0x228] ;  /* 0x00008a0000047ab9 */ /* 0x000fe20000000800 */
[----:B------:R-:W-:Y:S01]  /*8b6f0*/  VIADD R58, R0, 0xd7 ;  /* 0x000000d7003a7836 */ /* 0x000fe20000000000 */
[----:B------:R-:W-:Y:S01]  /*8b700*/  ISETP.LT.AND P1, PT, R6, UR4, !P0 ;  /* 0x0000000406007c0c */ /* 0x000fe2000c721270 */
[----:B------:R-:W-:Y:S01]  /*8b710*/  ULDC UR4, c[0x0][0x248] ;  /* 0x0000920000047ab9 */ /* 0x000fe20000000800 */
[----:B------:R-:W-:Y:S01]  /*8b720*/  ISETP.LT.AND P0, PT, R5, UR18, !P0 ;  /* 0x0000001205007c0c */ /* 0x000fe2000c701270 */
[----:B------:R0:W-:Y:S01]  /*8b730*/  STL [R1+0x104c], R8 ;  /* 0x00104c0801007387 */ /* 0x0001e20000100800 */
[----:B------:R-:W-:Y:S01]  /*8b740*/  LOP3.LUT R52, R52, 0xfffffffe, RZ, 0xc0, !PT ;  /* 0xfffffffe34347812 */ /* 0x000fe200078ec0ff */
[----:B------:R-:W-:Y:S01]  /*8b750*/  ULDC.64 UR12, c[0x0][0x228] ;  /* 0x00008a00000c7ab9 */ /* 0x000fe20000000a00 */
[----:B0-----:R-:W-:Y:S01]  /*8b760*/  VIADD R8, R8, UR4 ;  /* 0x0000000408087c36 */ /* 0x001fe20008000000 */
[----:B------:R-:W-:-:S08]  /*8b770*/  ULDC UR4, c[0x0][0x228] ;  /* 0x00008a0000047ab9 */ /* 0x000fd00000000800 */
[----:B------:R-:W-:Y:S02]  /*8b780*/  @P0 LOP3.LUT R51, R51, 0x80000000, RZ, 0xfc, !PT ;  /* 0x8000000033330812 */ /* 0x000fe400078efcff */
[----:B------:R-:W-:Y:S02]  /*8b790*/  ISETP.GE.AND P0, PT, R58, UR11, PT ;  /* 0x0000000b3a007c0c */ /* 0x000fe4000bf06270 */
[----:B------:R-:W-:Y:S02]  /*8b7a0*/  @P1 LOP3.LUT R52, R52, 0x1, RZ, 0xfc, !PT ;  /* 0x0000000134341812 */ /* 0x000fe400078efcff */
[----:B------:R-:W-:Y:S01]  /*8b7b0*/  LOP3.LUT R51, R51, 0xbfffffff, RZ, 0xc0, !PT ;  /* 0xbfffffff33337812 */ /* 0x000fe200078ec0ff */
[----:B------:R-:W-:Y:S01]  /*8b7c0*/  VIADD R58, R0, 0xd6 ;  /* 0x000000d6003a7836 */ /* 0x000fe20000000000 */
[----:B------:R-:W-:Y:S01]  /*8b7d0*/  ISETP.LT.AND P1, PT, R6, UR4, !P0 ;  /* 0x0000000406007c0c */ /* 0x000fe2000c721270 */
[----:B------:R-:W-:Y:S01]  /*8b7e0*/  STL [R1+0x27e4], R52 ;  /* 0x0027e43401007387 */ /* 0x000fe20000100800 */
[----:B------:R-:W-:Y:S01]  /*8b7f0*/  ISETP.LT.AND P0, PT, R5, UR12, !P0 ;  /* 0x0000000c05007c0c */ /* 0x000fe2000c701270 */
[----:B------:R-:W-:Y:S01]  /*8b800*/  ULDC UR4, c[0x0][0x248] ;  /* 0x0000920000047ab9 */ /* 0x000fe20000000800 */
[----:B------:R-:W-:-:S09]  /*8b810*/  ULDC.64 UR10, c[0x0][0x228] ;  /* 0x00008a00000a7ab9 */ /* 0x000fd20000000a00 */
[----:B------:R-:W-:-:S04]  /*8b820*/  @P1 LOP3.LUT R51, R51, 0x40000000, RZ, 0xfc, !PT ;  /* 0x4000000033331812 */ /* 0x000fc800078efcff */
[----:B------:R-:W-:Y:S01]  /*8b830*/  LOP3.LUT R51, R51, 0xdfffffff, RZ, 0xc0, !PT ;  /* 0xdfffffff33337812 */ /* 0x000fe200078ec0ff */
[----:B------:R0:W-:Y:S03]  /*8b840*/  STL [R1+0x1050], R8 ;  /* 0x0010500801007387 */ /* 0x0001e60000100800 */
[----:B------:R-:W-:Y:S02]  /*8b850*/  @P0 LOP3.LUT R51, R51, 0x20000000, RZ, 0xfc, !PT ;  /* 0x2000000033330812 */ /* 0x000fe400078efcff */
[----:B------:R-:W-:Y:S01]  /*8b860*/  ISETP.GE.AND P0, PT, R58, UR17, PT ;  /* 0x000000113a007c0c */ /* 0x000fe2000bf06270 */
[----:B0-----:R-:W-:Y:S01]  /*8b870*/  VIADD R8, R8, UR4 ;  /* 0x0000000408087c36 */ /* 0x001fe20008000000 */
[----:B------:R-:W-:Y:S01]  /*8b880*/  ULDC UR4, c[0x0][0x228] ;  /* 0x00008a0000047ab9 */ /* 0x000fe20000000800 */
[----:B------:R-:W-:Y:S01]  /*8b890*/  LOP3.LUT R51, R51, 0xefffffff, RZ, 0xc0, !PT ;  /* 0xefffffff33337812 */ /* 0x000fe200078ec0ff */
[----:B------:R-:W-:Y:S01]  /*8b8a0*/  VIADD R58, R0, 0xd5 ;  /* 0x000000d5003a7836 */ /* 0x000fe20000000000 */
[----:B------:R-:W-:Y:S01]  /*8b8b0*/  ISETP.LT.AND P1, PT, R6, UR4, !P0 ;  /* 0x0000000406007c0c */ /* 0x000fe2000c721270 */
[----:B------:R-:W-:Y:S01]  /*8b8c0*/  ULDC UR4, c[0x0][0x248] ;  /* 0x0000920000047ab9 */ /* 0x000fe20000000800 */
[----:B------:R-:W-:Y:S01]  /*8b8d0*/  ISETP.LT.AND P0, PT, R5, UR10, !P0 ;  /* 0x0000000a05007c0c */ /* 0x000fe2000c701270 */
[----:B------:R0:W-:Y:S01]  /*8b8e0*/  STL [R1+0x1054], R8 ;  /* 0x0010540801007387 */ /* 0x0001e20000100800 */
[----:B------:R-:W-:-:S09]  /*8b8f0*/  ULDC.64 UR16, c[0x0][0x228] ;  /* 0x00008a0000107ab9 */ /* 0x000fd20000000a00 */
[----:B------:R-:W-:-:S04]  /*8b900*/  @P1 LOP3.LUT R51, R51, 0x10000000, RZ, 0xfc, !PT ;  /* 0x1000000033331812 */ /* 0x000fc800078efcff */
[----:B------:R-:W-:Y:S01]  /*8b910*/  LOP3.LUT R51, R51, 0xf7ffffff, RZ, 0xc0, !PT ;  /* 0xf7ffffff33337812 */ /* 0x000fe200078ec0ff */
[----:B0-----:R-:W-:Y:S01]  /*8b920*/  VIADD R8, R8, UR4 ;  /* 0x0000000408087c36 */ /* 0x001fe20008000000 */
[----:B------:R-:W-:Y:S02]  /*8b930*/  ULDC UR4, c[0x0][0x228] ;  /* 0x00008a0000047ab9 */ /* 0x000fe40000000800 */
[----:B------:R-:W-:Y:S02]  /*8b940*/  @P0 LOP3.LUT R51, R51, 0x8000000, RZ, 0xfc, !PT ;  /* 0x0800000033330812 */ /* 0x000fe400078efcff */
[----:B------:R-:W-:Y:S02]  /*8b950*/  ISETP.GE.AND P0, PT, R58, UR9, PT ;  /* 0x000000093a007c0c */ /* 0x000fe4000bf06270 */
        /* <DEDUP_REMOVED lines=12> */
[----:B------:R-:W-:-:S04]  /*8ba20*/  ISETP.GE.AND P0, PT, R58, UR5, PT ;  /* 0x000000053a007c0c */ /* 0x000fc8000bf06270 */
[----:B------:R-:W-:Y:S02]  /*8ba30*/  ISETP.LT.AND P1, PT, R6, UR4, !P0 ;  /* 0x0000000406007c0c */ /* 0x000fe4000c721270 */
[----:B------:R-:W-:Y:S01]  /*8ba40*/  LOP3.LUT R51, R51, 0xfeffffff, RZ, 0xc0, !PT ;  /* 0xfeffffff33337812 */ /* 0x000fe200078ec0ff */
[----:B------:R-:W-:Y:S01]  /*8ba50*/  VIADD R58, R0, 0xd3 ;  /* 0x000000d3003a7836 */ /* 0x000fe20000000000 */
[----:B------:R-:W-:Y:S01]  /*8ba60*/  ISETP.LT.AND P0, PT, R5, UR8, !P0 ;  /* 0x0000000805007c0c */ /* 0x000fe2000c701270 */
[----:B------:R-:W-:-:S08]  /*8ba70*/  ULDC UR4, c[0x0][0x248] ;  /* 0x0000920000047ab9 */ /* 0x000fd00000000800 */
        /* <DEDUP_REMOVED lines=8> */
[----:B------:R-:W-:Y:S01]  /*8bb00*/  ULDC.64 UR6, c[0x0][0x228] ;  /* 0x00008a0000067ab9 */ /* 0x000fe20000000a00 */
[----:B0-----:R-:W-:Y:S01]  /*8bb10*/  VIADD R8, R8, UR4 ;  /* 0x0000000408087c36 */ /* 0x001fe20008000000 */
[----:B------:R-:W-:Y:S02]  /*8bb20*/  ULDC.64 UR4, c[0x0][0x228] ;  /* 0x00008a0000047ab9 */ /* 0x000fe40000000a00 */
        /* <DEDUP_REMOVED lines=15> */
[----:B------:R-:W-:Y:S01]  /*8bc20*/  ULDC.64 UR14, c[0x0][0x228] ;  /* 0x00008a00000e7ab9 */ /* 0x000fe20000000a00 */
[----:B------:R-:W-:-:S08]  /*8bc30*/  ULDC UR6, c[0x0][0x228] ;  /* 0x00008a0000067ab9 */ /* 0x000fd00000000800 */
        /* <DEDUP_REMOVED lines=128> */
[----:B------:R-:W-:-:S02]  /*8c440*/  ULDC UR4, c[0x0][0x248] ;  /* 0x0000920000047ab9 */ /* 0x000fc40000000800 */
[----:B0-----:R-:W-:Y:S01]  /*8c450*/  VIADD R8, R8, UR4 ;  /* 0x0000000408087c36 */ /* 0x001fe20008000000 */
[----:B------:R-:W-:-:S09]  /*8c460*/  ULDC UR4, c[0x0][0x228] ;  /* 0x00008a0000047ab9 */ /* 0x000fd20000000800 */
        /* <DEDUP_REMOVED lines=38> */
[----:B------:R-:W-:-:S04]  /*8c6d0*/  LOP3.LUT R42, R42, 0xfdffffff, RZ, 0xc0, !PT ;  /* 0xfdffffff2a2a7812 */ /* 0x000fc800078ec0ff */
        /* <DEDUP_REMOVED lines=9> */
[----:B------:R-:W-:-:S10]  /*8c770*/  ULDC UR4, c[0x0][0x248] ;  /* 0x0000920000047ab9 */ /* 0x000fd40000000800 */
        /* <DEDUP_REMOVED lines=9> */
[----:B0-----:R-:W-:Y:S01]  /*8c810*/  VIADD R8, R8, UR4 ;  /* 0x0000000408087c36 */ /* 0x001fe20008000000 */
[----:B------:R-:W-:Y:S02]  /*8c820*/  ULDC UR4, c[0x0][0x228] ;  /* 0x00008a0000047ab9 */ /* 0x000fe40000000800 */
[----:B------:R-:W-:Y:S01]  /*8c830*/  ISETP.LT.AND P0, PT, R5, UR4, !P0 ;  /* 0x0000000405007c0c */ /* 0x000fe2000c701270 */
[----:B------:R-:W-:-:S07]  /*8c840*/  ULDC UR4, c[0x0][0x248] ;  /* 0x0000920000047ab9 */ /* 0x000fce0000000800 */
        /* <DEDUP_REMOVED lines=8> */
[----:B------:R-:W-:Y:S01]  /*8c8d0*/  UMOV UR5, UR42 ;  /* 0x0000002a00057c82 */ /* 0x000fe20008000000 */
[----:B------:R-:W-:Y:S01]  /*8c8e0*/  ULDC.64 UR42, c[0x0][0x228] ;  /* 0x00008a00002a7ab9 */ /* 0x000fe20000000a00 */
        /* <DEDUP_REMOVED lines=19> */
[----:B------:R-:W-:Y:S01]  /*8ca20*/  LOP3.LUT R42, R42, 0xfffdffff, RZ, 0xc0, !PT ;  /* 0xfffdffff2a2a7812 */ /* 0x000fe200078ec0ff */
[----:B------:R-:W-:Y:S01]  /*8ca30*/  VIADD R34, R8, UR4 ;  /* 0x0000000408227c36 */ /* 0x000fe20008000000 */
[----:B------:R-:W-:Y:S02]  /*8ca40*/  ULDC UR4, c[0x0][0x228] ;  /* 0x00008a0000047ab9 */ /* 0x000fe40000000800 */
[----:B------:R-:W-:Y:S02]  /*8ca50*/  @P0 LOP3.LUT R42, R42, 0x20000, RZ, 0xfc, !PT ;  /* 0x000200002a2a0812 */ /* 0x000fe400078efcff */
[----:B------:R-:W-:Y:S02]  /*8ca60*/  ISETP.GE.AND P0, PT, R58, UR11, PT ;  /* 0x0000000b3a007c0c */ /* 0x000fe4000bf06270 */
[----:B------:R-:W-:Y:S01]  /*8ca70*/  LOP3.LUT R42, R42, 0xfffeffff, RZ, 0xc0, !PT ;  /* 0xfffeffff2a2a7812 */ /* 0x000fe200078ec0ff */
[----:B------:R-:W-:Y:S01]  /*8ca80*/  VIADD R58, R0, 0xbe ;  /* 0x000000be003a7836 */ /* 0x000fe20000000000 */
[----:B------:R-:W-:Y:S01]  /*8ca90*/  ISETP.LT.AND P1, PT, R6, UR4, !P0 ;  /* 0x0000000406007c0c */ /* 0x000fe2000c721270 */
[----:B------:R0:W-:Y:S01]  /*8caa0*/  STL [R1+0x10a8], R8 ;  /* 0x0010a80801007387 */ /* 0x0001e20000100800 */
[----:B------:R-:W-:Y:S01]  /*8cab0*/  ISETP.LT.AND P0, PT, R5, UR5, !P0 ;  /* 0x0000000505007c0c */ /* 0x000fe2000c701270 */
[----:B------:R-:W-:Y:S01]  /*8cac0*/  ULDC UR4, c[0x0][0x248] ;  /* 0x0000920000047ab9 */ /* 0x000fe20000000800 */
[----:B------:R-:W-:-:S09]  /*8cad0*/  ULDC.64 UR10, c[0x0][0x228] ;  /* 0x00008a00000a7ab9 */ /* 0x000fd20000000a00 */
[----:B------:R-:W-:-:S04]  /*8cae0*/  @P1 LOP3.LUT R42, R42, 0x10000, RZ, 0xfc, !PT ;  /* 0x000100002a2a1812 */ /* 0x000fc800078efcff */
[----:B------:R-:W-:-:S04]  /*8caf0*/  LOP3.LUT R42, R42, 0xffff7fff, RZ, 0xc0, !PT ;  /* 0xffff7fff2a2a7812 */ /* 0x000fc800078ec0ff */
[----:B------:R-:W-:Y:S02]  /*8cb00*/  @P0 LOP3.LUT R42, R42, 0x8000, RZ, 0xfc, !PT ;  /* 0x000080002a2a0812 */ /* 0x000fe400078efcff */
[----:B------:R-:W-:Y:S02]  /*8cb10*/  ISETP.GE.AND P0, PT, R58, UR17, PT ;  /* 0x000000113a007c0c */ /* 0x000fe4000bf06270 */
[----:B0-----:R-:W-:Y:S01]  /*8cb20*/  MOV R8, UR60 ;  /* 0x0000003c00087c02 */ /* 0x001fe20008000f00 */
[----:B------:R-:W-:Y:S01]  /*8cb30*/  STL [R1+0x10ac], R34 ;  /* 0x0010ac2201007387 */ /* 0x000fe20000100800 */
[----:B------:R-:W-:Y:S02]  /*8cb40*/  ISETP.LT.AND P1, PT, R6, UR46, !P0 ;  /* 0x0000002e06007c0c */ /* 0x000fe4000c721270 */
[----:B------:R-:W-:Y:S01]  /*8cb50*/  LOP3.LUT R42, R42, 0xffffbfff, RZ, 0xc0, !PT ;  /* 0xffffbfff2a2a7812 */ /* 0x000fe200078ec0ff */
[----:B------:R0:W-:Y:S01]  /*8cb60*/  STL [R1+0x27ec], R8 ;  /* 0x0027ec0801007387 */ /* 0x0001e20000100800 */
[----:B------:R-:W-:Y:S01]  /*8cb70*/  VIADD R58, R0, 0x81 ;  /* 0x00000081003a7836 */ /* 0x000fe20000000000 */
[----:B------:R-:W-:-:S02]  /*8cb80*/  ULDC.64 UR16, c[0x0][0x228] ;  /* 0x00008a0000107ab9 */ /* 0x000fc40000000a00 */
[----:B------:R-:W2:Y:S01]  /*8cb90*/  LDL.LU R37, [R1+0x28d0] ;  /* 0x0028d00001257983 */ /* 0x000ea20000300800 */
[----:B0-----:R-:W-:Y:S01]  /*8cba0*/  VIADD R8, R34, UR4 ;  /* 0x0000000422087c36 */ /* 0x001fe20008000000 */
[----:B------:R-:W-:Y:S02]  /*8cbb0*/  UMOV UR4, UR6 ;  /* 0x0000000600047c82 */ /* 0x000fe40008000000 */
[----:B------:R-:W-:Y:S02]  /*8cbc0*/  ISETP.LT.AND P0, PT, R5, UR4, !P0 ;  /* 0x0000000405007c0c */ /* 0x000fe4000c701270 */
[----:B------:R-:W-:Y:S01]  /*8cbd0*/  @P1 LOP3.LUT R42, R42, 0x4000, RZ, 0xfc, !PT ;  /* 0x000040002a2a1812 */ /* 0x000fe200078efcff */
[----:B------:R-:W-:Y:S01]  /*8cbe0*/  IMAD.U32 R34, RZ, RZ, UR7 ;  /* 0x00000007ff227e24 */ /* 0x000fe2000f8e00ff */
[----:B------:R-:W-:Y:S01]  /*8cbf0*/  ULDC UR4, c[0x0][0x248] ;  /* 0x0000920000047ab9 */ /* 0x000fe20000000800 */
[----:B------:R0:W-:Y:S01]  /*8cc00*/  STL [R1+0x10b0], R8 ;  /* 0x0010b00801007387 */ /* 0x0001e20000100800 */
[----:B------:R-:W-:Y:S01]  /*8cc10*/  LOP3.LUT R42, R42, 0xffffdfff, RZ, 0xc0, !PT ;  /* 0xffffdfff2a2a7812 */ /* 0x000fe200078ec0ff */
[----:B------:R-:W-:-:S06]  /*8cc20*/  ULDC.64 UR6, c[0x0][0x228] ;  /* 0x00008a0000067ab9 */ /* 0x000fcc0000000a00 */
[----:B------:R-:W-:Y:S02]  /*8cc30*/  @P0 LOP3.LUT R42, R42, 0x2000, RZ, 0xfc, !PT ;  /* 0x000020002a2a0812 */ /* 0x000fe400078efcff */
[----:B------:R-:W-:-:S04]  /*8cc40*/  ISETP.GE.AND P0, PT, R58, UR51, PT ;  /* 0x000000333a007c0c */ /* 0x000fc8000bf06270 */
[----:B------:R-:W-:Y:S01]  /*8cc50*/  ISETP.LT.AND P1, PT, R6, UR8, !P0 ;  /* 0x0000000806007c0c */ /* 0x000fe2000c721270 */
[----:B0-----:R-:W-:Y:S01]  /*8cc60*/  VIADD R8, R8, UR4 ;  /* 0x0000000408087c36 */ /* 0x001fe20008000000 */
[----:B------:R-:W-:Y:S01]  /*8cc70*/  UMOV UR4, UR6 ;  /* 0x0000000600047c82 */ /* 0x000fe20008000000 */
[----:B------:R-:W-:Y:S02]  /*8cc80*/  LOP3.LUT R42, R42, 0xffffffbf, RZ, 0xc0, !PT ;  /* 0xffffffbf2a2a7812 */ /* 0x000fe400078ec0ff */
[----:B------:R-:W-:Y:S01]  /*8cc90*/  ISETP.LT.AND P0, PT, R5, UR4, !P0 ;  /* 0x0000000405007c0c */ /* 0x000fe2000c701270 */
[----:B------:R-:W-:Y:S01]  /*8cca0*/  VIADD R58, R0, 0x80 ;  /* 0x00000080003a7836 */ /* 0x000fe20000000000 */
[----:B------:R-:W-:Y:S01]  /*8ccb0*/  UMOV UR46, UR7 ;  /* 0x00000007002e7c82 */ /* 0x000fe20008000000 */
[----:B------:R-:W-:Y:S01]  /*8ccc0*/  ULDC.64 UR6, c[0x0][0x228] ;  /* 0x00008a0000067ab9 */ /* 0x000fe20000000a00 */
[----:B------:R-:W-:Y:S01]  /*8ccd0*/  STL [R1+0x950], R34 ;  /* 0x0009502201007387 */ /* 0x000fe20000100800 */
[----:B------:R-:W-:-:S03]  /*8cce0*/  ULDC UR4, c[0x0][0x248] ;  /* 0x0000920000047ab9 */ /* 0x000fc60000000800 */
[----:B------:R-:W-:-:S04]  /*8ccf0*/  @P1 LOP3.LUT R42, R42, 0x40, RZ, 0xfc, !PT ;  /* 0x000000402a2a1812 */ /* 0x000fc800078efcff */
[----:B------:R-:W-:-:S04]  /*8cd00*/  LOP3.LUT R42, R42, 0xffffffdf, RZ, 0xc0, !PT ;  /* 0xffffffdf2a2a7812 */ /* 0x000fc800078ec0ff */
[----:B------:R-:W-:Y:S02]  /*8cd10*/  @P0 LOP3.LUT R42, R42, 0x20, RZ, 0xfc, !PT ;  /* 0x000000202a2a0812 */ /* 0x000fe400078efcff */
[----:B------:R-:W-:-:S04]  /*8cd20*/  ISETP.GE.AND P0, PT, R58, UR49, PT ;  /* 0x000000313a007c0c */ /* 0x000fc8000bf06270 */
[----:B------:R-:W-:Y:S01]  /*8cd30*/  ISETP.LT.AND P1, PT, R6, UR6, !P0 ;  /* 0x0000000606007c0c */ /* 0x000fe2000c721270 */
[----:B------:R0:W-:Y:S01]  /*8cd40*/  STL [R1+0x10b4], R8 ;  /* 0x0010b40801007387 */ /* 0x0001e20000100800 */
[----:B------:R-:W-:Y:S01]  /*8cd50*/  LOP3.LUT R42, R42, 0xffffffef, RZ, 0xc0, !PT ;  /* 0xffffffef2a2a7812 */ /* 0x000fe200078ec0ff */
[----:B0-----:R-:W-:Y:S01]  /*8cd60*/  VIADD R8, R8, UR4 ;  /* 0x0000000408087c36 */ /* 0x001fe20008000000 */
[----:B------:R-:W-:Y:S02]  /*8cd70*/  UMOV UR4, UR10 ;  /* 0x0000000a00047c82 */ /* 0x000fe40008000000 */
[----:B------:R-:W-:Y:S01]  /*8cd80*/  ISETP.LT.AND P0, PT, R5, UR4, !P0 ;  /* 0x0000000405007c0c */ /* 0x000fe2000c701270 */
[----:B------:R-:W-:-:S06]  /*8cd90*/  VIADD R58, R0, 0x7f ;  /* 0x0000007f003a7836 */ /* 0x000fcc0000000000 */
[----:B------:R-:W-:Y:S01]  /*8cda0*/  @P1 LOP3.LUT R42, R42, 0x10, RZ, 0xfc, !PT ;  /* 0x000000102a2a1812 */ /* 0x000fe200078efcff */
[----:B------:R-:W-:Y:S01]  /*8cdb0*/  UMOV UR60, UR11 ;  /* 0x0000000b003c7c82 */ /* 0x000fe20008000000 */
[----:B------:R-:W-:Y:S01]  /*8cdc0*/  ULDC UR4, c[0x0][0x248] ;  /* 0x0000920000047ab9 */ /* 0x000fe20000000800 */
[----:B------:R0:W-:Y:S01]  /*8cdd0*/  STL [R1+0x10b8], R8 ;  /* 0x0010b80801007387 */ /* 0x0001e20000100800 */
[----:B------:R-:W-:Y:S01]  /*8cde0*/  LOP3.LUT R42, R42, 0xfffffff7, RZ, 0xc0, !PT ;  /* 0xfffffff72a2a7812 */ /* 0x000fe200078ec0ff */
[----:B------:R-:W-:-:S03]  /*8cdf0*/  ULDC.64 UR10, c[0x0][0x228] ;  /* 0x00008a00000a7ab9 */ /* 0x000fc60000000a00 */
[----:B------:R-:W-:Y:S02]  /*8ce00*/  @P0 LOP3.LUT R42, R42, 0x8, RZ, 0xfc, !PT ;  /* 0x000000082a2a0812 */ /* 0x000fe400078efcff */
[----:B------:R-:W-:Y:S01]  /*8ce10*/  ISETP.GE.AND P0, PT, R58, UR53, PT ;  /* 0x000000353a007c0c */ /* 0x000fe2000bf06270 */
[----:B0-----:R-:W-:Y:S01]  /*8ce20*/  VIADD R8, R8, UR4 ;  /* 0x0000000408087c36 */ /* 0x001fe20008000000 */
[----:B------:R-:W-:Y:S01]  /*8ce30*/  LOP3.LUT R42, R42, 0xfffffffb, RZ, 0xc0, !PT ;  /* 0xfffffffb2a2a7812 */ /* 0x000fe200078ec0ff */
[----:B------:R-:W-:Y:S01]  /*8ce40*/  VIADD R58, R0, 0x7e ;  /* 0x0000007e003a7836 */ /* 0x000fe20000000000 */
[----:B------:R-:W-:Y:S01]  /*8ce50*/  ISETP.LT.AND P1, PT, R6, UR42, !P0 ;  /* 0x0000002a06007c0c */ /* 0x000fe2000c721270 */
[----:B------:R-:W-:Y:S01]  /*8ce60*/  UMOV UR4, UR10 ;  /* 0x0000000a00047c82 */ /* 0x000fe20008000000 */
[----:B------:R-:W-:Y:S01]  /*8ce70*/  UMOV UR49, UR11 ;  /* 0x0000000b00317c82 */ /* 0x000fe20008000000 */
[----:B------:R-:W-:Y:S01]  /*8ce80*/  ISETP.LT.AND P0, PT, R5, UR4, !P0 ;  /* 0x0000000405007c0c */ /* 0x000fe2000c701270 */
[----:B------:R-:W-:Y:S01]  /*8ce90*/  ULDC UR4, c[0x0][0x248] ;  /* 0x0000920000047ab9 */ /* 0x000fe20000000800 */
[----:B------:R0:W-:Y:S01]  /*8cea0*/  STL [R1+0x10bc], R8 ;  /* 0x0010bc0801007387 */ /* 0x0001e20000100800 */
[----:B------:R-:W-:Y:S01]  /*8ceb0*/  ULDC.64 UR10, c[0x0][0x228] ;  /* 0x00008a00000a7ab9 */ /* 0x000fe20000000a00 */
[----:B------:R-:W-:Y:S01]  /*8cec0*/  R2UR UR51, R59 ;  /* 0x000000003b3372ca */ /* 0x000fe200000e0000 */
[----:B------:R-:W-:-:S05]  /*8ced0*/  ULDC.64 UR52, c[0x0][0x228] ;  /* 0x00008a0000347ab9 */ /* 0x000fca0000000a00 */
[----:B------:R-:W-:-:S04]  /*8cee0*/  @P1 LOP3.LUT R42, R42, 0x4, RZ, 0xfc, !PT ;  /* 0x000000042a2a1812 */ /* 0x000fc800078efcff */
[----:B------:R-:W-:Y:S01]  /*8cef0*/  LOP3.LUT R42, R42, 0xfffffffd, RZ, 0xc0, !PT ;  /* 0xfffffffd2a2a7812 */ /* 0x000fe200078ec0ff */
[----:B0-----:R-:W-:-:S03]  /*8cf00*/  VIADD R8, R8, UR4 ;  /* 0x0000000408087c36 */ /* 0x001fc60008000000 */
[----:B------:R-:W-:Y:S02]  /*8cf10*/  @P0 LOP3.LUT R42, R42, 0x2, RZ, 0xfc, !PT ;  /* 0x000000022a2a0812 */ /* 0x000fe400078efcff */
[----:B------:R-:W-:Y:S01]  /*8cf20*/  ISETP.GE.AND P0, PT, R58, UR47, PT ;  /* 0x0000002f3a007c0c */ /* 0x000fe2000bf06270 */
[----:B------:R-:W-:-:S03]  /*8cf30*/  UMOV UR4, UR10 ;  /* 0x0000000a00047c82 */ /* 0x000fc60008000000 */
[----:B------:R-:W-:Y:S02]  /*8cf40*/  ISETP.LT.AND P1, PT, R6, UR34, !P0 ;  /* 0x0000002206007c0c */ /* 0x000fe4000c721270 */
[----:B------:R-:W-:Y:S01]  /*8cf50*/  ISETP.LT.AND P0, PT, R5, UR4, !P0 ;  /* 0x0000000405007c0c */ /* 0x000fe2000c701270 */
[----:B------:R-:W-:Y:S01]  /*8cf60*/  VIADD R58, R0, 0x7d ;  /* 0x0000007d003a7836 */ /* 0x000fe20000000000 */
[----:B------:R-:W-:Y:S01]  /*8cf70*/  ULDC UR4, c[0x0][0x248] ;  /* 0x0000920000047ab9 */ /* 0x000fe20000000800 */
[----:B------:R-:W-:Y:S01]  /*8cf80*/  LOP3.LUT R42, R42, 0xfffffffe, RZ, 0xc0, !PT ;  /* 0xfffffffe2a2a7812 */ /* 0x000fe200078ec0ff */
[----:B------:R0:W-:Y:S01]  /*8cf90*/  STL [R1+0x10c0], R8 ;  /* 0x0010c00801007387 */ /* 0x0001e20000100800 */
[----:B------:R-:W-:Y:S01]  /*8cfa0*/  UMOV UR61, UR11 ;  /* 0x0000000b003d7c82 */ /* 0x000fe20008000000 */
[----:B------:R-:W-:-:S07]  /*8cfb0*/  ULDC.64 UR10, c[0x0][0x228] ;  /* 0x00008a00000a7ab9 */ /* 0x000fce0000000a00 */
[----:B------:R-:W-:Y:S01]  /*8cfc0*/  @P0 LOP3.LUT R41, R41, 0x80000000, RZ, 0xfc, !PT ;  /* 0x8000000029290812 */ /* 0x000fe200078efcff */
[----:B0-----:R-:W-:Y:S01]  /*8cfd0*/  VIADD R8, R8, UR4 ;  /* 0x0000000408087c36 */ /* 0x001fe20008000000 */
[----:B------:R-:W-:Y:S01]  /*8cfe0*/  ISETP.GE.AND P0, PT, R58, UR51, PT ;  /* 0x000000333a007c0c */ /* 0x000fe2000bf06270 */
[----:B------:R-:W-:Y:S01]  /*8cff0*/  ULDC.64 UR4, c[0x0][0x228] ;  /* 0x00008a0000047ab9 */ /* 0x000fe20000000a00 */
[----:B------:R-:W-:Y:S02]  /*8d000*/  @P1 LOP3.LUT R42, R42, 0x1, RZ, 0xfc, !PT ;  /* 0x000000012a2a1812 */ /* 0x000fe400078efcff */
[----:B------:R-:W-:Y:S01]  /*8d010*/  ISETP.LT.AND P1, PT, R6, UR4, !P0 ;  /* 0x0000000406007c0c */ /* 0x000fe2000c721270 */
[----:B------:R-:W-:Y:S01]  /*8d020*/  UMOV UR6, UR10 ;  /* 0x0000000a00067c82 */ /* 0x000fe20008000000 */
[----:B------:R-:W-:Y:S01]  /*8d030*/  LOP3.LUT R41, R41, 0xbfffffff, RZ, 0xc0, !PT ;  /* 0xbfffffff29297812 */ /* 0x000fe200078ec0ff */
[----:B------:R-:W-:Y:S01]  /*8d040*/  VIADD R58, R0, 0x7c ;  /* 0x0000007c003a7836 */ /* 0x000fe20000000000 */
[----:B------:R-:W-:Y:S01]  /*8d050*/  ISETP.LT.AND P0, PT, R5, UR6, !P0 ;  /* 0x0000000605007c0c */ /* 0x000fe2000c701270 */
[----:B------:R-:W-:Y:S01]  /*8d060*/  STL [R1+0x27f0], R42 ;  /* 0x0027f02a01007387 */ /* 0x000fe20000100800 */
[----:B------:R-:W-:Y:S01]  /*8d070*/  UMOV UR47, UR11 ;  /* 0x0000000b002f7c82 */ /* 0x000fe20008000000 */
[----:B------:R-:W-:Y:S01]  /*8d080*/  ULDC UR4, c[0x0][0x248] ;  /* 0x0000920000047ab9 */ /* 0x000fe20000000800 */
[----:B------:R-:W-:-:S05]  /*8d090*/  ULDC.64 UR10, c[0x0][0x228] ;  /* 0x00008a00000a7ab9 */ /* 0x000fca0000000a00 */
        /* <DEDUP_REMOVED lines=10> */
[----:B0-----:R-:W-:Y:S01]  /*8d140*/  VIADD R8, R8, UR4 ;  /* 0x0000000408087c36 */ /* 0x001fe20008000000 */
[----:B------:R-:W-:Y:S01]  /*8d150*/  UMOV UR4, UR10 ;  /* 0x0000000a00047c82 */ /* 0x000fe20008000000 */
[----:B------:R-:W-:Y:S01]  /*8d160*/  ULDC.64 UR10, c[0x0][0x228] ;  /* 0x00008a00000a7ab9 */ /* 0x000fe20000000a00 */
        /* <DEDUP_REMOVED lines=12> */
[----:B------:R-:W-:Y:S02]  /*8d230*/  UMOV UR4, UR10 ;  /* 0x0000000a00047c82 */ /* 0x000fe40008000000 */
        /* <DEDUP_REMOVED lines=14> */
[----:B------:R-:W-:Y:S01]  /*8d320*/  UMOV UR50, UR11 ;  /* 0x0000000b00327c82 */ /* 0x000fe20008000000 */
[----:B------:R-:W-:-:S06]  /*8d330*/  ULDC.64 UR10, c[0x0][0x228] ;  /* 0x00008a00000a7ab9 */ /* 0x000fcc0000000a00 */
[----:B------:R-:W-:Y:S01]  /*8d340*/  @P1 LOP3.LUT R41, R41, 0x1000000, RZ, 0xfc, !PT ;  /* 0x0100000029291812 */ /* 0x000fe200078efcff */
[----:B------:R-:W-:Y:S01]  /*8d350*/  UMOV UR48, UR9 ;  /* 0x0000000900307c82 */ /* 0x000fe20008000000 */
[----:B------:R-:W-:Y:S01]  /*8d360*/  ULDC.64 UR8, c[0x0][0x228] ;  /* 0x00008a0000087ab9 */ /* 0x000fe20000000a00 */
[----:B------:R-:W-:Y:S01]  /*8d370*/  ULDC UR4, c[0x0][0x248] ;  /* 0x0000920000047ab9 */ /* 0x000fe20000000800 */
[----:B------:R-:W-:-:S04]  /*8d380*/  LOP3.LUT R41, R41, 0xff7fffff, RZ, 0xc0, !PT ;  /* 0xff7fffff29297812 */ /* 0x000fc800078ec0ff */
[----:B------:R-:W-:Y:S02]  /*8d390*/  @P0 LOP3.LUT R41, R41, 0x800000, RZ, 0xfc, !PT ;  /* 0x0080000029290812 */ /* 0x000fe400078efcff */
[----:B------:R-:W-:Y:S02]  /*8d3a0*/  ISETP.GE.AND P0, PT, R58, UR15, PT ;  /* 0x0000000f3a007c0c */ /* 0x000fe4000bf06270 */
[----:B------:R-:W-:Y:S01]  /*8d3b0*/  LOP3.LUT R41, R41, 0xffbfffff, RZ, 0xc0, !PT ;  /* 0xffbfffff29297812 */ /* 0x000fe200078ec0ff */
[----:B------:R-:W-:Y:S01]  /*8d3c0*/  VIADD R58, R0, 0x6f ;  /* 0x0000006f003a7836 */ /* 0x000fe20000000000 */
[----:B------:R-:W-:Y:S01]  /*8d3d0*/  ISETP.LT.AND P1, PT, R6, UR6, !P0 ;  /* 0x0000000606007c0c */ /* 0x000fe2000c721270 */
[----:B------:R-:W-:Y:S01]  /*8d3e0*/  ULDC.64 UR14, c[0x0][0x228] ;  /* 0x00008a00000e7ab9 */ /* 0x000fe20000000a00 */
[----:B------:R-:W-:-:S11]  /*8d3f0*/  ISETP.LT.AND P0, PT, R5, UR10, !P0 ;  /* 0x0000000a05007c0c */ /* 0x000fd6000c701270 */
[----:B------:R-:W-:-:S04]  /*8d400*/  @P1 LOP3.LUT R41, R41, 0x400000, RZ, 0xfc, !PT ;  /* 0x0040000029291812 */ /* 0x000fc800078efcff */
        /* <DEDUP_REMOVED lines=22> */
[----:B------:R-:W-:Y:S02]  /*8d570*/  ULDC.64 UR6, c[0x0][0x228] ;  /* 0x00008a0000067ab9 */ /* 0x000fe40000000a00 */
[----:B------:R-:W-:Y:S02]  /*8d580*/  ISETP.LT.AND P1, PT, R6, UR14, !P0 ;  /* 0x0000000e06007c0c */ /* 0x000fe4000c721270 */
        /* <DEDUP_REMOVED lines=26> */
[----:B------:R0:W-:Y:S01]  /*8d730*/  STL [R1+0x10d0], R8 ;  /* 0x0010d00801007387 */ /* 0x0001e20000100800 */
[----:B------:R-:W-:Y:S01]  /*8d740*/  ISETP.LT.AND P0, PT, R5, UR26, !P0 ;  /* 0x0000001a05007c0c */ /* 0x000fe2000c701270 */
[----:B------:R-:W-:-:S10]  /*8d750*/  ULDC.64 UR12, c[0x0][0x228] ;  /* 0x00008a00000c7ab9 */ /* 0x000fd40000000a00 */
[----:B------:R-:W-:-:S04]  /*8d760*/  @P1 LOP3.LUT R41, R41, 0x4000, RZ, 0xfc, !PT ;  /* 0x0000400029291812 */ /* 0x000fc800078efcff */
[----:B------:R-:W-:Y:S01]  /*8d770*/  LOP3.LUT R41, R41, 0xffffefff, RZ, 0xc0, !PT ;  /* 0xffffefff29297812 */ /* 0x000fe200078ec0ff */
[----:B0-----:R-:W-:Y:S01]  /*8d780*/  VIADD R8, R8, UR4 ;  /* 0x0000000408087c36 */ /* 0x001fe20008000000 */
[----:B------:R-:W-:Y:S02]  /*8d790*/  ULDC UR4, c[0x0][0x248] ;  /* 0x0000920000047ab9 */ /* 0x000fe40000000800 */
        /* <DEDUP_REMOVED lines=8> */
[----:B------:R-:W-:Y:S01]  /*8d820*/  ULDC UR4, c[0x0][0x248] ;  /* 0x0000920000047ab9 */ /* 0x000fe20000000800 */
[----:B------:R-:W-:-:S03]  /*8d830*/  ISETP.LT.AND P0, PT, R5, UR12, !P0 ;  /* 0x0000000c05007c0c */ /* 0x000fc6000c701270 */
[----:B------:R0:W-:Y:S06]  /*8d840*/  STL [R1+0x10d8], R8 ;  /* 0x0010d80801007387 */ /* 0x0001ec0000100800 */
[----:B------:R-:W-:Y:S01]  /*8d850*/  @P1 LOP3.LUT R40, R40, 0x1000, RZ, 0xfc, !PT ;  /* 0x0000100028281812 */ /* 0x000fe200078efcff */
[----:B0-----:R-:W-:Y:S01]  /*8d860*/  VIADD R8, R8, UR4 ;  /* 0x0000000408087c36 */ /* 0x001fe20008000000 */
[----:B------:R-:W-:-:S04]  /*8d870*/  ULDC UR4, c[0x0][0x248] ;  /* 0x0000920000047ab9 */ /* 0x000fc80000000800 */
[----:B------:R0:W-:Y:S01]  /*8d880*/  STL [R1+0x10dc], R8 ;  /* 0x0010dc0801007387 */ /* 0x0001e20000100800 */
[----:B------:R-:W-:Y:S01]  /*8d890*/  LOP3.LUT R40, R40, 0xfffff7ff, RZ, 0xc0, !PT ;  /* 0xfffff7ff28287812 */ /* 0x000fe200078ec0ff */
[----:B0-----:R-:W-:Y:S01]  /*8d8a0*/  VIADD R8, R8, UR4 ;  /* 0x0000000408087c36 */ /* 0x001fe20008000000 */
[----:B------:R-:W-:Y:S02]  /*8d8b0*/  ULDC UR4, c[0x0][0x248] ;  /* 0x0000920000047ab9 */ /* 0x000fe40000000800 */
[----:B------:R-:W-:Y:S02]  /*8d8c0*/  @P0 LOP3.LUT R40, R40, 0x800, RZ, 0xfc, !PT ;  /* 0x0000080028280812 */ /* 0x000fe400078efcff */
[----:B------:R0:W-:Y:S01]  /*8d8d0*/  STL [R1+0x10e0], R8 ;  /* 0x0010e00801007387 */ /* 0x0001e20000100800 */
[----:B------:R-:W-:Y:S01]  /*8d8e0*/  ISETP.GE.AND P0, PT, R58, UR5, PT ;  /* 0x000000053a007c0c */ /* 0x000fe2000bf06270 */
[----:B0-----:R-:W-:Y:S01]  /*8d8f0*/  VIADD R8, R8, UR4 ;  /* 0x0000000408087c36 */ /* 0x001fe20008000000 */
[----:B------:R-:W-:-:S02]  /*8d900*/  ULDC UR4, c[0x0][0x248] ;  /* 0x0000920000047ab9 */ /* 0x000fc40000000800 */
[----:B------:R-:W-:Y:S02]  /*8d910*/  ISETP.LT.AND P1, PT, R6, UR16, !P0 ;  /* 0x0000001006007c0c */ /* 0x000fe4000c721270 */
[----:B------:R0:W-:Y:S01]  /*8d920*/  STL [R1+0x10e4], R8 ;  /* 0x0010e40801007387 */ /* 0x0001e20000100800 */
[----:B------:R-:W-:Y:S01]  /*8d930*/  ISETP.LT.AND P0, PT, R5, UR6, !P0 ;  /* 0x0000000605007c0c */ /* 0x000fe2000c701270 */
[----:B0-----:R-:W-:Y:S01]  /*8d940*/  VIADD R8, R8, UR4 ;  /* 0x0000000408087c36 */ /* 0x001fe20008000000 */
[----:B------:R-:W-:-:S04]  /*8d950*/  ULDC UR4, c[0x0][0x248] ;  /* 0x0000920000047ab9 */ /* 0x000fc80000000800 */
[----:B------:R0:W-:Y:S01]  /*8d960*/  STL [R1+0x10e8], R8 ;  /* 0x0010e80801007387 */ /* 0x0001e20000100800 */
[----:B------:R-:W-:Y:S01]  /*8d970*/  LOP3.LUT R41, R41, 0xffffdfff, RZ, 0xc0, !PT ;  /* 0xffffdfff29297812 */ /* 0x000fe200078ec0ff */
[----:B0-----:R-:W-:Y:S01]  /*8d980*/  VIADD R8, R8, UR4 ;  /* 0x0000000408087c36 */ /* 0x001fe20008000000 */
[----:B------:R-:W-:Y:S02]  /*8d990*/  ULDC UR4, c[0x0][0x248] ;  /* 0x0000920000047ab9 */ /* 0x000fe40000000800 */
[----:B------:R-:W-:Y:S02]  /*8d9a0*/  @P1 LOP3.LUT R41, R41, 0x2000, RZ, 0xfc, !PT ;  /* 0x0000200029291812 */ /* 0x000fe400078efcff */
[----:B------:R0:W-:Y:S02]  /*8d9b0*/  STL [R1+0x10ec], R8 ;  /* 0x0010ec0801007387 */ /* 0x0001e40000100800 */
[----:B------:R-:W-:Y:S01]  /*8d9c0*/  LOP3.LUT R41, R41, 0xfffff7ff, RZ, 0xc0, !PT ;  /* 0xfffff7ff29297812 */ /* 0x000fe200078ec0ff */
[----:B------:R-:W-:-:S02]  /*8d9d0*/  VIADD R58, R0, 0x71 ;  /* 0x00000071003a7836 */ /* 0x000fc40000000000 */
[----:B0-----:R-:W-:Y:S01]  /*8d9e0*/  VIADD R8, R8, UR4 ;  /* 0x0000000408087c36 */ /* 0x001fe20008000000 */
[----:B------:R-:W-:-:S04]  /*8d9f0*/  ULDC UR4, c[0x0][0x248] ;  /* 0x0000920000047ab9 */ /* 0x000fc80000000800 */
[----:B------:R0:W-:Y:S01]  /*8da00*/  STL [R1+0x10f0], R8 ;  /* 0x0010f00801007387 */ /* 0x0001e20000100800 */
[----:B------:R-:W-:Y:S02]  /*8da10*/  @P0 LOP3.LUT R41, R41, 0x800, RZ, 0xfc, !PT ;  /* 0x0000080029290812 */ /* 0x000fe400078efcff */
[----:B------:R-:W-:Y:S01]  /*8da20*/  ISETP.GE.AND P0, PT, R58, UR17, PT ;  /* 0x000000113a007c0c */ /* 0x000fe2000bf06270 */
[----:B0-----:R-:W-:Y:S01]  /*8da30*/  VIADD R8, R8, UR4 ;  /* 0x0000000408087c36 */ /* 0x001fe20008000000 */
[----:B------:R-:W-:Y:S01]  /*8da40*/  ULDC UR4, c[0x0][0x248] ;  /* 0x0000920000047ab9 */ /* 0x000fe20000000800 */
[----:B------:R-:W-:Y:S01]  /*8da50*/  LOP3.LUT R41, R41, 0xfffffbff, RZ, 0xc0, !PT ;  /* 0xfffffbff29297812 */ /* 0x000fe200078ec0ff */
[----:B------:R-:W-:Y:S01]  /*8da60*/  VIADD R58, R0, 0x6b ;  /* 0x0000006b003a7836 */ /* 0x000fe20000000000 */
[----:B------:R-:W-:Y:S01]  /*8da70*/  ULDC.64 UR16, c[0x0][0x228] ;  /* 0x00008a0000107ab9 */ /* 0x000fe20000000a00 */
[----:B------:R0:W-:Y:S02]  /*8da80*/  STL [R1+0x10f4], R8 ;  /* 0x0010f40801007387 */ /* 0x0001e40000100800 */
[----:B0-----:R-:W-:Y:S01]  /*8da90*/  VIADD R8, R8, UR4 ;  /* 0x0000000408087c36 */ /* 0x001fe20008000000 */
[----:B------:R-:W-:-:S02]  /*8daa0*/  ULDC.64 UR4, c[0x0][0x228] ;  /* 0x00008a0000047ab9 */ /* 0x000fc40000000a00 */
[----:B------:R-:W-:Y:S01]  /*8dab0*/  ISETP.LT.AND P1, PT, R6, UR4, !P0 ;  /* 0x0000000406007c0c */ /* 0x000fe2000c721270 */
[----:B------:R-:W-:Y:S01]  /*8dac0*/  ULDC UR4, c[0x0][0x248] ;  /* 0x0000920000047ab9 */ /* 0x000fe20000000800 */
[----:B------:R-:W-:-:S11]  /*8dad0*/  ISETP.LT.AND P0, PT, R5, UR22, !P0 ;  /* 0x0000001605007c0c */ /* 0x000fd6000c701270 */
        /* <DEDUP_REMOVED lines=8> */
[----:B------:R-:W-:-:S07]  /*8db60*/  VIADD R58, R0, 0x65 ;  /* 0x00000065003a7836 */ /* 0x000fce0000000000 */
[----:B------:R-:W-:Y:S01]  /*8db70*/  @P1 LOP3.LUT R41, R41, 0x100, RZ, 0xfc, !PT ;  /* 0x0000010029291812 */ /* 0x000fe200078efcff */
[----:B0-----:R-:W-:Y:S01]  /*8db80*/  VIADD R8, R8, UR4 ;  /* 0x0000000408087c36 */ /* 0x001fe20008000000 */
[----:B------:R-:W-:Y:S02]  /*8db90*/  ULDC UR4, c[0x0][0x248] ;  /* 0x0000920000047ab9 */ /* 0x000fe40000000800 */
[----:B------:R-:W-:Y:S02]  /*8dba0*/  LOP3.LUT R41, R41, 0xffffff7f, RZ, 0xc0, !PT ;  /* 0xffffff7f29297812 */ /* 0x000fe400078ec0ff */
[----:B------:R0:W-:Y:S02]  /*8dbb0*/  STL [R1+0x10fc], R8 ;  /* 0x0010fc0801007387 */ /* 0x0001e40000100800 */
[----:B------:R-:W-:Y:S02]  /*8dbc0*/  @P0 LOP3.LUT R41, R41, 0x80, RZ, 0xfc, !PT ;  /* 0x0000008029290812 */ /* 0x000fe400078efcff */
[----:B------:R-:W-:Y:S01]  /*8dbd0*/  ISETP.GE.AND P0, PT, R58, UR37, PT ;  /* 0x000000253a007c0c */ /* 0x000fe2000bf06270 */
[----:B0-----:R-:W-:Y:S01]  /*8dbe0*/  VIADD R8, R8, UR4 ;  /* 0x0000000408087c36 */ /* 0x001fe20008000000 */
[----:B------:R-:W-:Y:S01]  /*8dbf0*/  ULDC.64 UR4, c[0x0][0x228] ;  /* 0x00008a0000047ab9 */ /* 0x000fe20000000a00 */
[----:B------:R-:W-:Y:S01]  /*8dc00*/  LOP3.LUT R40, R40, 0xffffbfff, RZ, 0xc0, !PT ;  /* 0xffffbfff28287812 */ /* 0x000fe200078ec0ff */
[----:B------:R-:W-:Y:S01]  /*8dc10*/  VIADD R58, R0, 0x78 ;  /* 0x00000078003a7836 */ /* 0x000fe20000000000 */
[----:B------:R-:W-:Y:S01]  /*8dc20*/  ISETP.LT.AND P1, PT, R6, UR4, !P0 ;  /* 0x0000000406007c0c */ /* 0x000fe2000c721270 */
[----:B------:R-:W-:Y:S01]  /*8dc30*/  ULDC.64 UR36, c[0x0][0x228] ;  /* 0x00008a0000247ab9 */ /* 0x000fe20000000a00 */
        /* <DEDUP_REMOVED lines=34> */
[----:B------:R-:W-:Y:S02]  /*8de60*/  ISETP.LT.AND P0, PT, R5, UR36, !P0 ;  /* 0x0000002405007c0c */ /* 0x000fe4000c701270 */
[----:B------:R-:W-:-:S11]  /*8de70*/  LOP3.LUT R41, R41, 0xfffffffe, RZ, 0xc0, !PT ;  /* 0xfffffffe29297812 */ /* 0x000fd600078ec0ff */
[----:B------:R-:W-:Y:S02]  /*8de80*/  @P0 LOP3.LUT R40, R40, 0x80000000, RZ, 0xfc, !PT ;  /* 0x8000000028280812 */ /* 0x000fe400078efcff */
[----:B------:R-:W-:Y:S02]  /*8de90*/  ISETP.GE.AND P0, PT, R58, UR45, PT ;  /* 0x0000002d3a007c0c */ /* 0x000fe4000bf06270 */
[----:B------:R-:W-:Y:S02]  /*8dea0*/  @P1 LOP3.LUT R41, R41, 0x1, RZ, 0xfc, !PT ;  /* 0x0000000129291812 */ /* 0x000fe400078efcff */
[----:B------:R-:W-:Y:S01]  /*8deb0*/  LOP3.LUT R40, R40, 0xbfffffff, RZ, 0xc0, !PT ;  /* 0xbfffffff28287812 */ /* 0x000fe200078ec0ff */
[----:B------:R0:W-:Y:S01]  /*8dec0*/  STL [R1+0x1104], R8 ;  /* 0x0011040801007387 */ /* 0x0001e20000100800 */
[----:B------:R-:W-:Y:S01]  /*8ded0*/  ISETP.LT.AND P1, PT, R6, UR40, !P0 ;  /* 0x0000002806007c0c */ /* 0x000fe2000c721270 */
[----:B------:R-:W-:Y:S01]  /*8dee0*/  VIADD R58, R0, 0x79 ;  /* 0x00000079003a7836 */ /* 0x000fe20000000000 */
[----:B------:R-:W-:Y:S01]  /*8def0*/  ISETP.LT.AND P0, PT, R5, UR38, !P0 ;  /* 0x0000002605007c0c */ /* 0x000fe2000c701270 */
[----:B------:R-:W-:Y:S01]  /*8df00*/  ULDC.64 UR44, c[0x0][0x228] ;  /* 0x00008a00002c7ab9 */ /* 0x000fe20000000a00 */
[----:B0-----:R-:W-:Y:S01]  /*8df10*/  VIADD R8, R8, UR4 ;  /* 0x0000000408087c36 */ /* 0x001fe20008000000 */
[----:B------:R-:W-:-:S08]  /*8df20*/  ULDC UR4, c[0x0][0x248] ;  /* 0x0000920000047ab9 */ /* 0x000fd00000000800 */
[----:B------:R-:W-:Y:S01]  /*8df30*/  @P1 LOP3.LUT R40, R40, 0x40000000, RZ, 0xfc, !PT ;  /* 0x4000000028281812 */ /* 0x000fe200078efcff */
[----:B------:R0:W-:Y:S03]  /*8df40*/  STL [R1+0x1108], R8 ;  /* 0x0011080801007387 */ /* 0x0001e60000100800 */
[----:B------:R-:W-:-:S04]  /*8df50*/  LOP3.LUT R40, R40, 0xefffffff, RZ, 0xc0, !PT ;  /* 0xefffffff28287812 */ /* 0x000fc800078ec0ff */
[----:B------:R-:W-:Y:S01]  /*8df60*/  @P0 LOP3.LUT R40, R40, 0x10000000, RZ, 0xfc, !PT ;  /* 0x1000000028280812 */ /* 0x000fe200078efcff */
[----:B0-----:R-:W-:Y:S01]  /*8df70*/  VIADD R8, R8, UR4 ;  /* 0x0000000408087c36 */ /* 0x001fe20008000000 */
[----:B------:R-:W-:Y:S01]  /*8df80*/  ISETP.GE.AND P0, PT, R58, UR43, PT ;  /* 0x0000002b3a007c0c */ /* 0x000fe2000bf06270 */
[----:B------:R-:W-:-:S03]  /*8df90*/  ULDC UR4, c[0x0][0x248] ;  /* 0x0000920000047ab9 */ /* 0x000fc60000000800 */
[----:B------:R0:W-:Y:S01]  /*8dfa0*/  STL [R1+0x110c], R8 ;  /* 0x00110c0801007387 */ /* 0x0001e20000100800 */
[----:B------:R-:W-:-:S03]  /*8dfb0*/  ISETP.LT.AND P1, PT, R6, UR44, !P0 ;  /* 0x0000002c06007c0c */ /* 0x000fc6000c721270 */
[----:B------:R-:W-:Y:S01]  /*8dfc0*/  STL [R1+0x27f4], R41 ;  /* 0x0027f42901007387 */ /* 0x000fe20000100800 */
[----:B0-----:R-:W-:Y:S01]  /*8dfd0*/  VIADD R8, R8, UR4 ;  /* 0x0000000408087c36 */ /* 0x001fe20008000000 */
[----:B------:R-:W-:-:S04]  /*8dfe0*/  ULDC UR4, c[0x0][0x248] ;  /* 0x0000920000047ab9 */ /* 0x000fc80000000800 */
[----:B------:R0:W-:Y:S01]  /*8dff0*/  STL [R1+0x1110], R8 ;  /* 0x0011100801007387 */ /* 0x0001e20000100800 */
[----:B------:R-:W-:Y:S01]  /*8e000*/  LOP3.LUT R40, R40, 0xdfffffff, RZ, 0xc0, !PT ;  /* 0xdfffffff28287812 */ /* 0x000fe200078ec0ff */
[----:B0-----:R-:W-:Y:S01]  /*8e010*/  VIADD R8, R8, UR4 ;  /* 0x0000000408087c36 */ /* 0x001fe20008000000 */
[----:B------:R-:W-:Y:S02]  /*8e020*/  UMOV UR4, UR54 ;  /* 0x0000003600047c82 */ /* 0x000fe40008000000 */
[C---:B------:R-:W-:Y:S01]  /*8e030*/  ISETP.LT.AND P0, PT, R5.reuse, UR4, !P0 ;  /* 0x0000000405007c0c */ /* 0x040fe2000c701270 */
[----:B------:R-:W-:Y:S01]  /*8e040*/  VIADD R58, R0, 0x73 ;  /* 0x00000073003a7836 */ /* 0x000fe20000000000 */
[----:B------:R-:W-:Y:S01]  /*8e050*/  @P1 LOP3.LUT R40, R40, 0x20000000, RZ, 0xfc, !PT ;  /* 0x2000000028281812 */ /* 0x000fe200078efcff */
[----:B------:R-:W-:Y:S01]  /*8e060*/  UMOV UR30, UR47 ;  /* 0x0000002f001e7c82 */ /* 0x000fe20008000000 */
[----:B------:R-:W-:Y:S01]  /*8e070*/  UMOV UR28, UR46 ;  /* 0x0000002e001c7c82 */ /* 0x000fe20008000000 */
[----:B------:R-:W-:Y:S01]  /*8e080*/  ULDC.64 UR46, c[0x0][0x228] ;  /* 0x00008a00002e7ab9 */ /* 0x000fe20000000a00 */
[----:B------:R-:W-:Y:S01]  /*8e090*/  LOP3.LUT R40, R40, 0xf7ffffff, RZ, 0xc0, !PT ;  /* 0xf7ffffff28287812 */ /* 0x000fe200078ec0ff */
[----:B------:R-:W-:Y:S01]  /*8e0a0*/  UMOV UR14, UR42 ;  /* 0x0000002a000e7c82 */ /* 0x000fe20008000000 */
[----:B------:R-:W-:Y:S01]  /*8e0b0*/  ULDC.64 UR42, c[0x0][0x228] ;  /* 0x00008a00002a7ab9 */ /* 0x000fe20000000a00 */
[----:B------:R-:W-:Y:S01]  /*8e0c0*/  UMOV UR32, UR50 ;  /* 0x0000003200207c82 */ /* 0x000fe20008000000 */
[----:B------:R-:W-:Y:S01]  /*8e0d0*/  ULDC.64 UR50, c[0x0][0x228] ;  /* 0x00008a0000327ab9 */ /* 0x000fe20000000a00 */
[----:B------:R-:W-:Y:S01]  /*8e0e0*/  UMOV UR10, UR49 ;  /* 0x00000031000a7c82 */ /* 0x000fe20008000000 */
[----:B------:R-:W-:Y:S01]  /*8e0f0*/  UMOV UR8, UR48 ;  /* 0x0000003000087c82 */ /* 0x000fe20008000000 */
[----:B------:R-:W-:Y:S01]  /*8e100*/  @P0 LOP3.LUT R40, R40, 0x8000000, RZ, 0xfc, !PT ;  /* 0x0800000028280812 */ /* 0x000fe200078efcff */
[----:B------:R-:W-:Y:S01]  /*8e110*/  ULDC.64 UR48, c[0x0][0x228] ;  /* 0x00008a0000307ab9 */ /* 0x000fe20000000a00 */
[----:B------:R-:W-:Y:S01]  /*8e120*/  ISETP.GE.AND P0, PT, R58, UR45, PT ;  /* 0x0000002d3a007c0c */ /* 0x000fe2000bf06270 */
[----:B------:R-:W-:Y:S01]  /*8e130*/  UMOV UR6, UR55 ;  /* 0x0000003700067c82 */ /* 0x000fe20008000000 */
[----:B------:R-:W-:Y:S01]  /*8e140*/  LOP3.LUT R40, R40, 0xfbffffff, RZ, 0xc0, !PT ;  /* 0xfbffffff28287812 */ /* 0x000fe200078ec0ff */
[----:B------:R-:W-:Y:S01]  /*8e150*/  VIADD R58, R0, 0x6d ;  /* 0x0000006d003a7836 */ /* 0x000fe20000000000 */
[----:B------:R-:W-:Y:S01]  /*8e160*/  ISETP.LT.AND P1, PT, R6, UR46, !P0 ;  /* 0x0000002e06007c0c */ /* 0x000fe2000c721270 */
[----:B------:R-:W-:Y:S01]  /*8e170*/  ULDC.64 UR44, c[0x0][0x228] ;  /* 0x00008a00002c7ab9 */ /* 0x000fe20000000a00 */
[----:B------:R-:W-:Y:S01]  /*8e180*/  ISETP.LT.AND P0, PT, R5, UR42, !P0 ;  /* 0x0000002a05007c0c */ /* 0x000fe2000c701270 */
[----:B------:R-:W-:Y:S01]  /*8e190*/  ULDC.64 UR54, c[0x0][0x228] ;  /* 0x00008a0000367ab9 */ /* 0x000fe20000000a00 */
[----:B------:R-:W-:-:S09]  /*8e1a0*/  ULDC UR4, c[0x0][0x248] ;  /* 0x0000920000047ab9 */ /* 0x000fd20000000800 */
        /* <DEDUP_REMOVED lines=62> */
[----:B------:R-:W-:Y:S01]  /*8e590*/  UMOV UR16, UR54 ;  /* 0x0000003600107c82 */ /* 0x000fe20008000000 */
[----:B0-----:R-:W-:Y:S01]  /*8e5a0*/  VIADD R8, R8, UR4 ;  /* 0x0000000408087c36 */ /* 0x001fe20008000000 */
[----:B------:R-:W-:Y:S01]  /*8e5b0*/  ULDC UR4, c[0x0][0x248] ;  /* 0x0000920000047ab9 */ /* 0x000fe20000000800 */
[----:B------:R-:W-:Y:S01]  /*8e5c0*/  ISETP.LT.AND P1, PT, R6, UR16, !P0 ;  /* 0x0000001006007c0c */ /* 0x000fe2000c721270 */
[----:B------:R-:W-:Y:S01]  /*8e5d0*/  IMAD.U32 R34, RZ, RZ, UR55 ;  /* 0x00000037ff227e24 */ /* 0x000fe2000f8e00ff */
[----:B------:R-:W-:Y:S01]  /*8e5e0*/  ULDC.64 UR54, c[0x0][0x228] ;  /* 0x00008a0000367ab9 */ /* 0x000fe20000000a00 */
[----:B------:R0:W-:Y:S01]  /*8e5f0*/  STL [R1+0x1128], R8 ;  /* 0x0011280801007387 */ /* 0x0001e20000100800 */
[----:B------:R-:W-:Y:S01]  /*8e600*/  LOP3.LUT R40, R40, 0xfffffeff, RZ, 0xc0, !PT ;  /* 0xfffffeff28287812 */ /* 0x000fe200078ec0ff */
[----:B------:R-:W-:Y:S01]  /*8e610*/  VIADD R58, R0, 0x61 ;  /* 0x00000061003a7836 */ /* 0x000fe20000000000 */
[----:B------:R-:W-:Y:S01]  /*8e620*/  LOP3.LUT R39, R39, 0x7fffffff, RZ, 0xc0, !PT ;  /* 0x7fffffff27277812 */ /* 0x000fe200078ec0ff */
[----:B------:R-:W-:Y:S01]  /*8e630*/  ULDC.64 UR58, c[0x0][0x228] ;  /* 0x00008a00003a7ab9 */ /* 0x000fe20000000a00 */
[----:B0-----:R-:W-:Y:S01]  /*8e640*/  VIADD R8, R8, UR4 ;  /* 0x0000000408087c36 */ /* 0x001fe20008000000 */
[----:B------:R-:W-:-:S04]  /*8e650*/  ULDC UR4, c[0x0][0x248] ;  /* 0x0000920000047ab9 */ /* 0x000fc80000000800 */
[----:B------:R0:W-:Y:S01]  /*8e660*/  STL [R1+0x112c], R8 ;  /* 0x00112c0801007387 */ /* 0x0001e20000100800 */
[----:B------:R-:W-:Y:S01]  /*8e670*/  @P1 LOP3.LUT R40, R40, 0x100, RZ, 0xfc, !PT ;  /* 0x0000010028281812 */ /* 0x000fe200078efcff */
[----:B0-----:R-:W-:Y:S01]  /*8e680*/  VIADD R8, R8, UR4 ;  /* 0x0000000408087c36 */ /* 0x001fe20008000000 */
[----:B------:R-:W-:Y:S02]  /*8e690*/  UMOV UR4, UR54 ;  /* 0x0000003600047c82 */ /* 0x000fe40008000000 */
[----:B------:R-:W-:Y:S01]  /*8e6a0*/  ISETP.LT.AND P0, PT, R5, UR4, !P0 ;  /* 0x0000000405007c0c */ /* 0x000fe2000c701270 */
[----:B------:R-:W-:Y:S01]  /*8e6b0*/  ULDC UR4, c[0x0][0x248] ;  /* 0x0000920000047ab9 */ /* 0x000fe20000000800 */
[----:B------:R-:W-:Y:S01]  /*8e6c0*/  LOP3.LUT R40, R40, 0xffffff7f, RZ, 0xc0, !PT ;  /* 0xffffff7f28287812 */ /* 0x000fe200078ec0ff */
[----:B------:R-:W-:Y:S04]  /*8e6d0*/  STL [R1+0x1190], R8 ;  /* 0x0011900801007387 */ /* 0x000fe80000100800 */
[----:B------:R0:W-:Y:S06]  /*8e6e0*/  STL [R1+0x8e4], R34 ;  /* 0x0008e42201007387 */ /* 0x0001ec0000100800 */
[----:B------:R-:W-:-:S02]  /*8e6f0*/  @P0 LOP3.LUT R40, R40, 0x80, RZ, 0xfc, !PT ;  /* 0x0000008028280812 */ /* 0x000fc400078efcff */
[----:B------:R-:W-:Y:S01]  /*8e700*/  ISETP.GE.AND P0, PT, R58, UR49, PT ;  /* 0x000000313a007c0c */ /* 0x000fe2000bf06270 */
[----:B0-----:R-:W-:Y:S01]  /*8e710*/  IMAD.U32 R34, RZ, RZ, UR55 ;  /* 0x00000037ff227e24 */ /* 0x001fe2000f8e00ff */
[----:B------:R-:W-:Y:S01]  /*8e720*/  ULDC.64 UR54, c[0x0][0x228] ;  /* 0x00008a0000367ab9 */ /* 0x000fe20000000a00 */
[----:B------:R-:W-:Y:S01]  /*8e730*/  VIADD R8, R8, UR4 ;  /* 0x0000000408087c36 */ /* 0x000fe20008000000 */
[----:B------:R-:W-:Y:S01]  /*8e740*/  UMOV UR16, UR54 ;  /* 0x0000003600107c82 */ /* 0x000fe20008000000 */
[----:B------:R-:W-:Y:S01]  /*8e750*/  LOP3.LUT R40, R40, 0xffffffbf, RZ, 0xc0, !PT ;  /* 0xffffffbf28287812 */ /* 0x000fe200078ec0ff */
[----:B------:R-:W-:Y:S01]  /*8e760*/  VIADD R58, R0, 0x60 ;  /* 0x00000060003a7836 */ /* 0x000fe20000000000 */
[----:B------:R-:W-:Y:S01]  /*8e770*/  ISETP.LT.AND P1, PT, R6, UR16, !P0 ;  /* 0x0000001006007c0c */ /* 0x000fe2000c721270 */
[----:B------:R0:W-:Y:S01]  /*8e780*/  STL [R1+0x8e0], R34 ;  /* 0x0008e02201007387 */ /* 0x0001e20000100800 */
[----:B------:R-:W-:Y:S01]  /*8e790*/  ULDC.64 UR48, c[0x0][0x228] ;  /* 0x00008a0000307ab9 */ /* 0x000fe20000000a00 */
[----:B0-----:R-:W-:Y:S01]  /*8e7a0*/  IMAD.U32 R34, RZ, RZ, UR55 ;  /* 0x00000037ff227e24 */ /* 0x001fe2000f8e00ff */
[----:B------:R-:W-:-:S02]  /*8e7b0*/  ULDC.64 UR54, c[0x0][0x228] ;  /* 0x00008a0000367ab9 */ /* 0x000fc40000000a00 */
[----:B------:R-:W-:Y:S02]  /*8e7c0*/  UMOV UR4, UR54 ;  /* 0x0000003600047c82 */ /* 0x000fe40008000000 */
[----:B------:R-:W-:-:S05]  /*8e7d0*/  ISETP.LT.AND P0, PT, R5, UR4, !P0 ;  /* 0x0000000405007c0c */ /* 0x000fca000c701270 */
[----:B------:R-:W-:Y:S01]  /*8e7e0*/  @P1 LOP3.LUT R40, R40, 0x40, RZ, 0xfc, !PT ;  /* 0x0000004028281812 */ /* 0x000fe200078efcff */
[----:B------:R-:W-:Y:S01]  /*8e7f0*/  STL [R1+0x1198], R8 ;  /* 0x0011980801007387 */ /* 0x000fe20000100800 */
[----:B------:R-:W-:Y:S01]  /*8e800*/  UMOV UR16, UR48 ;  /* 0x0000003000107c82 */ /* 0x000fe20008000000 */
[----:B------:R-:W-:Y:S01]  /*8e810*/  ULDC UR4, c[0x0][0x248] ;  /* 0x0000920000047ab9 */ /* 0x000fe20000000800 */
[----:B------:R-:W-:Y:S01]  /*8e820*/  LOP3.LUT R40, R40, 0xffffffdf, RZ, 0xc0, !PT ;  /* 0xffffffdf28287812 */ /* 0x000fe200078ec0ff */
[----:B------:R0:W-:Y:S03]  /*8e830*/  STL [R1+0x8d8], R34 ;  /* 0x0008d82201007387 */ /* 0x0001e60000100800 */
[----:B------:R-:W-:Y:S02]  /*8e840*/  @P0 LOP3.LUT R40, R40, 0x20, RZ, 0xfc, !PT ;  /* 0x0000002028280812 */ /* 0x000fe400078efcff */
[----:B------:R-:W-:Y:S01]  /*8e850*/  ISETP.GE.AND P0, PT, R58, UR41, PT ;  /* 0x000000293a007c0c */ /* 0x000fe2000bf06270 */
[----:B0-----:R-:W-:-:S02]  /*8e860*/  IMAD.U32 R34, RZ, RZ, UR55 ;  /* 0x00000037ff227e24 */ /* 0x001fc4000f8e00ff */
[----:B------:R-:W-:Y:S01]  /*8e870*/  VIADD R8, R8, UR4 ;  /* 0x0000000408087c36 */ /* 0x000fe20008000000 */
[----:B------:R-:W-:Y:S02]  /*8e880*/  ISETP.LT.AND P1, PT, R6, UR16, !P0 ;  /* 0x0000001006007c0c */ /* 0x000fe4000c721270 */
[----:B------:R-:W-:Y:S01]  /*8e890*/  LOP3.LUT R40, R40, 0xffffffef, RZ, 0xc0, !PT ;  /* 0xffffffef28287812 */ /* 0x000fe200078ec0ff */
[----:B------:R0:W-:Y:S01]  /*8e8a0*/  STL [R1+0x8d4], R34 ;  /* 0x0008d42201007387 */ /* 0x0001e20000100800 */
[----:B------:R-:W-:Y:S01]  /*8e8b0*/  VIADD R58, R0, 0x5f ;  /* 0x0000005f003a7836 */ /* 0x000fe20000000000 */
[----:B------:R-:W-:Y:S01]  /*8e8c0*/  ULDC.64 UR40, c[0x0][0x228] ;  /* 0x00008a0000287ab9 */ /* 0x000fe20000000a00 */
[----:B0-----:R-:W-:Y:S01]  /*8e8d0*/  IMAD.U32 R34, RZ, RZ, UR49 ;  /* 0x00000031ff227e24 */ /* 0x001fe2000f8e00ff */
[----:B------:R-:W-:Y:S02]  /*8e8e0*/  ULDC.64 UR48, c[0x0][0x228] ;  /* 0x00008a0000307ab9 */ /* 0x000fe40000000a00 */
[----:B------:R-:W-:-:S02]  /*8e8f0*/  UMOV UR4, UR48 ;  /* 0x0000003000047c82 */ /* 0x000fc40008000000 */
[----:B------:R-:W-:Y:S02]  /*8e900*/  ISETP.LT.AND P0, PT, R5, UR4, !P0 ;  /* 0x0000000405007c0c */ /* 0x000fe4000c701270 */
[----:B------:R-:W-:Y:S01]  /*8e910*/  @P1 LOP3.LUT R40, R40, 0x10, RZ, 0xfc, !PT ;  /* 0x0000001028281812 */ /* 0x000fe200078efcff */
[----:B------:R-:W-:Y:S01]  /*8e920*/  STL [R1+0x119c], R8 ;  /* 0x00119c0801007387 */ /* 0x000fe20000100800 */
[----:B------:R-:W-:Y:S01]  /*8e930*/  UMOV UR16, UR40 ;  /* 0x0000002800107c82 */ /* 0x000fe20008000000 */
[----:B------:R-:W-:Y:S01]  /*8e940*/  ULDC UR4, c[0x0][0x248] ;  /* 0x0000920000047ab9 */ /* 0x000fe20000000800 */
[----:B------:R-:W-:Y:S01]  /*8e950*/  LOP3.LUT R40, R40, 0xfffffff7, RZ, 0xc0, !PT ;  /* 0xfffffff728287812 */ /* 0x000fe200078ec0ff */
[----:B------:R0:W-:Y:S06]  /*8e960*/  STL [R1+0x8cc], R34 ;  /* 0x0008cc2201007387 */ /* 0x0001ec0000100800 */
[----:B------:R-:W-:-:S02]  /*8e970*/  @P0 LOP3.LUT R40, R40, 0x8, RZ, 0xfc, !PT ;  /* 0x0000000828280812 */ /* 0x000fc400078efcff */
[----:B------:R-:W-:Y:S01]  /*8e980*/  ISETP.GE.AND P0, PT, R58, UR5, PT ;  /* 0x000000053a007c0c */ /* 0x000fe2000bf06270 */
[----:B0-----:R-:W-:-:S03]  /*8e990*/  IMAD.U32 R34, RZ, RZ, UR49 ;  /* 0x00000031ff227e24 */ /* 0x001fc6000f8e00ff */
[----:B------:R-:W-:Y:S02]  /*8e9a0*/  ISETP.LT.AND P1, PT, R6, UR16, !P0 ;  /* 0x0000001006007c0c */ /* 0x000fe4000c721270 */
[----:B------:R0:W-:Y:S01]  /*8e9b0*/  STL [R1+0x8c8], R34 ;  /* 0x0008c82201007387 */ /* 0x0001e20000100800 */
[----:B------:R-:W-:Y:S01]  /*8e9c0*/  VIADD R8, R8, UR4 ;  /* 0x0000000408087c36 */ /* 0x000fe20008000000 */
[----:B------:R-:W-:Y:S01]  /*8e9d0*/  LOP3.LUT R40, R40, 0xfffffffb, RZ, 0xc0, !PT ;  /* 0xfffffffb28287812 */ /* 0x000fe200078ec0ff */
[----:B0-----:R-:W-:Y:S01]  /*8e9e0*/  IMAD.U32 R34, RZ, RZ, UR41 ;  /* 0x00000029ff227e24 */ /* 0x001fe2000f8e00ff */
[----:B------:R-:W-:Y:S02]  /*8e9f0*/  ULDC.64 UR40, c[0x0][0x228] ;  /* 0x00008a0000287ab9 */ /* 0x000fe40000000a00 */
[----:B------:R-:W-:Y:S02]  /*8ea00*/  UMOV UR4, UR40 ;  /* 0x0000002800047c82 */ /* 0x000fe40008000000 */
[----:B------:R-:W-:Y:S01]  /*8ea10*/  ISETP.LT.AND P0, PT, R5, UR4, !P0 ;  /* 0x0000000405007c0c */ /* 0x000fe2000c701270 */
[----:B------:R-:W-:Y:S02]  /*8ea20*/  STL [R1+0x11a0], R8 ;  /* 0x0011a00801007387 */ /* 0x000fe40000100800 */
[----:B------:R-:W-:Y:S01]  /*8ea30*/  @P1 LOP3.LUT R40, R40, 0x4, RZ, 0xfc, !PT ;  /* 0x0000000428281812 */ /* 0x000fe200078efcff */
[----:B------:R-:W-:Y:S01]  /*8ea40*/  VIADD R58, R0, 0x5e ;  /* 0x0000005e003a7836 */ /* 0x000fe20000000000 */
[----:B------:R-:W-:Y:S01]  /*8ea50*/  ULDC UR4, c[0x0][0x248] ;  /* 0x0000920000047ab9 */ /* 0x000fe20000000800 */
[----:B------:R0:W-:Y:S01]  /*8ea60*/  STL [R1+0x8c0], R34 ;  /* 0x0008c02201007387 */ /* 0x0001e20000100800 */
[----:B------:R-:W-:Y:S01]  /*8ea70*/  LOP3.LUT R40, R40, 0xfffffffd, RZ, 0xc0, !PT ;  /* 0xfffffffd28287812 */ /* 0x000fe200078ec0ff */
[----:B0-----:R-:W-:Y:S01]  /*8ea80*/  IMAD.U32 R34, RZ, RZ, UR41 ;  /* 0x00000029ff227e24 */ /* 0x001fe2000f8e00ff */
[----:B------:R-:W-:-:S04]  /*8ea90*/  ULDC.64 UR40, c[0x0][0x228] ;  /* 0x00008a0000287ab9 */ /* 0x000fc80000000a00 */
[----:B------:R-:W-:Y:S01]  /*8eaa0*/  @P0 LOP3.LUT R40, R40, 0x2, RZ, 0xfc, !PT ;  /* 0x0000000228280812 */ /* 0x000fe200078efcff */
[----:B------:R-:W-:Y:S01]  /*8eab0*/  UMOV UR5, UR40 ;  /* 0x0000002800057c82 */ /* 0x000fe20008000000 */
[----:B------:R-:W-:Y:S01]  /*8eac0*/  ISETP.GE.AND P0, PT, R58, UR19, PT ;  /* 0x000000133a007c0c */ /* 0x000fe2000bf06270 */
[----:B------:R0:W-:Y:S01]  /*8ead0*/  STL [R1+0x8bc], R34 ;  /* 0x0008bc2201007387 */ /* 0x0001e20000100800 */
[----:B------:R-:W-:Y:S01]  /*8eae0*/  VIADD R8, R8, UR4 ;  /* 0x0000000408087c36 */ /* 0x000fe20008000000 */
[----:B------:R-:W-:Y:S01]  /*8eaf0*/  LOP3.LUT R40, R40, 0xfffffffe, RZ, 0xc0, !PT ;  /* 0xfffffffe28287812 */ /* 0x000fe200078ec0ff */
[----:B------:R-:W-:Y:S01]  /*8eb00*/  VIADD R58, R0, 0x5d ;  /* 0x0000005d003a7836 */ /* 0x000fe20000000000 */
[----:B------:R-:W-:Y:S01]  /*8eb10*/  ISETP.LT.AND P1, PT, R6, UR5, !P0 ;  /* 0x0000000506007c0c */ /* 0x000fe2000c721270 */
[----:B------:R-:W-:Y:S01]  /*8eb20*/  ULDC.64 UR18, c[0x0][0x228] ;  /* 0x00008a0000127ab9 */ /* 0x000fe20000000a00 */
[----:B0-----:R-:W-:Y:S01]  /*8eb30*/  IMAD.U32 R34, RZ, RZ, UR41 ;  /* 0x00000029ff227e24 */ /* 0x001fe2000f8e00ff */
[----:B------:R-:W-:-:S02]  /*8eb40*/  ULDC.64 UR40, c[0x0][0x228] ;  /* 0x00008a0000287ab9 */ /* 0x000fc40000000a00 */
[----:B------:R-:W-:Y:S02]  /*8eb50*/  UMOV UR4, UR40 ;  /* 0x0000002800047c82 */ /* 0x000fe40008000000 */
[----:B------:R-:W-:Y:S01]  /*8eb60*/  ISETP.LT.AND P0, PT, R5, UR4, !P0 ;  /* 0x0000000405007c0c */ /* 0x000fe2000c701270 */
[----:B------:R-:W-:Y:S01]  /*8eb70*/  STL [R1+0x11a4], R8 ;  /* 0x0011a40801007387 */ /* 0x000fe20000100800 */
[----:B------:R-:W-:-:S04]  /*8eb80*/  UMOV UR5, UR18 ;  /* 0x0000001200057c82 */ /* 0x000fc80008000000 */
[----:B------:R-:W-:Y:S01]  /*8eb90*/  @P1 LOP3.LUT R40, R40, 0x1, RZ, 0xfc, !PT ;  /* 0x0000000128281812 */ /* 0x000fe200078efcff */
[----:B------:R-:W-:Y:S01]  /*8eba0*/  ULDC UR4, c[0x0][0x248] ;  /* 0x0000920000047ab9 */ /* 0x000fe20000000800 */
[----:B------:R0:W-:Y:S05]  /*8ebb0*/  STL [R1+0x8b4], R34 ;  /* 0x0008b42201007387 */ /* 0x0001ea0000100800 */
[----:B------:R-:W-:Y:S02]  /*8ebc0*/  @P0 LOP3.LUT R39, R39, 0x80000000, RZ, 0xfc, !PT ;  /* 0x8000000027270812 */ /* 0x000fe400078efcff */
        /* <DEDUP_REMOVED lines=10> */
[----:B------:R-:W-:-:S02]  /*8ec70*/  VIADD R58, R0, 0x5c ;  /* 0x0000005c003a7836 */ /* 0x000fc40000000000 */
[----:B------:R-:W-:Y:S01]  /*8ec80*/  @P1 LOP3.LUT R39, R39, 0x40000000, RZ, 0xfc, !PT ;  /* 0x4000000027271812 */ /* 0x000fe200078efcff */
[----:B------:R-:W-:Y:S01]  /*8ec90*/  STL [R1+0x27f8], R40 ;  /* 0x0027f82801007387 */ /* 0x000fe20000100800 */
[----:B------:R-:W-:Y:S02]  /*8eca0*/  ULDC UR4, c[0x0][0x248] ;  /* 0x0000920000047ab9 */ /* 0x000fe40000000800 */
[----:B------:R-:W-:Y:S01]  /*8ecb0*/  LOP3.LUT R39, R39, 0xdfffffff, RZ, 0xc0, !PT ;  /* 0xdfffffff27277812 */ /* 0x000fe200078ec0ff */
[----:B------:R-:W-:Y:S04]  /*8ecc0*/  STL [R1+0x11ac], R8 ;  /* 0x0011ac0801007387 */ /* 0x000fe80000100800 */
[----:B------:R0:W-:Y:S01]  /*8ecd0*/  STL [R1+0x8a8], R34 ;  /* 0x0008a82201007387 */ /* 0x0001e20000100800 */
[----:B------:R-:W-:-:S02]  /*8ece0*/  @P0 LOP3.LUT R39, R39, 0x20000000, RZ, 0xfc, !PT ;  /* 0x2000000027270812 */ /* 0x000fc400078efcff */
[----:B------:R-:W-:Y:S01]  /*8ecf0*/  ISETP.GE.AND P0, PT, R58, UR33, PT ;  /* 0x000000213a007c0c */ /* 0x000fe2000bf06270 */
[----:B0-----:R-:W-:Y:S01]  /*8ed00*/  IMAD.U32 R34, RZ, RZ, UR19 ;  /* 0x00000013ff227e24 */ /* 0x001fe2000f8e00ff */
[----:B------:R-:W-:Y:S02]  /*8ed10*/  ULDC.64 UR18, c[0x0][0x228] ;  /* 0x00008a0000127ab9 */ /* 0x000fe40000000a00 */
[----:B------:R-:W-:Y:S02]  /*8ed20*/  UMOV UR5, UR18 ;  /* 0x0000001200057c82 */ /* 0x000fe40008000000 */
[----:B------:R-:W-:Y:S01]  /*8ed30*/  ISETP.LT.AND P1, PT, R6, UR5, !P0 ;  /* 0x0000000506007c0c */ /* 0x000fe2000c721270 */
[----:B------:R0:W-:Y:S01]  /*8ed40*/  STL [R1+0x8a4], R34 ;  /* 0x0008a42201007387 */ /* 0x0001e20000100800 */
[----:B------:R-:W-:Y:S01]  /*8ed50*/  VIADD R8, R8, UR4 ;  /* 0x0000000408087c36 */ /* 0x000fe20008000000 */
[----:B------:R-:W-:Y:S01]  /*8ed60*/  LOP3.LUT R39, R39, 0xefffffff, RZ, 0xc0, !PT ;  /* 0xefffffff27277812 */ /* 0x000fe200078ec0ff */
[----:B0-----:R-:W-:Y:S01]  /*8ed70*/  IMAD.U32 R34, RZ, RZ, UR19 ;  /* 0x00000013ff227e24 */ /* 0x001fe2000f8e00ff */
[----:B------:R-:W-:-:S02]  /*8ed80*/  ULDC.64 UR18, c[0x0][0x228] ;  /* 0x00008a0000127ab9 */ /* 0x000fc40000000a00 */
[----:B------:R-:W-:Y:S02]  /*8ed90*/  UMOV UR4, UR18 ;  /* 0x0000001200047c82 */ /* 0x000fe40008000000 */
[----:B------:R-:W-:Y:S01]  /*8eda0*/  ISETP.LT.AND P0, PT, R5, UR4, !P0 ;  /* 0x0000000405007c0c */ /* 0x000fe2000c701270 */
[----:B------:R-:W-:-:S03]  /*8edb0*/  VIADD R58, R0, 0x5b ;  /* 0x0000005b003a7836 */ /* 0x000fc60000000000 */
[----:B------:R-:W-:Y:S01]  /*8edc0*/  @P1 LOP3.LUT R39, R39, 0x10000000, RZ, 0xfc, !PT ;  /* 0x1000000027271812 */ /* 0x000fe200078efcff */
[----:B------:R-:W-:Y:S01]  /*8edd0*/  STL [R1+0x11b4], R8 ;  /* 0x0011b40801007387 */ /* 0x000fe20000100800 */
[----:B------:R-:W-:Y:S02]  /*8ede0*/  ULDC UR4, c[0x0][0x248] ;  /* 0x0000920000047ab9 */ /* 0x000fe40000000800 */
[----:B------:R-:W-:Y:S01]  /*8edf0*/  LOP3.LUT R39, R39, 0xf7ffffff, RZ, 0xc0, !PT ;  /* 0xf7ffffff27277812 */ /* 0x000fe200078ec0ff */
[----:B------:R0:W-:Y:S04]  /*8ee00*/  STL [R1+0x89c], R34 ;  /* 0x00089c2201007387 */ /* 0x0001e80000100800 */
[----:B------:R-:W-:Y:S02]  /*8ee10*/  @P0 LOP3.LUT R39, R39, 0x8000000, RZ, 0xfc, !PT ;  /* 0x0800000027270812 */ /* 0x000fe400078efcff */
[----:B------:R-:W-:Y:S01]  /*8ee20*/  ISETP.GE.AND P0, PT, R58, UR13, PT ;  /* 0x0000000d3a007c0c */ /* 0x000fe2000bf06270 */
[----:B0-----:R-:W-:Y:S01]  /*8ee30*/  IMAD.U32 R34, RZ, RZ, UR19 ;  /* 0x00000013ff227e24 */ /* 0x001fe2000f8e00ff */
[----:B------:R-:W-:-:S02]  /*8ee40*/  ULDC.64 UR18, c[0x0][0x228] ;  /* 0x00008a0000127ab9 */ /* 0x000fc40000000a00 */
[----:B------:R-:W-:Y:S02]  /*8ee50*/  UMOV UR5, UR18 ;  /* 0x0000001200057c82 */ /* 0x000fe40008000000 */
[----:B------:R-:W-:Y:S01]  /*8ee60*/  ISETP.LT.AND P1, PT, R6, UR5, !P0 ;  /* 0x0000000506007c0c */ /* 0x000fe2000c721270 */
[----:B------:R0:W-:Y:S01]  /*8ee70*/  STL [R1+0x898], R34 ;  /* 0x0008982201007387 */ /* 0x0001e20000100800 */
[----:B------:R-:W-:Y:S01]  /*8ee80*/  VIADD R8, R8, UR4 ;  /* 0x0000000408087c36 */ /* 0x000fe20008000000 */
[----:B------:R-:W-:Y:S01]  /*8ee90*/  LOP3.LUT R39, R39, 0xfbffffff, RZ, 0xc0, !PT ;  /* 0xfbffffff27277812 */ /* 0x000fe200078ec0ff */
[----:B0-----:R-:W-:Y:S01]  /*8eea0*/  IMAD.U32 R34, RZ, RZ, UR19 ;  /* 0x00000013ff227e24 */ /* 0x001fe2000f8e00ff */
[----:B------:R-:W-:Y:S02]  /*8eeb0*/  ULDC.64 UR18, c[0x0][0x228] ;  /* 0x00008a0000127ab9 */ /* 0x000fe40000000a00 */
        /* <DEDUP_REMOVED lines=18> */
[----:B------:R-:W-:Y:S01]  /*8efe0*/  LOP3.LUT R38, R38, 0xbfffffff, RZ, 0xc0, !PT ;  /* 0xbfffffff26267812 */ /* 0x000fe200078ec0ff */
[----:B------:R-:W-:Y:S01]  /*8eff0*/  ULDC.64 UR20, c[0x0][0x228] ;  /* 0x00008a0000147ab9 */ /* 0x000fe20000000a00 */
[----:B0-----:R-:W-:Y:S01]  /*8f000*/  IMAD.U32 R34, RZ, RZ, UR19 ;  /* 0x00000013ff227e24 */ /* 0x001fe2000f8e00ff */
[----:B------:R-:W-:-:S02]  /*8f010*/  ULDC.64 UR18, c[0x0][0x228] ;  /* 0x00008a0000127ab9 */ /* 0x000fc40000000a00 */
[----:B------:R-:W-:Y:S02]  /*8f020*/  UMOV UR4, UR18 ;  /* 0x0000001200047c82 */ /* 0x000fe40008000000 */
[----:B------:R-:W-:-:S04]  /*8f030*/  ISETP.LT.AND P0, PT, R5, UR4, !P0 ;  /* 0x0000000405007c0c */ /* 0x000fc8000c701270 */
        /* <DEDUP_REMOVED lines=14> */
[----:B------:R-:W-:Y:S01]  /*8f120*/  IMAD.U32 R59, RZ, RZ, UR19 ;  /* 0x00000013ff3b7e24 */ /* 0x000fe2000f8e00ff */
[----:B------:R-:W-:Y:S01]  /*8f130*/  ULDC.64 UR18, c[0x0][0x228] ;  /* 0x00008a0000127ab9 */ /* 0x000fe20000000a00 */
[----:B--2---:R-:W-:Y:S01]  /*8f140*/  LOP3.LUT R37, R37, 0xdfffffff, RZ, 0xc0, !PT ;  /* 0xdfffffff25257812 */ /* 0x004fe200078ec0ff */
[----:B------:R-:W-:Y:S01]  /*8f150*/  UMOV UR4, UR18 ;  /* 0x0000001200047c82 */ /* 0x000fe20008000000 */
[----:B------:R-:W-:Y:S01]  /*8f160*/  R2UR UR24, R29 ;  /* 0x000000001d1872ca */ /* 0x000fe200000e0000 */
[----:B------:R-:W-:Y:S01]  /*8f170*/  ULDC.64 UR38, c[0x0][0x228] ;  /* 0x00008a0000267ab9 */ /* 0x000fe20000000a00 */
[----:B------:R-:W-:Y:S01]  /*8f180*/  ISETP.LT.AND P0, PT, R5, UR4, !P0 ;  /* 0x0000000405007c0c */ /* 0x000fe2000c701270 */
[----:B------:R0:W-:Y:S01]  /*8f190*/  STL [R1+0x880], R34 ;  /* 0x0008802201007387 */ /* 0x0001e20000100800 */
[----:B------:R-:W-:-:S04]  /*8f1a0*/  ULDC UR4, c[0x0][0x248] ;  /* 0x0000920000047ab9 */ /* 0x000fc80000000800 */
[----:B------:R-:W-:-:S04]  /*8f1b0*/  @P1 LOP3.LUT R39, R39, 0x400000, RZ, 0xfc, !PT ;  /* 0x0040000027271812 */ /* 0x000fc800078efcff */
[----:B------:R-:W-:Y:S01]  /*8f1c0*/  LOP3.LUT R39, R39, 0xffdfffff, RZ, 0xc0, !PT ;  /* 0xffdfffff27277812 */ /* 0x000fe200078ec0ff */
[----:B0-----:R-:W-:Y:S01]  /*8f1d0*/  IMAD.U32 R34, RZ, RZ, UR19 ;  /* 0x00000013ff227e24 */ /* 0x001fe2000f8e00ff */
[----:B------:R-:W-:Y:S02]  /*8f1e0*/  ULDC.64 UR18, c[0x0][0x228] ;  /* 0x00008a0000127ab9 */ /* 0x000fe40000000a00 */
[----:B------:R-:W-:Y:S02]  /*8f1f0*/  @P0 LOP3.LUT R39, R39, 0x200000, RZ, 0xfc, !PT ;  /* 0x0020000027270812 */ /* 0x000fe400078efcff */
[----:B------:R-:W-:Y:S01]  /*8f200*/  ISETP.GE.AND P0, PT, R58, UR47, PT ;  /* 0x0000002f3a007c0c */ /* 0x000fe2000bf06270 */
[----:B------:R-:W-:Y:S01]  /*8f210*/  UMOV UR5, UR18 ;  /* 0x0000001200057c82 */ /* 0x000fe20008000000 */
[----:B------:R0:W-:Y:S01]  /*8f220*/  STL [R1+0x11c4], R8 ;  /* 0x0011c40801007387 */ /* 0x0001e20000100800 */
[----:B------:R-:W-:Y:S01]  /*8f230*/  LOP3.LUT R39, R39, 0xffefffff, RZ, 0xc0, !PT ;  /* 0xffefffff27277812 */ /* 0x000fe200078ec0ff */
[----:B------:R-:W-:Y:S01]  /*8f240*/  VIADD R58, R0, 0x57 ;  /* 0x00000057003a7836 */ /* 0x000fe20000000000 */
[----:B------:R-:W-:Y:S01]  /*8f250*/  ISETP.LT.AND P1, PT, R6, UR5, !P0 ;  /* 0x0000000506007c0c */ /* 0x000fe2000c721270 */
[----:B------:R-:W-:Y:S01]  /*8f260*/  STL [R1+0x2894], R59 ;  /* 0x0028943b01007387 */ /* 0x000fe20000100800 */
[----:B------:R-:W-:Y:S01]  /*8f270*/  R2UR UR40, R33 ;  /* 0x00000000212872ca */ /* 0x000fe200000e0000 */
[----:B------:R-:W-:-:S02]  /*8f280*/  ULDC.64 UR46, c[0x0][0x228] ;  /* 0x00008a00002e7ab9 */ /* 0x000fc40000000a00 */
[----:B------:R1:W-:Y:S01]  /*8f290*/  STL [R1+0x874], R34 ;  /* 0x0008742201007387 */ /* 0x0003e20000100800 */
[----:B0-----:R-:W-:Y:S02]  /*8f2a0*/  VIADD R8, R8, UR4 ;  /* 0x0000000408087c36 */ /* 0x001fe40008000000 */
[----:B-1----:R-:W-:Y:S01]  /*8f2b0*/  IMAD.U32 R34, RZ, RZ, UR19 ;  /* 0x00000013ff227e24 */ /* 0x002fe2000f8e00ff */
[----:B------:R-:W-:Y:S02]  /*8f2c0*/  ULDC.64 UR18, c[0x0][0x228] ;  /* 0x00008a0000127ab9 */ /* 0x000fe40000000a00 */
[----:B------:R-:W-:Y:S02]  /*8f2d0*/  UMOV UR4, UR18 ;  /* 0x0000001200047c82 */ /* 0x000fe40008000000 */
[----:B------:R-:W-:Y:S02]  /*8f2e0*/  ISETP.LT.AND P0, PT, R5, UR4, !P0 ;  /* 0x0000000405007c0c */ /* 0x000fe4000c701270 */
[----:B------:R-:W-:Y:S01]  /*8f2f0*/  @P1 LOP3.LUT R39, R39, 0x100000, RZ, 0xfc, !PT ;  /* 0x0010000027271812 */ /* 0x000fe200078efcff */
[----:B------:R-:W-:Y:S01]  /*8f300*/  STL [R1+0x11cc], R8 ;  /* 0x0011cc0801007387 */ /* 0x000fe20000100800 */
[----:B------:R-:W-:-:S02]  /*8f310*/  ULDC UR4, c[0x0][0x248] ;  /* 0x0000920000047ab9 */ /* 0x000fc40000000800 */
[----:B------:R-:W-:Y:S01]  /*8f320*/  LOP3.LUT R39, R39, 0xfff7ffff, RZ, 0xc0, !PT ;  /* 0xfff7ffff27277812 */ /* 0x000fe200078ec0ff */
[----:B------:R0:W-:Y:S06]  /*8f330*/  STL [R1+0x86c], R34 ;  /* 0x00086c2201007387 */ /* 0x0001ec0000100800 */
        /* <DEDUP_REMOVED lines=48> */
[----:B------:R-:W-:Y:S01]  /*8f640*/  R2UR UR44, R7 ;  /* 0x00000000072c72ca */ /* 0x000fe200000e0000 */
        /* <DEDUP_REMOVED lines=46> */
[----:B------:R-:W-:Y:S02]  /*8f930*/  ULDC UR4, c[0x0][0x248] ;  /* 0x0000920000047ab9 */ /* 0x000fe40000000800 */
[----:B------:R-:W-:Y:S01]  /*8f940*/  LOP3.LUT R39, R39, 0xfffffdff, RZ, 0xc0, !PT ;  /* 0xfffffdff27277812 */ /* 0x000fe200078ec0ff */
[----:B------:R0:W-:Y:S06]  /*8f950*/  STL [R1+0x830], R34 ;  /* 0x0008302201007387 */ /* 0x0001ec0000100800 */
        /* <DEDUP_REMOVED lines=72> */
[----:B------:R-:W-:Y:S03]  /*8fde0*/  STL [R1+0x11fc], R8 ;  /* 0x0011fc0801007387 */ /* 0x000fe60000100800 */
[----:B------:R-:W-:Y:S01]  /*8fdf0*/  @P1 LOP3.LUT R39, R39, 0x4, RZ, 0xfc, !PT ;  /* 0x0000000427271812 */ /* 0x000fe200078efcff */
[----:B------:R-:W-:Y:S01]  /*8fe00*/  VIADD R58, R0, 0x4e ;  /* 0x0000004e003a7836 */ /* 0x000fe20000000000 */
[----:B------:R-:W-:Y:S01]  /*8fe10*/  ULDC UR4, c[0x0][0x248] ;  /* 0x0000920000047ab9 */ /* 0x000fe20000000800 */
[----:B------:R0:W-:Y:S01]  /*8fe20*/  STL [R1+0x800], R34 ;  /* 0x0008002201007387 */ /* 0x0001e20000100800 */
[----:B------:R-:W-:Y:S01]  /*8fe30*/  LOP3.LUT R39, R39, 0xfffffffd, RZ, 0xc0, !PT ;  /* 0xfffffffd27277812 */ /* 0x000fe200078ec0ff */
[----:B0-----:R-:W-:Y:S01]  /*8fe40*/  IMAD.U32 R34, RZ, RZ, UR17 ;  /* 0x00000011ff227e24 */ /* 0x001fe2000f8e00ff */
[----:B------:R-:W-:-:S03]  /*8fe50*/  ULDC.64 UR16, c[0x0][0x228] ;  /* 0x00008a0000107ab9 */ /* 0x000fc60000000a00 */
        /* <DEDUP_REMOVED lines=13> */
[----:B------:R-:W-:Y:S05]  /*8ff30*/  STL [R1+0x1200], R8 ;  /* 0x0012000801007387 */ /* 0x000fea0000100800 */
[----:B------:R-:W-:Y:S01]  /*8ff40*/  @P1 LOP3.LUT R39, R39, 0x1, RZ, 0xfc, !PT ;  /* 0x0000000127271812 */ /* 0x000fe200078efcff */
[----:B------:R-:W-:Y:S01]  /*8ff50*/  ULDC UR4, c[0x0][0x248] ;  /* 0x0000920000047ab9 */ /* 0x000fe20000000800 */
[----:B------:R0:W-:Y:S05]  /*8ff60*/  STL [R1+0x7f4], R34 ;  /* 0x0007f42201007387 */ /* 0x0001ea0000100800 */
[----:B------:R-:W-:Y:S01]  /*8ff70*/  @P0 LOP3.LUT R38, R38, 0x40000000, RZ, 0xfc, !PT ;  /* 0x4000000026260812 */ /* 0x000fe200078efcff */
[----:B0-----:R-:W-:Y:S01]  /*8ff80*/  IMAD.U32 R34, RZ, RZ, UR17 ;  /* 0x00000011ff227e24 */ /* 0x001fe2000f8e00ff */
[----:B------:R-:W-:Y:S01]  /*8ff90*/  ULDC.64 UR16, c[0x0][0x228] ;  /* 0x00008a0000107ab9 */ /* 0x000fe20000000a00 */
[----:B------:R-:W-:Y:S01]  /*8ffa0*/  ISETP.GE.AND P0, PT, R58, UR35, PT ;  /* 0x000000233a007c0c */ /* 0x000fe2000bf06270 */
[----:B------:R-:W-:-:S02]  /*8ffb0*/  UMOV UR5, UR16 ;  /* 0x0000001000057c82 */ /* 0x000fc40008000000 */
[----:B------:R0:W-:Y:S01]  /*8ffc0*/  STL [R1+0x7f0], R34 ;  /* 0x0007f02201007387 */ /* 0x0001e20000100800 */
[----:B------:R-:W-:Y:S01]  /*8ffd0*/  ISETP.LT.AND P1, PT, R6, UR5, !P0 ;  /* 0x0000000506007c0c */ /* 0x000fe2000c721270 */
[----:B------:R-:W-:Y:S01]  /*8ffe0*/  VIADD R8, R8, UR4 ;  /* 0x0000000408087c36 */ /* 0x000fe20008000000 */
[----:B------:R-:W-:Y:S01]  /*8fff0*/  LOP3.LUT R38, R38, 0xdfffffff, RZ, 0xc0, !PT ;  /* 0xdfffffff26267812 */ /* 0x000fe200078ec0ff */
[----:B------:R-:W-:Y:S01]  /*90000*/  VIADD R58, R0, 0x4c ;  /* 0x0000004c003a7836 */ /* 0x000fe20000000000 */
[----:B------:R-:W-:Y:S01]  /*90010*/  ULDC.64 UR34, c[0x0][0x228] ;  /* 0x00008a0000227ab9 */ /* 0x000fe20000000a00 */
[----:B0-----:R-:W-:Y:S01]  /*90020*/  IMAD.U32 R34, RZ, RZ, UR17 ;  /* 0x00000011ff227e24 */ /* 0x001fe2000f8e00ff */
[----:B------:R-:W-:Y:S02]  /*90030*/  ULDC.64 UR16, c[0x0][0x228] ;  /* 0x00008a0000107ab9 */ /* 0x000fe40000000a00 */
[----:B------:R-:W-:Y:S02]  /*90040*/  UMOV UR4, UR16 ;  /* 0x0000001000047c82 */ /* 0x000fe40008000000 */
[----:B------:R-:W-:Y:S01]  /*90050*/  ISETP.LT.AND P0, PT, R5, UR4, !P0 ;  /* 0x0000000405007c0c */ /* 0x000fe2000c701270 */
[----:B------:R-:W-:Y:S02]  /*90060*/  STL [R1+0x27fc], R39 ;  /* 0x0027fc2701007387 */ /* 0x000fe40000100800 */
[----:B------:R-:W-:Y:S01]  /*90070*/  @P1 LOP3.LUT R38, R38, 0x20000000, RZ, 0xfc, !PT ;  /* 0x2000000026261812 */ /* 0x000fe200078efcff */
[----:B------:R-:W-:-:S03]  /*90080*/  ULDC UR4, c[0x0][0x248] ;  /* 0x0000920000047ab9 */ /* 0x000fc60000000800 */
[----:B------:R-:W-:Y:S01]  /*90090*/  LOP3.LUT R38, R38, 0xf7ffffff, RZ, 0xc0, !PT ;  /* 0xf7ffffff26267812 */ /* 0x000fe200078ec0ff */
[----:B------:R-:W-:Y:S04]  /*900a0*/  STL [R1+0x1204], R8 ;  /* 0x0012040801007387 */ /* 0x000fe80000100800 */
[----:B------:R0:W-:Y:S01]  /*900b0*/  STL [R1+0x7e8], R34 ;  /* 0x0007e82201007387 */ /* 0x0001e20000100800 */
        /* <DEDUP_REMOVED lines=17> */
[----:B------:R-:W-:Y:S02]  /*901d0*/  ULDC UR4, c[0x0][0x248] ;  /* 0x0000920000047ab9 */ /* 0x000fe40000000800 */
[----:B------:R-:W-:Y:S01]  /*901e0*/  LOP3.LUT R38, R38, 0xff7fffff, RZ, 0xc0, !PT ;  /* 0xff7fffff26267812 */ /* 0x000fe200078ec0ff */
[----:B------:R0:W-:Y:S03]  /*901f0*/  STL [R1+0x7dc], R34 ;  /* 0x0007dc2201007387 */ /* 0x0001e60000100800 */
        /* <DEDUP_REMOVED lines=33> */
[----:B------:R-:W-:-:S04]  /*90410*/  ISETP.LT.AND P0, PT, R5, UR4, !P0 ;  /* 0x0000000405007c0c */ /* 0x000fc8000c701270 */
[----:B------:R-:W-:Y:S01]  /*90420*/  @P1 LOP3.LUT R38, R38, 0x40000, RZ, 0xfc, !PT ;  /* 0x0004000026261812 */ /* 0x000fe200078efcff */
[----:B------:R-:W-:Y:S01]  /*90430*/  VIADD R58, R0, 0x49 ;  /* 0x00000049003a7836 */ /* 0x000fe20000000000 */
[----:B------:R0:W-:Y:S01]  /*90440*/  STL [R1+0x1214], R8 ;  /* 0x0012140801007387 */ /* 0x0001e20000100800 */
[----:B------:R-:W-:Y:S01]  /*90450*/  IMAD.U32 R57, RZ, RZ, UR17 ;  /* 0x00000011ff397e24 */ /* 0x000fe2000f8e00ff */
[----:B------:R-:W-:Y:S01]  /*90460*/  LOP3.LUT R38, R38, 0xfffeffff, RZ, 0xc0, !PT ;  /* 0xfffeffff26267812 */ /* 0x000fe200078ec0ff */
[----:B------:R-:W-:Y:S01]  /*90470*/  ULDC.64 UR16, c[0x0][0x228] ;  /* 0x00008a0000107ab9 */ /* 0x000fe20000000a00 */
[----:B------:R-:W-:Y:S01]  /*90480*/  ULDC UR4, c[0x0][0x248] ;  /* 0x0000920000047ab9 */ /* 0x000fe20000000800 */
[----:B------:R-:W-:Y:S02]  /*90490*/  UMOV UR5, UR16 ;  /* 0x0000001000057c82 */ /* 0x000fe40008000000 */
[----:B------:R-:W-:Y:S02]  /*904a0*/  @P0 LOP3.LUT R38, R38, 0x10000, RZ, 0xfc, !PT ;  /* 0x0001000026260812 */ /* 0x000fe400078efcff */
[----:B------:R-:W-:Y:S01]  /*904b0*/  ISETP.GE.AND P0, PT, R58, UR9, PT ;  /* 0x000000093a007c0c */ /* 0x000fe2000bf06270 */
[----:B------:R1:W-:Y:S03]  /*904c0*/  STL [R1+0x7c4], R34 ;  /* 0x0007c42201007387 */ /* 0x0003e60000100800 */
[----:B------:R-:W-:Y:S01]  /*904d0*/  ISETP.LT.AND P1, PT, R6, UR5, !P0 ;  /* 0x0000000506007c0c */ /* 0x000fe2000c721270 */
[----:B0-----:R-:W-:-:S02]  /*904e0*/  VIADD R8, R8, UR4 ;  /* 0x0000000408087c36 */ /* 0x001fc40008000000 */
[----:B-1----:R-:W-:Y:S01]  /*904f0*/  IMAD.U32 R34, RZ, RZ, UR17 ;  /* 0x00000011ff227e24 */ /* 0x002fe2000f8e00ff */
[----:B------:R-:W-:Y:S02]  /*90500*/  ULDC.64 UR16, c[0x0][0x228] ;  /* 0x00008a0000107ab9 */ /* 0x000fe40000000a00 */
[----:B------:R-:W-:Y:S01]  /*90510*/  UMOV UR4, UR16 ;  /* 0x0000001000047c82 */ /* 0x000fe20008000000 */
[----:B------:R-:W-:Y:S02]  /*90520*/  LOP3.LUT R38, R38, 0xffffbfff, RZ, 0xc0, !PT ;  /* 0xffffbfff26267812 */ /* 0x000fe400078ec0ff */
[----:B------:R-:W-:Y:S01]  /*90530*/  ISETP.LT.AND P0, PT, R5, UR4, !P0 ;  /* 0x0000000405007c0c */ /* 0x000fe2000c701270 */
[----:B------:R-:W-:-:S03]  /*90540*/  VIADD R58, R0, 0x48 ;  /* 0x00000048003a7836 */ /* 0x000fc60000000000 */
        /* <DEDUP_REMOVED lines=66> */
[----:B------:R-:W-:Y:S01]  /*90970*/  @P0 LOP3.LUT R38, R38, 0x2, RZ, 0xfc, !PT ;  /* 0x0000000226260812 */ /* 0x000fe200078efcff */
[----:B0-----:R-:W-:Y:S01]  /*90980*/  IMAD.U32 R34, RZ, RZ, UR13 ;  /* 0x0000000dff227e24 */ /* 0x001fe2000f8e00ff */
[----:B------:R-:W-:Y:S01]  /*90990*/  ISETP.GE.AND P0, PT, R58, UR8, PT ;  /* 0x000000083a007c0c */ /* 0x000fe2000bf06270 */
[----:B------:R-:W-:Y:S01]  /*909a0*/  VIADD R8, R8, UR4 ;  /* 0x0000000408087c36 */ /* 0x000fe20008000000 */
[----:B------:R-:W-:Y:S01]  /*909b0*/  LOP3.LUT R38, R38, 0xfffffffe, RZ, 0xc0, !PT ;  /* 0xfffffffe26267812 */ /* 0x000fe200078ec0ff */
[----:B------:R-:W-:Y:S01]  /*909c0*/  ULDC.64 UR12, c[0x0][0x228] ;  /* 0x00008a00000c7ab9 */ /* 0x000fe20000000a00 */
[----:B------:R0:W-:Y:S01]  /*909d0*/  STL [R1+0x77c], R34 ;  /* 0x00077c2201007387 */ /* 0x0001e20000100800 */
[----:B------:R-:W-:Y:S01]  /*909e0*/  ISETP.LT.AND P1, PT, R6, UR5, !P0 ;  /* 0x0000000506007c0c */ /* 0x000fe2000c721270 */
[----:B------:R-:W-:Y:S01]  /*909f0*/  VIADD R58, R0, 0x44 ;  /* 0x00000044003a7836 */ /* 0x000fe20000000000 */
[----:B------:R-:W-:Y:S01]  /*90a00*/  ULDC.64 UR8, c[0x0][0x228] ;  /* 0x00008a0000087ab9 */ /* 0x000fe20000000a00 */
[----:B0-----:R-:W-:Y:S01]  /*90a10*/  IMAD.U32 R34, RZ, RZ, UR7 ;  /* 0x00000007ff227e24 */ /* 0x001fe2000f8e00ff */
[----:B------:R-:W-:-:S02]  /*90a20*/  ULDC.64 UR6, c[0x0][0x228] ;  /* 0x00008a0000067ab9 */ /* 0x000fc40000000a00 */
[----:B------:R-:W-:Y:S02]  /*90a30*/  UMOV UR4, UR6 ;  /* 0x0000000600047c82 */ /* 0x000fe40008000000 */
[----:B------:R-:W-:Y:S01]  /*90a40*/  ISETP.LT.AND P0, PT, R5, UR4, !P0 ;  /* 0x0000000405007c0c */ /* 0x000fe2000c701270 */
[----:B------:R-:W-:Y:S01]  /*90a50*/  STL [R1+0x1230], R8 ;  /* 0x0012300801007387 */ /* 0x000fe20000100800 */
[----:B------:R-:W-:-:S03]  /*90a60*/  ULDC UR4, c[0x0][0x248] ;  /* 0x0000920000047ab9 */ /* 0x000fc60000000800 */
[----:B------:R0:W-:Y:S01]  /*90a70*/  STL [R1+0x778], R34 ;  /* 0x0007782201007387 */ /* 0x0001e20000100800 */
[----:B------:R-:W-:Y:S01]  /*90a80*/  @P1 LOP3.LUT R38, R38, 0x1, RZ, 0xfc, !PT ;  /* 0x0000000126261812 */ /* 0x000fe200078efcff */
[----:B0-----:R-:W-:Y:S01]  /*90a90*/  IMAD.U32 R34, RZ, RZ, UR7 ;  /* 0x00000007ff227e24 */ /* 0x001fe2000f8e00ff */
[----:B------:R-:W-:Y:S01]  /*90aa0*/  ULDC.64 UR6, c[0x0][0x228] ;  /* 0x00008a0000067ab9 */ /* 0x000fe20000000a00 */
[----:B------:R-:W-:-:S03]  /*90ab0*/  VIADD R8, R8, UR4 ;  /* 0x0000000408087c36 */ /* 0x000fc60008000000 */
[----:B------:R0:W-:Y:S01]  /*90ac0*/  STL [R1+0x774], R34 ;  /* 0x0007742201007387 */ /* 0x0001e20000100800 */
[----:B------:R-:W-:Y:S01]  /*90ad0*/  @P0 LOP3.LUT R37, R37, 0x20000000, RZ, 0xfc, !PT ;  /* 0x2000000025250812 */ /* 0x000fe200078efcff */
[----:B------:R-:W-:Y:S01]  /*90ae0*/  UMOV UR5, UR6 ;  /* 0x0000000600057c82 */ /* 0x000fe20008000000 */
[----:B------:R-:W-:Y:S01]  /*90af0*/  ISETP.GE.AND P0, PT, R58, UR32, PT ;  /* 0x000000203a007c0c */ /* 0x000fe2000bf06270 */
[----:B------:R-:W-:Y:S01]  /*90b00*/  STL [R1+0x2800], R38 ;  /* 0x0028002601007387 */ /* 0x000fe20000100800 */
[----:B0-----:R-:W-:-:S03]  /*90b10*/  IMAD.U32 R34, RZ, RZ, UR7 ;  /* 0x00000007ff227e24 */ /* 0x001fc6000f8e00ff */
[----:B------:R-:W-:Y:S01]  /*90b20*/  STL [R1+0x1234], R8 ;  /* 0x0012340801007387 */ /* 0x000fe20000100800 */
[----:B------:R-:W-:Y:S01]  /*90b30*/  ULDC.64 UR6, c[0x0][0x228] ;  /* 0x00008a0000067ab9 */ /* 0x000fe20000000a00 */
[----:B------:R-:W-:Y:S01]  /*90b40*/  ISETP.LT.AND P1, PT, R6, UR5, !P0 ;  /* 0x0000000506007c0c */ /* 0x000fe2000c721270 */
[----:B------:R-:W-:Y:S01]  /*90b50*/  UMOV UR4, UR6 ;  /* 0x0000000600047c82 */ /* 0x000fe20008000000 */
[----:B------:R0:W-:Y:S01]  /*90b60*/  STL [R1+0x770], R34 ;  /* 0x0007702201007387 */ /* 0x0001e20000100800 */
[----:B------:R-:W-:Y:S01]  /*90b70*/  ISETP.LT.AND P0, PT, R5, UR4, !P0 ;  /* 0x0000000405007c0c */ /* 0x000fe2000c701270 */
[----:B------:R-:W-:Y:S01]  /*90b80*/  ULDC UR4, c[0x0][0x248] ;  /* 0x0000920000047ab9 */ /* 0x000fe20000000800 */
[----:B0-----:R-:W-:Y:S01]  /*90b90*/  IMAD.U32 R34, RZ, RZ, UR7 ;  /* 0x00000007ff227e24 */ /* 0x001fe2000f8e00ff */
[----:B------:R-:W-:Y:S01]  /*90ba0*/  ULDC.64 UR6, c[0x0][0x228] ;  /* 0x00008a0000067ab9 */ /* 0x000fe20000000a00 */
[----:B------:R-:W-:-:S03]  /*90bb0*/  VIADD R8, R8, UR4 ;  /* 0x0000000408087c36 */ /* 0x000fc60008000000 */
[----:B------:R0:W-:Y:S01]  /*90bc0*/  STL [R1+0x76c], R34 ;  /* 0x00076c2201007387 */ /* 0x0001e20000100800 */
[----:B------:R-:W-:-:S03]  /*90bd0*/  UMOV UR5, UR6 ;  /* 0x0000000600057c82 */ /* 0x000fc60008000000 */
[----:B------:R-:W-:Y:S01]  /*90be0*/  STL [R1+0x123c], R8 ;  /* 0x00123c0801007387 */ /* 0x000fe20000100800 */
[----:B0-----:R-:W-:Y:S01]  /*90bf0*/  IMAD.U32 R34, RZ, RZ, UR7 ;  /* 0x00000007ff227e24 */ /* 0x001fe2000f8e00ff */
[----:B------:R-:W-:-:S04]  /*90c00*/  ULDC.64 UR6, c[0x0][0x228] ;  /* 0x00008a0000067ab9 */ /* 0x000fc80000000a00 */
[----:B------:R0:W-:Y:S02]  /*90c10*/  STL [R1+0x768], R34 ;  /* 0x0007682201007387 */ /* 0x0001e40000100800 */
[----:B0-----:R-:W-:-:S05]  /*90c20*/  IMAD.U32 R34, RZ, RZ, UR7 ;  /* 0x00000007ff227e24 */ /* 0x001fca000f8e00ff */
[----:B------:R0:W-:Y:S04]  /*90c30*/  STL [R1+0x764], R34 ;  /* 0x0007642201007387 */ /* 0x0001e80000100800 */
[----:B------:R-:W2:Y:S01]  /*90c40*/  LDL.LU R49, [R1+0x568] ;  /* 0x0005680001317983 */ /* 0x000ea20000300800 */
[----:B------:R-:W-:-:S04]  /*90c50*/  LOP3.LUT R37, R37, 0xefffffff, RZ, 0xc0, !PT ;  /* 0xefffffff25257812 */ /* 0x000fc800078ec0ff */
[----:B------:R-:W-:Y:S01]  /*90c60*/  @P1 LOP3.LUT R37, R37, 0x10000000, RZ, 0xfc, !PT ;  /* 0x1000000025251812 */ /* 0x000fe200078efcff */
[----:B------:R-:W-:-:S03]  /*90c70*/  VIADD R58, R0, 0x43 ;  /* 0x00000043003a7836 */ /* 0x000fc60000000000 */
[----:B------:R-:W-:-:S04]  /*90c80*/  LOP3.LUT R37, R37, 0xfbffffff, RZ, 0xc0, !PT ;  /* 0xfbffffff25257812 */ /* 0x000fc800078ec0ff */
[----:B------:R-:W-:Y:S02]  /*90c90*/  @P0 LOP3.LUT R37, R37, 0x4000000, RZ, 0xfc, !PT ;  /* 0x0400000025250812 */ /* 0x000fe400078efcff */
[----:B------:R-:W-:Y:S01]  /*90ca0*/  ISETP.GE.AND P0, PT, R58, UR14, PT ;  /* 0x0000000e3a007c0c */ /* 0x000fe2000bf06270 */
[----:B------:R-:W-:Y:S01]  /*90cb0*/  UMOV UR4, UR6 ;  /* 0x0000000600047c82 */ /* 0x000fe20008000000 */
[----:B------:R-:W-:Y:S01]  /*90cc0*/  LOP3.LUT R37, R37, 0xfeffffff, RZ, 0xc0, !PT ;  /* 0xfeffffff25257812 */ /* 0x000fe200078ec0ff */
[----:B------:R-:W-:Y:S01]  /*90cd0*/  VIADD R58, R0, 0x42 ;  /* 0x00000042003a7836 */ /* 0x000fe20000000000 */
[----:B------:R-:W-:Y:S01]  /*90ce0*/  ISETP.LT.AND P1, PT, R6, UR5, !P0 ;  /* 0x0000000506007c0c */ /* 0x000fe2000c721270 */
[----:B------:R-:W-:Y:S01]  /*90cf0*/  ULDC.64 UR6, c[0x0][0x228] ;  /* 0x00008a0000067ab9 */ /* 0x000fe20000000a00 */
[----:B------:R-:W-:Y:S01]  /*90d00*/  ISETP.LT.AND P0, PT, R5, UR4, !P0 ;  /* 0x0000000405007c0c */ /* 0x000fe2000c701270 */
[----:B------:R-:W-:-:S10]  /*90d10*/  ULDC.64 UR14, c[0x0][0x228] ;  /* 0x00008a00000e7ab9 */ /* 0x000fd40000000a00 */
[----:B------:R-:W-:Y:S01]  /*90d20*/  @P1 LOP3.LUT R37, R37, 0x1000000, RZ, 0xfc, !PT ;  /* 0x0100000025251812 */ /* 0x000fe200078efcff */
[----:B------:R-:W-:Y:S01]  /*90d30*/  UMOV UR5, UR6 ;  /* 0x0000000600057c82 */ /* 0x000fe20008000000 */
[----:B------:R-:W-:Y:S02]  /*90d40*/  ULDC UR4, c[0x0][0x248] ;  /* 0x0000920000047ab9 */ /* 0x000fe40000000800 */
[----:B------:R-:W-:-:S04]  /*90d50*/  LOP3.LUT R37, R37, 0xffbfffff, RZ, 0xc0, !PT ;  /* 0xffbfffff25257812 */ /* 0x000fc800078ec0ff */
[----:B------:R-:W-:Y:S02]  /*90d60*/  @P0 LOP3.LUT R37, R37, 0x400000, RZ, 0xfc, !PT ;  /* 0x0040000025250812 */ /* 0x000fe400078efcff */
[----:B------:R-:W-:Y:S01]  /*90d70*/  ISETP.GE.AND P0, PT, R58, UR30, PT ;  /* 0x0000001e3a007c0c */ /* 0x000fe2000bf06270 */
[----:B0-----:R-:W-:Y:S01]  /*90d80*/  IMAD.U32 R34, RZ, RZ, UR7 ;  /* 0x00000007ff227e24 */ /* 0x001fe2000f8e00ff */
[----:B------:R-:W-:Y:S02]  /*90d90*/  ULDC.64 UR6, c[0x0][0x228] ;  /* 0x00008a0000067ab9 */ /* 0x000fe40000000a00 */
[----:B------:R-:W-:Y:S01]  /*90da0*/  ISETP.LT.AND P1, PT, R6, UR5, !P0 ;  /* 0x0000000506007c0c */ /* 0x000fe2000c721270 */
[----:B------:R-:W-:Y:S01]  /*90db0*/  VIADD R8, R8, UR4 ;  /* 0x0000000408087c36 */ /* 0x000fe20008000000 */
[----:B------:R-:W-:Y:S01]  /*90dc0*/  UMOV UR4, UR6 ;  /* 0x0000000600047c82 */ /* 0x000fe20008000000 */
[----:B------:R-:W-:Y:S02]  /*90dd0*/  LOP3.LUT R37, R37, 0xffdfffff, RZ, 0xc0, !PT ;  /* 0xffdfffff25257812 */ /* 0x000fe400078ec0ff */
[----:B------:R-:W-:Y:S01]  /*90de0*/  ISETP.LT.AND P0, PT, R5, UR4, !P0 ;  /* 0x0000000405007c0c */ /* 0x000fe2000c701270 */
[----:B------:R-:W-:Y:S01]  /*90df0*/  VIADD R58, R0, 0x41 ;  /* 0x00000041003a7836 */ /* 0x000fe20000000000 */
[----:B------:R-:W-:Y:S01]  /*90e00*/  STL [R1+0x1240], R8 ;  /* 0x0012400801007387 */ /* 0x000fe20000100800 */
[----:B------:R-:W-:-:S05]  /*90e10*/  ULDC UR4, c[0x0][0x248] ;  /* 0x0000920000047ab9 */ /* 0x000fca0000000800 */
[----:B------:R-:W-:Y:S01]  /*90e20*/  @P1 LOP3.LUT R37, R37, 0x200000, RZ, 0xfc, !PT ;  /* 0x0020000025251812 */ /* 0x000fe200078efcff */
[----:B------:R0:W-:Y:S03]  /*90e30*/  STL [R1+0x760], R34 ;  /* 0x0007602201007387 */ /* 0x0001e60000100800 */
[----:B------:R-:W-:Y:S01]  /*90e40*/  LOP3.LUT R37, R37, 0xfffbffff, RZ, 0xc0, !PT ;  /* 0xfffbffff25257812 */ /* 0x000fe200078ec0ff */
[----:B------:R-:W3:Y:S03]  /*90e50*/  LDL.LU R48, [R1+0x3b8] ;  /* 0x0003b80001307983 */ /* 0x000ee60000300800 */
        /* <DEDUP_REMOVED lines=62> */
[----:B------:R-:W-:-:S02]  /*91240*/  UMOV UR5, UR6 ;  /* 0x0000000600057c82 */ /* 0x000fc40008000000 */
[----:B------:R0:W-:Y:S01]  /*91250*/  STL [R1+0x734], R34 ;  /* 0x0007342201007387 */ /* 0x0001e20000100800 */
[----:B------:R-:W-:Y:S02]  /*91260*/  ISETP.LT.AND P1, PT, R6, UR5, !P0 ;  /* 0x0000000506007c0c */ /* 0x000fe4000c721270 */
[----:B------:R-:W-:Y:S02]  /*91270*/  R2UR UR60, R26 ;  /* 0x000000001a3c72ca */ /* 0x000fe400000e0000 */
[----:B------:R-:W4:Y:S01]  /*91280*/  LDL.LU R26, [R1+0x28cc] ;  /* 0x0028cc00011a7983 */ /* 0x000f220000300800 */
[----:B0-----:R-:W-:-:S03]  /*91290*/  IMAD.U32 R34, RZ, RZ, UR7 ;  /* 0x00000007ff227e24 */ /* 0x001fc6000f8e00ff */
[----:B------:R-:W-:Y:S01]  /*912a0*/  STL [R1+0x1254], R8 ;  /* 0x0012540801007387 */ /* 0x000fe20000100800 */
[----:B------:R-:W-:Y:S02]  /*912b0*/  ULDC.64 UR6, c[0x0][0x228] ;  /* 0x00008a0000067ab9 */ /* 0x000fe40000000a00 */
[----:B------:R-:W-:Y:S01]  /*912c0*/  UMOV UR4, UR6 ;  /* 0x0000000600047c82 */ /* 0x000fe20008000000 */
[----:B------:R0:W-:Y:S01]  /*912d0*/  STL [R1+0x730], R34 ;  /* 0x0007302201007387 */ /* 0x0001e20000100800 */
[----:B------:R-:W-:Y:S01]  /*912e0*/  ISETP.LT.AND P0, PT, R5, UR4, !P0 ;  /* 0x0000000405007c0c */ /* 0x000fe2000c701270 */
[----:B------:R-:W-:Y:S01]  /*912f0*/  ULDC UR4, c[0x0][0x248] ;  /* 0x0000920000047ab9 */ /* 0x000fe20000000800 */
[----:B------:R-:W-:Y:S01]  /*91300*/  LOP3.LUT R37, R37, 0xffffffbf, RZ, 0xc0, !PT ;  /* 0xffffffbf25257812 */ /* 0x000fe200078ec0ff */
[----:B0-----:R-:W-:Y:S01]  /*91310*/  IMAD.U32 R34, RZ, RZ, UR7 ;  /* 0x00000007ff227e24 */ /* 0x001fe2000f8e00ff */
[----:B------:R-:W-:Y:S01]  /*91320*/  ULDC.64 UR6, c[0x0][0x228] ;  /* 0x00008a0000067ab9 */ /* 0x000fe20000000a00 */
[----:B------:R-:W-:Y:S01]  /*91330*/  VIADD R8, R8, UR4 ;  /* 0x0000000408087c36 */ /* 0x000fe20008000000 */
[----:B------:R-:W-:-:S02]  /*91340*/  @P1 LOP3.LUT R37, R37, 0x40, RZ, 0xfc, !PT ;  /* 0x0000004025251812 */ /* 0x000fc400078efcff */
[----:B------:R0:W-:Y:S01]  /*91350*/  STL [R1+0x72c], R34 ;  /* 0x00072c2201007387 */ /* 0x0001e20000100800 */
[----:B------:R-:W-:Y:S01]  /*91360*/  UMOV UR5, UR6 ;  /* 0x0000000600057c82 */ /* 0x000fe20008000000 */
[----:B------:R-:W-:Y:S01]  /*91370*/  LOP3.LUT R37, R37, 0xffffffef, RZ, 0xc0, !PT ;  /* 0xffffffef25257812 */ /* 0x000fe200078ec0ff */
[----:B------:R-:W-:Y:S01]  /*91380*/  VIADD R58, R0, 0x3d ;  /* 0x0000003d003a7836 */ /* 0x000fe20000000000 */
[----:B------:R-:W-:Y:S01]  /*91390*/  STL [R1+0x1258], R8 ;  /* 0x0012580801007387 */ /* 0x000fe20000100800 */
[----:B0-----:R-:W-:Y:S01]  /*913a0*/  IMAD.U32 R34, RZ, RZ, UR7 ;  /* 0x00000007ff227e24 */ /* 0x001fe2000f8e00ff */
[----:B------:R-:W-:-:S04]  /*913b0*/  ULDC.64 UR6, c[0x0][0x228] ;  /* 0x00008a0000067ab9 */ /* 0x000fc80000000a00 */
[----:B------:R0:W-:Y:S01]  /*913c0*/  STL [R1+0x728], R34 ;  /* 0x0007282201007387 */ /* 0x0001e20000100800 */
[----:B------:R-:W-:Y:S01]  /*913d0*/  @P0 LOP3.LUT R37, R37, 0x10, RZ, 0xfc, !PT ;  /* 0x0000001025250812 */ /* 0x000fe200078efcff */
[----:B0-----:R-:W-:-:S05]  /*913e0*/  IMAD.U32 R34, RZ, RZ, UR7 ;  /* 0x00000007ff227e24 */ /* 0x001fca000f8e00ff */
[----:B------:R0:W-:Y:S01]  /*913f0*/  STL [R1+0x724], R34 ;  /* 0x0007242201007387 */ /* 0x0001e20000100800 */
[----:B------:R-:W-:Y:S01]  /*91400*/  UMOV UR4, UR6 ;  /* 0x0000000600047c82 */ /* 0x000fe20008000000 */
[----:B------:R-:W-:Y:S01]  /*91410*/  ULDC.64 UR6, c[0x0][0x228] ;  /* 0x00008a0000067ab9 */ /* 0x000fe20000000a00 */
[----:B--2---:R-:W-:-:S13]  /*91420*/  R2UR UR61, R49 ;  /* 0x00000000313d72ca */ /* 0x004fda00000e0000 */
[----:B------:R-:W-:Y:S02]  /*91430*/  ISETP.GE.AND P0, PT, R58, UR61, PT ;  /* 0x0000003d3a007c0c */ /* 0x000fe4000bf06270 */
[----:B------:R-:W-:Y:S02]  /*91440*/  R2UR UR61, R36 ;  /* 0x00000000243d72ca */ /* 0x000fe400000e0000 */
[----:B------:R-:W2:Y:S01]  /*91450*/  LDL.LU R36, [R1+0x28c8] ;  /* 0x0028c80001247983 */ /* 0x000ea20000300800 */
[----:B------:R-:W-:Y:S02]  /*91460*/  ISETP.LT.AND P1, PT, R6, UR5, !P0 ;  /* 0x0000000506007c0c */ /* 0x000fe4000c721270 */
[----:B------:R-:W-:Y:S01]  /*91470*/  ISETP.LT.AND P0, PT, R5, UR4, !P0 ;  /* 0x0000000405007c0c */ /* 0x000fe2000c701270 */
[----:B------:R-:W-:Y:S01]  /*91480*/  ULDC UR4, c[0x0][0x248] ;  /* 0x0000920000047ab9 */ /* 0x000fe20000000800 */
[----:B0-----:R-:W-:Y:S02]  /*91490*/  IMAD.U32 R34, RZ, RZ, UR7 ;  /* 0x00000007ff227e24 */ /* 0x001fe4000f8e00ff */
[----:B------:R-:W-:Y:S01]  /*914a0*/  VIADD R8, R8, UR4 ;  /* 0x0000000408087c36 */ /* 0x000fe20008000000 */
[----:B------:R-:W-:Y:S01]  /*914b0*/  UMOV UR5, UR6 ;  /* 0x0000000600057c82 */ /* 0x000fe20008000000 */
[----:B------:R-:W-:-:S03]  /*914c0*/  ULDC.64 UR6, c[0x0][0x228] ;  /* 0x00008a0000067ab9 */ /* 0x000fc60000000a00 */
[----:B------:R-:W-:Y:S04]  /*914d0*/  STL [R1+0x125c], R8 ;  /* 0x00125c0801007387 */ /* 0x000fe80000100800 */
[----:B------:R0:W-:Y:S01]  /*914e0*/  STL [R1+0x720], R34 ;  /* 0x0007202201007387 */ /* 0x0001e20000100800 */
[----:B------:R-:W-:Y:S01]  /*914f0*/  R2UR UR30, R47 ;  /* 0x000000002f1e72ca */ /* 0x000fe200000e0000 */
[----:B0-----:R-:W-:-:S05]  /*91500*/  IMAD.U32 R34, RZ, RZ, UR7 ;  /* 0x00000007ff227e24 */ /* 0x001fca000f8e00ff */
[----:B------:R0:W-:Y:S04]  /*91510*/  STL [R1+0x71c], R34 ;  /* 0x00071c2201007387 */ /* 0x0001e80000100800 */
[----:B------:R-:W4:Y:S01]  /*91520*/  LDL.LU R47, [R1+0x28c4] ;  /* 0x0028c400012f7983 */ /* 0x000f220000300800 */
[----:B------:R-:W-:-:S04]  /*91530*/  LOP3.LUT R37, R37, 0xfffffffb, RZ, 0xc0, !PT ;  /* 0xfffffffb25257812 */ /* 0x000fc800078ec0ff */
[----:B------:R-:W-:Y:S02]  /*91540*/  @P1 LOP3.LUT R37, R37, 0x4, RZ, 0xfc, !PT ;  /* 0x0000000425251812 */ /* 0x000fe400078efcff */
[----:B---3--:R-:W-:Y:S01]  /*91550*/  R2UR UR10, R48 ;  /* 0x00000000300a72ca */ /* 0x008fe200000e0000 */
[----:B------:R-:W-:Y:S01]  /*91560*/  VIADD R58, R0, 0x3c ;  /* 0x0000003c003a7836 */ /* 0x000fe20000000000 */
[----:B------:R-:W-:-:S04]  /*91570*/  LOP3.LUT R37, R37, 0xfffffffd, RZ, 0xc0, !PT ;  /* 0xfffffffd25257812 */ /* 0x000fc800078ec0ff */
[----:B------:R-:W-:Y:S01]  /*91580*/  @P0 LOP3.LUT R37, R37, 0x2, RZ, 0xfc, !PT ;  /* 0x0000000225250812 */ /* 0x000fe200078efcff */
[----:B------:R-:W-:Y:S01]  /*91590*/  UMOV UR4, UR6 ;  /* 0x0000000600047c82 */ /* 0x000fe20008000000 */
[----:B------:R-:W-:-:S05]  /*915a0*/  ULDC.64 UR6, c[0x0][0x228] ;  /* 0x00008a0000067ab9 */ /* 0x000fca0000000a00 */
[----:B------:R-:W-:-:S04]  /*915b0*/  ISETP.GE.AND P0, PT, R58, UR10, PT ;  /* 0x0000000a3a007c0c */ /* 0x000fc8000bf06270 */
[----:B------:R-:W-:Y:S02]  /*915c0*/  ISETP.LT.AND P1, PT, R6, UR5, !P0 ;  /* 0x0000000506007c0c */ /* 0x000fe4000c721270 */
[----:B------:R-:W-:Y:S01]  /*915d0*/  ISETP.LT.AND P0, PT, R5, UR4, !P0 ;  /* 0x0000000405007c0c */ /* 0x000fe2000c701270 */
[----:B------:R-:W-:Y:S01]  /*915e0*/  VIADD R58, R0, 0x3b ;  /* 0x0000003b003a7836 */ /* 0x000fe20000000000 */
[----:B------:R-:W-:Y:S01]  /*915f0*/  LOP3.LUT R37, R37, 0xfffffffe, RZ, 0xc0, !PT ;  /* 0xfffffffe25257812 */ /* 0x000fe200078ec0ff */
[----:B------:R-:W-:Y:S01]  /*91600*/  UMOV UR5, UR6 ;  /* 0x0000000600057c82 */ /* 0x000fe20008000000 */
[----:B------:R-:W-:Y:S01]  /*91610*/  ULDC UR4, c[0x0][0x248] ;  /* 0x0000920000047ab9 */ /* 0x000fe20000000800 */
[----:B0-----:R-:W-:Y:S01]  /*91620*/  IMAD.U32 R34, RZ, RZ, UR7 ;  /* 0x00000007ff227e24 */ /* 0x001fe2000f8e00ff */
[----:B------:R-:W-:-:S05]  /*91630*/  ULDC.64 UR6, c[0x0][0x228] ;  /* 0x00008a0000067ab9 */ /* 0x000fca0000000a00 */
[----:B------:R-:W-:Y:S01]  /*91640*/  @P1 LOP3.LUT R37, R37, 0x1, RZ, 0xfc, !PT ;  /* 0x0000000125251812 */ /* 0x000fe200078efcff */
[----:B------:R-:W-:Y:S01]  /*91650*/  VIADD R8, R8, UR4 ;  /* 0x0000000408087c36 */ /* 0x000fe20008000000 */
[----:B------:R-:W-:-:S03]  /*91660*/  UMOV UR4, UR6 ;  /* 0x0000000600047c82 */ /* 0x000fc60008000000 */
[----:B------:R-:W-:Y:S04]  /*91670*/  STL [R1+0x2804], R37 ;  /* 0x0028042501007387 */ /* 0x000fe80000100800 */
[----:B------:R-:W-:Y:S04]  /*91680*/  STL [R1+0x1264], R8 ;  /* 0x0012640801007387 */ /* 0x000fe80000100800 */
[----:B------:R0:W-:Y:S02]  /*91690*/  STL [R1+0x718], R34 ;  /* 0x0007182201007387 */ /* 0x0001e40000100800 */
[----:B0-----:R-:W-:Y:S01]  /*916a0*/  IMAD.U32 R34, RZ, RZ, UR7 ;  /* 0x00000007ff227e24 */ /* 0x001fe2000f8e00ff */
[----:B------:R-:W-:-:S04]  /*916b0*/  ULDC.64 UR6, c[0x0][0x228] ;  /* 0x00008a0000067ab9 */ /* 0x000fc80000000a00 */
[----:B------:R0:W-:Y:S02]  /*916c0*/  STL [R1+0x714], R34 ;  /* 0x0007142201007387 */ /* 0x0001e40000100800 */
[----:B0-----:R-:W-:Y:S01]  /*916d0*/  IMAD.U32 R34, RZ, RZ, UR7 ;  /* 0x00000007ff227e24 */ /* 0x001fe2000f8e00ff */
[----:B------:R-:W-:Y:S02]  /*916e0*/  R2UR UR10, R27 ;  /* 0x000000001b0a72ca */ /* 0x000fe400000e0000 */
[----:B------:R-:W3:Y:S01]  /*916f0*/  LDL.LU R27, [R1+0x28c0] ;  /* 0x0028c000011b7983 */ /* 0x000ee20000300800 */
[----:B------:R-:W-:Y:S02]  /*91700*/  R2UR UR32, R28 ;  /* 0x000000001c2072ca */ /* 0x000fe400000e0000 */
[----:B--2---:R-:W-:-:S04]  /*91710*/  LOP3.LUT R36, R36, 0x7fffffff, RZ, 0xc0, !PT ;  /* 0x7fffffff24247812 */ /* 0x004fc800078ec0ff */
[----:B------:R-:W-:Y:S02]  /*91720*/  @P0 LOP3.LUT R36, R36, 0x80000000, RZ, 0xfc, !PT ;  /* 0x8000000024240812 */ /* 0x000fe400078efcff */
[----:B------:R-:W-:-:S04]  /*91730*/  ISETP.GE.AND P0, PT, R58, UR60, PT ;  /* 0x0000003c3a007c0c */ /* 0x000fc8000bf06270 */
[----:B------:R-:W-:Y:S02]  /*91740*/  ISETP.LT.AND P1, PT, R6, UR5, !P0 ;  /* 0x0000000506007c0c */ /* 0x000fe4000c721270 */
[----:B------:R-:W-:Y:S02]  /*91750*/  ISETP.LT.AND P0, PT, R5, UR4, !P0 ;  /* 0x0000000405007c0c */ /* 0x000fe4000c701270 */
[----:B------:R-:W-:Y:S01]  /*91760*/  LOP3.LUT R36, R36, 0xbfffffff, RZ, 0xc0, !PT ;  /* 0xbfffffff24247812 */ /* 0x000fe200078ec0ff */
[----:B------:R-:W-:Y:S01]  /*91770*/  VIADD R58, R0, 0x3a ;  /* 0x0000003a003a7836 */ /* 0x000fe20000000000 */
[----:B------:R-:W-:Y:S01]  /*91780*/  UMOV UR5, UR6 ;  /* 0x0000000600057c82 */ /* 0x000fe20008000000 */
[----:B------:R-:W-:Y:S01]  /*91790*/  ULDC UR4, c[0x0][0x248] ;  /* 0x0000920000047ab9 */ /* 0x000fe20000000800 */
[----:B------:R-:W-:-:S05]  /*917a0*/  ULDC.64 UR6, c[0x0][0x228] ;  /* 0x00008a0000067ab9 */ /* 0x000fca0000000a00 */
[----:B------:R-:W-:-:S04]  /*917b0*/  @P1 LOP3.LUT R36, R36, 0x40000000, RZ, 0xfc, !PT ;  /* 0x4000000024241812 */ /* 0x000fc800078efcff */
[----:B------:R-:W-:-:S04]  /*917c0*/  LOP3.LUT R36, R36, 0xdfffffff, RZ, 0xc0, !PT ;  /* 0xdfffffff24247812 */ /* 0x000fc800078ec0ff */
[----:B------:R-:W-:Y:S02]  /*917d0*/  @P0 LOP3.LUT R36, R36, 0x20000000, RZ, 0xfc, !PT ;  /* 0x2000000024240812 */ /* 0x000fe400078efcff */
[----:B------:R-:W-:-:S04]  /*917e0*/  ISETP.GE.AND P0, PT, R58, UR61, PT ;  /* 0x0000003d3a007c0c */ /* 0x000fc8000bf06270 */
[----:B------:R-:W-:Y:S01]  /*917f0*/  ISETP.LT.AND P1, PT, R6, UR5, !P0 ;  /* 0x0000000506007c0c */ /* 0x000fe2000c721270 */
[----:B------:R-:W-:Y:S01]  /*91800*/  VIADD R8, R8, UR4 ;  /* 0x0000000408087c36 */ /* 0x000fe20008000000 */
[----:B------:R-:W-:Y:S01]  /*91810*/  UMOV UR4, UR6 ;  /* 0x0000000600047c82 */ /* 0x000fe20008000000 */
[----:B------:R-:W-:Y:S02]  /*91820*/  LOP3.LUT R36, R36, 0xefffffff, RZ, 0xc0, !PT ;  /* 0xefffffff24247812 */ /* 0x000fe400078ec0ff */
[----:B------:R-:W-:Y:S01]  /*91830*/  ISETP.LT.AND P0, PT, R5, UR4, !P0 ;  /* 0x0000000405007c0c */ /* 0x000fe2000c701270 */
[----:B------:R-:W-:Y:S01]  /*91840*/  VIADD R58, R0, 0x39 ;  /* 0x00000039003a7836 */ /* 0x000fe20000000000 */
[----:B----4-:R-:W-:Y:S01]  /*91850*/  R2UR UR28, R47 ;  /* 0x000000002f1c72ca */ /* 0x010fe200000e0000 */
[----:B------:R-:W-:Y:S01]  /*91860*/  UMOV UR60, UR7 ;  /* 0x00000007003c7c82 */ /* 0x000fe20008000000 */
[----:B------:R-:W2:Y:S01]  /*91870*/  LDL.LU R47, [R1+0x28bc] ;  /* 0x0028bc00012f7983 */ /* 0x000ea20000300800 */
[----:B------:R-:W-:Y:S01]  /*91880*/  ULDC UR4, c[0x0][0x248] ;  /* 0x0000920000047ab9 */ /* 0x000fe20000000800 */
[----:B------:R-:W-:-:S02]  /*91890*/  ULDC.64 UR6, c[0x0][0x228] ;  /* 0x00008a0000067ab9 */ /* 0x000fc40000000a00 */
[----:B------:R-:W-:Y:S01]  /*918a0*/  @P1 LOP3.LUT R36, R36, 0x10000000, RZ, 0xfc, !PT ;  /* 0x1000000024241812 */ /* 0x000fe200078efcff */
[----:B------:R0:W-:Y:S03]  /*918b0*/  STL [R1+0x1268], R8 ;  /* 0x0012680801007387 */ /* 0x0001e60000100800 */
[----:B------:R-:W-:Y:S01]  /*918c0*/  LOP3.LUT R36, R36, 0xf7ffffff, RZ, 0xc0, !PT ;  /* 0xf7ffffff24247812 */ /* 0x000fe200078ec0ff */
[----:B------:R1:W-:Y:S03]  /*918d0*/  STL [R1+0x70c], R34 ;  /* 0x00070c2201007387 */ /* 0x0003e60000100800 */
[----:B------:R-:W-:Y:S02]  /*918e0*/  @P0 LOP3.LUT R36, R36, 0x8000000, RZ, 0xfc, !PT ;  /* 0x0800000024240812 */ /* 0x000fe400078efcff */
[----:B------:R-:W-:Y:S01]  /*918f0*/  ISETP.GE.AND P0, PT, R58, UR30, PT ;  /* 0x0000001e3a007c0c */ /* 0x000fe2000bf06270 */
[----:B0-----:R-:W-:Y:S01]  /*91900*/  VIADD R8, R8, UR4 ;  /* 0x0000000408087c36 */ /* 0x001fe20008000000 */
[----:B------:R-:W-:Y:S01]  /*91910*/  UMOV UR4, UR6 ;  /* 0x0000000600047c82 */ /* 0x000fe20008000000 */
[----:B-1----:R-:W-:Y:S01]  /*91920*/  MOV R34, UR60 ;  /* 0x0000003c00227c02 */ /* 0x002fe20008000f00 */
[----:B------:R-:W-:Y:S01]  /*91930*/  UMOV UR61, UR7 ;  /* 0x00000007003d7c82 */ /* 0x000fe20008000000 */
[----:B------:R-:W-:Y:S01]  /*91940*/  ISETP.LT.AND P1, PT, R6, UR4, !P0 ;  /* 0x0000000406007c0c */ /* 0x000fe2000c721270 */
[----:B------:R-:W-:Y:S01]  /*91950*/  ULDC UR4, c[0x0][0x248] ;  /* 0x0000920000047ab9 */ /* 0x000fe20000000800 */
[----:B------:R-:W-:Y:S01]  /*91960*/  MOV R37, UR61 ;  /* 0x0000003d00257c02 */ /* 0x000fe20008000f00 */
[----:B------:R0:W-:Y:S01]  /*91970*/  STL [R1+0x710], R34 ;  /* 0x0007102201007387 */ /* 0x0001e20000100800 */
[----:B------:R-:W-:-:S02]  /*91980*/  R2UR UR30, R30 ;  /* 0x000000001e1e72ca */ /* 0x000fc400000e0000 */
[----:B------:R-:W-:Y:S01]  /*91990*/  LOP3.LUT R36, R36, 0xfbffffff, RZ, 0xc0, !PT ;  /* 0xfbffffff24247812 */ /* 0x000fe200078ec0ff */
[----:B------:R-:W4:Y:S01]  /*919a0*/  LDL.LU R28, [R1+0x28b8] ;  /* 0x0028b800011c7983 */ /* 0x000f220000300800 */
[----:B------:R-:W-:Y:S01]  /*919b0*/  VIADD R58, R0, 0x38 ;  /* 0x00000038003a7836 */ /* 0x000fe20000000000 */
[----:B------:R-:W-:Y:S02]  /*919c0*/  ULDC.64 UR6, c[0x0][0x228] ;  /* 0x00008a0000067ab9 */ /* 0x000fe40000000a00 */
[----:B------:R1:W-:Y:S01]  /*919d0*/  STL [R1+0x126c], R8 ;  /* 0x00126c0801007387 */ /* 0x0003e20000100800 */
[----:B0-----:R-:W-:-:S03]  /*919e0*/  MOV R34, UR59 ;  /* 0x0000003b00227c02 */ /* 0x001fc60008000f00 */
[----:B------:R-:W-:Y:S01]  /*919f0*/  STL [R1+0x704], R37 ;  /* 0x0007042501007387 */ /* 0x000fe20000100800 */
[----:B-1----:R-:W-:-:S03]  /*91a00*/  VIADD R8, R8, UR4 ;  /* 0x0000000408087c36 */ /* 0x002fc60008000000 */
[----:B------:R-:W-:Y:S01]  /*91a10*/  STL [R1+0x708], R34 ;  /* 0x0007082201007387 */ /* 0x000fe20000100800 */
[----:B------:R-:W-:Y:S01]  /*91a20*/  ISETP.LT.AND P0, PT, R5, UR58, !P0 ;  /* 0x0000003a05007c0c */ /* 0x000fe2000c701270 */
[----:B------:R-:W-:Y:S02]  /*91a30*/  ULDC.64 UR4, c[0x0][0x228] ;  /* 0x00008a0000047ab9 */ /* 0x000fe40000000a00 */
[----:B------:R-:W3:Y:S04]  /*91a40*/  LDL.LU R29, [R1+0x28b4] ;  /* 0x0028b400011d7983 */ /* 0x000ee80000300800 */
[----:B------:R0:W-:Y:S04]  /*91a50*/  STL [R1+0x1270], R8 ;  /* 0x0012700801007387 */ /* 0x0001e80000100800 */
[----:B------:R-:W4:Y:S04]  /*91a60*/  LDL.LU R30, [R1+0x28b0] ;  /* 0x0028b000011e7983 */ /* 0x000f280000300800 */
[----:B------:R-:W2:Y:S01]  /*91a70*/  LDL.LU R48, [R1+0x578] ;  /* 0x0005780001307983 */ /* 0x000ea20000300800 */
[----:B------:R-:W-:-:S04]  /*91a80*/  @P1 LOP3.LUT R36, R36, 0x4000000, RZ, 0xfc, !PT ;  /* 0x0400000024241812 */ /* 0x000fc800078efcff */
[----:B------:R-:W-:-:S04]  /*91a90*/  LOP3.LUT R36, R36, 0xfdffffff, RZ, 0xc0, !PT ;  /* 0xfdffffff24247812 */ /* 0x000fc800078ec0ff */
[----:B------:R-:W-:Y:S02]  /*91aa0*/  @P0 LOP3.LUT R36, R36, 0x2000000, RZ, 0xfc, !PT ;  /* 0x0200000024240812 */ /* 0x000fe400078efcff */
[----:B------:R-:W-:Y:S02]  /*91ab0*/  ISETP.GE.AND P0, PT, R58, UR10, PT ;  /* 0x0000000a3a007c0c */ /* 0x000fe4000bf06270 */
[----:B------:R-:W-:Y:S01]  /*91ac0*/  LOP3.LUT R36, R36, 0xfeffffff, RZ, 0xc0, !PT ;  /* 0xfeffffff24247812 */ /* 0x000fe200078ec0ff */
[----:B------:R-:W-:Y:S01]  /*91ad0*/  VIADD R58, R0, 0x37 ;  /* 0x00000037003a7836 */ /* 0x000fe20000000000 */
[----:B------:R-:W-:Y:S01]  /*91ae0*/  ISETP.LT.AND P1, PT, R6, UR4, !P0 ;  /* 0x0000000406007c0c */ /* 0x000fe2000c721270 */
[----:B------:R-:W-:Y:S01]  /*91af0*/  ULDC UR4, c[0x0][0x248] ;  /* 0x0000920000047ab9 */ /* 0x000fe20000000800 */
[----:B------:R-:W-:Y:S01]  /*91b00*/  ISETP.LT.AND P0, PT, R5, UR6, !P0 ;  /* 0x0000000605007c0c */ /* 0x000fe2000c701270 */
[----:B------:R-:W-:-:S10]  /*91b10*/  ULDC.64 UR10, c[0x0][0x228] ;  /* 0x00008a00000a7ab9 */ /* 0x000fd40000000a00 */
[----:B------:R-:W-:-:S04]  /*91b20*/  @P1 LOP3.LUT R36, R36, 0x1000000, RZ, 0xfc, !PT ;  /* 0x0100000024241812 */ /* 0x000fc800078efcff */
[----:B------:R-:W-:-:S04]  /*91b30*/  LOP3.LUT R36, R36, 0xff7fffff, RZ, 0xc0, !PT ;  /* 0xff7fffff24247812 */ /* 0x000fc800078ec0ff */
[----:B------:R-:W-:Y:S02]  /*91b40*/  @P0 LOP3.LUT R36, R36, 0x800000, RZ, 0xfc, !PT ;  /* 0x0080000024240812 */ /* 0x000fe400078efcff */
[----:B------:R-:W-:-:S04]  /*91b50*/  ISETP.GE.AND P0, PT, R58, UR28, PT ;  /* 0x0000001c3a007c0c */ /* 0x000fc8000bf06270 */
[----:B------:R-:W-:Y:S01]  /*91b60*/  ISETP.LT.AND P1, PT, R6, UR8, !P0 ;  /* 0x0000000806007c0c */ /* 0x000fe2000c721270 */
[----:B0-----:R-:W-:Y:S01]  /*91b70*/  VIADD R8, R8, UR4 ;  /* 0x0000000408087c36 */ /* 0x001fe20008000000 */
[----:B------:R-:W-:Y:S01]  /*91b80*/  ISETP.LT.AND P0, PT, R5, UR10, !P0 ;  /* 0x0000000a05007c0c */ /* 0x000fe2000c701270 */
[----:B------:R-:W-:Y:S01]  /*91b90*/  ULDC UR4, c[0x0][0x248] ;  /* 0x0000920000047ab9 */ /* 0x000fe20000000800 */
[----:B------:R-:W-:Y:S02]  /*91ba0*/  LOP3.LUT R36, R36, 0xffbfffff, RZ, 0xc0, !PT ;  /* 0xffbfffff24247812 */ /* 0x000fe400078ec0ff */
[----:B------:R0:W-:Y:S01]  /*91bb0*/  STL [R1+0x1278], R8 ;  /* 0x0012780801007387 */ /* 0x0001e20000100800 */
[----:B------:R-:W-:Y:S01]  /*91bc0*/  R2UR UR28, R31 ;  /* 0x000000001f1c72ca */ /* 0x000fe200000e0000 */
[----:B------:R-:W-:Y:S02]  /*91bd0*/  VIADD R58, R0, 0x36 ;  /* 0x00000036003a7836 */ /* 0x000fe40000000000 */
[----:B------:R-:W3:Y:S03]  /*91be0*/  LDL.LU R31, [R1+0x28ac] ;  /* 0x0028ac00011f7983 */ /* 0x000ee60000300800 */
[----:B------:R-:W-:Y:S01]  /*91bf0*/  @P1 LOP3.LUT R36, R36, 0x400000, RZ, 0xfc, !PT ;  /* 0x0040000024241812 */ /* 0x000fe200078efcff */
[----:B0-----:R-:W-:-:S03]  /*91c00*/  VIADD R8, R8, UR4 ;  /* 0x0000000408087c36 */ /* 0x001fc60008000000 */
[----:B------:R-:W-:Y:S01]  /*91c10*/  LOP3.LUT R36, R36, 0xffdfffff, RZ, 0xc0, !PT ;  /* 0xffdfffff24247812 */ /* 0x000fe200078ec0ff */
[----:B------:R-:W-:Y:S01]  /*91c20*/  ULDC UR4, c[0x0][0x248] ;  /* 0x0000920000047ab9 */ /* 0x000fe20000000800 */
[----:B------:R0:W-:Y:S02]  /*91c30*/  STL [R1+0x1280], R8 ;  /* 0x0012800801007387 */ /* 0x0001e40000100800 */
[----:B------:R-:W-:Y:S02]  /*91c40*/  @P0 LOP3.LUT R36, R36, 0x200000, RZ, 0xfc, !PT ;  /* 0x0020000024240812 */ /* 0x000fe400078efcff */
[----:B------:R-:W-:Y:S02]  /*91c50*/  ISETP.GE.AND P0, PT, R58, UR32, PT ;  /* 0x000000203a007c0c */ /* 0x000fe4000bf06270 */
[----:B------:R-:W-:Y:S02]  /*91c60*/  R2UR UR32, R32 ;  /* 0x00000000202072ca */ /* 0x000fe400000e0000 */
[----:B------:R-:W4:Y:S01]  /*91c70*/  LDL.LU R32, [R1+0x28a8] ;  /* 0x0028a80001207983 */ /* 0x000f220000300800 */
[----:B0-----:R-:W-:Y:S01]  /*91c80*/  VIADD R8, R8, UR4 ;  /* 0x0000000408087c36 */ /* 0x001fe20008000000 */
[----:B------:R-:W-:-:S04]  /*91c90*/  ULDC UR4, c[0x0][0x248] ;  /* 0x0000920000047ab9 */ /* 0x000fc80000000800 */
[----:B------:R0:W-:Y:S02]  /*91ca0*/  STL [R1+0x127c], R8 ;  /* 0x00127c0801007387 */ /* 0x0001e40000100800 */
[----:B0-----:R-:W-:Y:S01]  /*91cb0*/  VIADD R8, R8, UR4 ;  /* 0x0000000408087c36 */ /* 0x001fe20008000000 */
[----:B------:R-:W-:-:S04]  /*91cc0*/  ULDC UR4, c[0x0][0x248] ;  /* 0x0000920000047ab9 */ /* 0x000fc80000000800 */
[----:B------:R0:W-:Y:S04]  /*91cd0*/  STL [R1+0x1274], R8 ;  /* 0x0012740801007387 */ /* 0x0001e80000100800 */
[----:B------:R-:W3:Y:S01]  /*91ce0*/  LDL.LU R33, [R1+0x28a4] ;  /* 0x0028a40001217983 */ /* 0x000ee20000300800 */
[----:B0-----:R-:W-:Y:S01]  /*91cf0*/  VIADD R8, R8, UR4 ;  /* 0x0000000408087c36 */ /* 0x001fe20008000000 */
[----:B------:R-:W-:Y:S02]  /*91d00*/  ISETP.LT.AND P1, PT, R6, UR12, !P0 ;  /* 0x0000000c06007c0c */ /* 0x000fe4000c721270 */
[----:B------:R-:W-:Y:S01]  /*91d10*/  LOP3.LUT R36, R36, 0xffefffff, RZ, 0xc0, !PT ;  /* 0xffefffff24247812 */ /* 0x000fe200078ec0ff */
[----:B------:R-:W-:Y:S01]  /*91d20*/  VIADD R58, R0, 0x35 ;  /* 0x00000035003a7836 */ /* 0x000fe20000000000 */
[----:B------:R0:W-:Y:S01]  /*91d30*/  STL [R1+0x1260], R8 ;  /* 0x0012600801007387 */ /* 0x0001e20000100800 */
[----:B------:R-:W-:-:S03]  /*91d40*/  ULDC UR4, c[0x0][0x248] ;  /* 0x0000920000047ab9 */ /* 0x000fc60000000800 */
[----:B------:R-:W4:Y:S01]  /*91d50*/  LDL.LU R7, [R1+0x28a0] ;  /* 0x0028a00001077983 */ /* 0x000f220000300800 */
[----:B------:R-:W-:-:S04]  /*91d60*/  ISETP.LT.AND P0, PT, R5, UR14, !P0 ;  /* 0x0000000e05007c0c */ /* 0x000fc8000c701270 */
[----:B------:R-:W-:-:S04]  /*91d70*/  @P1 LOP3.LUT R36, R36, 0x100000, RZ, 0xfc, !PT ;  /* 0x0010000024241812 */ /* 0x000fc800078efcff */
[----:B------:R-:W-:-:S05]  /*91d80*/  LOP3.LUT R36, R36, 0xfff7ffff, RZ, 0xc0, !PT ;  /* 0xfff7ffff24247812 */ /* 0x000fca00078ec0ff */
        /* <DEDUP_REMOVED lines=36> */
[----:B------:R-:W-:-:S04]  /*91fd0*/  @P0 LOP3.LUT R36, R36, 0x800, RZ, 0xfc, !PT ;  /* 0x0000080024240812 */ /* 0x000fc800078efcff */
[----:B------:R-:W-:Y:S01]  /*91fe0*/  LOP3.LUT R36, R36, 0xfffffbff, RZ, 0xc0, !PT ;  /* 0xfffffbff24247812 */ /* 0x000fe200078ec0ff */
[----:B0-----:R-:W-:Y:S01]  /*91ff0*/  VIADD R8, R8, UR4 ;  /* 0x0000000408087c36 */ /* 0x001fe20008000000 */
[----:B------:R-:W-:-:S04]  /*92000*/  ULDC UR4, c[0x0][0x248] ;  /* 0x0000920000047ab9 */ /* 0x000fc80000000800 */
[----:B------:R0:W-:Y:S04]  /*92010*/  STL [R1+0x1244], R8 ;  /* 0x0012440801007387 */ /* 0x0001e80000100800 */
[----:B------:R-:W3:Y:S01]  /*92020*/  LDL.LU R3, [R1+0x289c] ;  /* 0x00289c0001037983 */ /* 0x000ee20000300800 */
[----:B--2---:R-:W-:-:S13]  /*92030*/  R2UR UR36, R48 ;  /* 0x00000000302472ca */ /* 0x004fda00000e0000 */
        /* <DEDUP_REMOVED lines=21> */
[----:B0-----:R-:W-:Y:S01]  /*92190*/  VIADD R8, R8, UR4 ;  /* 0x0000000408087c36 */ /* 0x001fe20008000000 */
[----:B------:R-:W-:Y:S01]  /*921a0*/  ISETP.LT.AND P0, PT, R5, UR42, !P0 ;  /* 0x0000002a05007c0c */ /* 0x000fe2000c701270 */
[----:B------:R-:W-:Y:S01]  /*921b0*/  ULDC.64 UR44, c[0x0][0x228] ;  /* 0x00008a00002c7ab9 */ /* 0x000fe20000000a00 */
[----:B------:R-:W-:Y:S01]  /*921c0*/  R2UR UR56, R50 ;  /* 0x00000000323872ca */ /* 0x000fe200000e0000 */
[----:B------:R-:W-:-:S08]  /*921d0*/  ULDC UR4, c[0x0][0x248] ;  /* 0x0000920000047ab9 */ /* 0x000fd00000000800 */
[----:B------:R-:W-:-:S04]  /*921e0*/  @P1 LOP3.LUT R36, R36, 0x40, RZ, 0xfc, !PT ;  /* 0x0000004024241812 */ /* 0x000fc800078efcff */
[----:B------:R-:W-:Y:S01]  /*921f0*/  LOP3.LUT R36, R36, 0xffffffdf, RZ, 0xc0, !PT ;  /* 0xffffffdf24247812 */ /* 0x000fe200078ec0ff */
[----:B------:R0:W-:Y:S03]  /*92200*/  STL [R1+0x1224], R8 ;  /* 0x0012240801007387 */ /* 0x0001e60000100800 */
[----:B------:R-:W-:Y:S01]  /*92210*/  @P0 LOP3.LUT R36, R36, 0x20, RZ, 0xfc, !PT ;  /* 0x0000002024240812 */ /* 0x000fe200078efcff */
[----:B------:R-:W2:Y:S01]  /*92220*/  LDL.LU R4, [R1+0x2898] ;  /* 0x0028980001047983 */ /* 0x000ea20000300800 */
        /* <DEDUP_REMOVED lines=10> */
[----:B----4-:R-:W-:Y:S01]  /*922d0*/  LOP3.LUT R7, R7, 0x7fffffff, RZ, 0xc0, !PT ;  /* 0x7fffffff07077812 */ /* 0x010fe200078ec0ff */
[----:B------:R-:W-:Y:S01]  /*922e0*/  VIADD R58, R0, 0x2c ;  /* 0x0000002c003a7836 */ /* 0x000fe20000000000 */
[----:B------:R-:W-:Y:S01]  /*922f0*/  ISETP.LT.AND P1, PT, R6, UR48, !P0 ;  /* 0x0000003006007c0c */ /* 0x000fe2000c721270 */
[----:B0-----:R-:W-:Y:S01]  /*92300*/  VIADD R8, R8, UR4 ;  /* 0x0000000408087c36 */ /* 0x001fe20008000000 */
[----:B------:R-:W-:Y:S01]  /*92310*/  ISETP.LT.AND P0, PT, R5, UR50, !P0 ;  /* 0x0000003205007c0c */ /* 0x000fe2000c701270 */
[----:B------:R-:W-:Y:S01]  /*92320*/  ULDC UR4, c[0x0][0x248] ;  /* 0x0000920000047ab9 */ /* 0x000fe20000000800 */
[----:B------:R-:W-:-:S09]  /*92330*/  ULDC.64 UR54, c[0x0][0x228] ;  /* 0x00008a0000367ab9 */ /* 0x000fd20000000a00 */
[----:B------:R-:W-:-:S04]  /*92340*/  @P1 LOP3.LUT R7, R7, 0x80000000, RZ, 0xfc, !PT ;  /* 0x8000000007071812 */ /* 0x000fc800078efcff */
[----:B------:R-:W-:-:S04]  /*92350*/  LOP3.LUT R7, R7, 0xdfffffff, RZ, 0xc0, !PT ;  /* 0xdfffffff07077812 */ /* 0x000fc800078ec0ff */
[----:B------:R-:W-:Y:S02]  /*92360*/  @P0 LOP3.LUT R7, R7, 0x20000000, RZ, 0xfc, !PT ;  /* 0x2000000007070812 */ /* 0x000fe400078efcff */
[----:B------:R-:W-:Y:S01]  /*92370*/  ISETP.GE.AND P0, PT, R58, UR56, PT ;  /* 0x000000383a007c0c */ /* 0x000fe2000bf06270 */
[----:B------:R0:W-:Y:S01]  /*92380*/  STL [R1+0x1238], R8 ;  /* 0x0012380801007387 */ /* 0x0001e20000100800 */
[----:B------:R-:W-:Y:S02]  /*92390*/  R2UR UR61, R47 ;  /* 0x000000002f3d72ca */ /* 0x000fe400000e0000 */
[----:B------:R-:W-:Y:S01]  /*923a0*/  LOP3.LUT R7, R7, 0xf7ffffff, RZ, 0xc0, !PT ;  /* 0xf7ffffff07077812 */ /* 0x000fe200078ec0ff */
[----:B------:R-:W-:Y:S01]  /*923b0*/  VIADD R58, R0, 0x2b ;  /* 0x0000002b003a7836 */ /* 0x000fe20000000000 */
[----:B------:R-:W-:Y:S01]  /*923c0*/  ISETP.LT.AND P1, PT, R6, UR52, !P0 ;  /* 0x0000003406007c0c */ /* 0x000fe2000c721270 */
[----:B------:R-:W-:Y:S01]  /*923d0*/  ULDC.64 UR56, c[0x0][0x228] ;  /* 0x00008a0000387ab9 */ /* 0x000fe20000000a00 */
[----:B------:R-:W-:Y:S01]  /*923e0*/  ISETP.LT.AND P0, PT, R5, UR54, !P0 ;  /* 0x0000003605007c0c */ /* 0x000fe2000c701270 */
[----:B0-----:R-:W-:Y:S01]  /*923f0*/  VIADD R8, R8, UR4 ;  /* 0x0000000408087c36 */ /* 0x001fe20008000000 */
[----:B------:R-:W-:-:S04]  /*92400*/  ULDC UR4, c[0x0][0x248] ;  /* 0x0000920000047ab9 */ /* 0x000fc80000000800 */
[----:B------:R0:W-:Y:S05]  /*92410*/  STL [R1+0x1218], R8 ;  /* 0x0012180801007387 */ /* 0x0001ea0000100800 */
[----:B------:R-:W-:Y:S01]  /*92420*/  @P1 LOP3.LUT R7, R7, 0x8000000, RZ, 0xfc, !PT ;  /* 0x0800000007071812 */ /* 0x000fe200078efcff */
[----:B0-----:R-:W-:Y:S01]  /*92430*/  VIADD R8, R8, UR4 ;  /* 0x0000000408087c36 */ /* 0x001fe20008000000 */
[----:B------:R-:W-:Y:S02]  /*92440*/  ULDC UR4, c[0x0][0x248] ;  /* 0x0000920000047ab9 */ /* 0x000fe40000000800 */
[----:B------:R-:W-:Y:S02]  /*92450*/  LOP3.LUT R7, R7, 0xfeffffff, RZ, 0xc0, !PT ;  /* 0xfeffffff07077812 */ /* 0x000fe400078ec0ff */
[----:B------:R0:W-:Y:S02]  /*92460*/  STL [R1+0x1208], R8 ;  /* 0x0012080801007387 */ /* 0x0001e40000100800 */
[----:B------:R-:W-:-:S02]  /*92470*/  @P0 LOP3.LUT R7, R7, 0x1000000, RZ, 0xfc, !PT ;  /* 0x0100000007070812 */ /* 0x000fc400078efcff */
[----:B------:R-:W-:Y:S01]  /*92480*/  ISETP.GE.AND P0, PT, R58, UR61, PT ;  /* 0x0000003d3a007c0c */ /* 0x000fe2000bf06270 */
[----:B------:R-:W-:Y:S01]  /*92490*/  STL [R1+0x2808], R36 ;  /* 0x0028082401007387 */ /* 0x000fe20000100800 */
[----:B0-----:R-:W-:Y:S01]  /*924a0*/  VIADD R8, R8, UR4 ;  /* 0x0000000408087c36 */ /* 0x001fe20008000000 */
[----:B------:R-:W-:Y:S01]  /*924b0*/  ULDC UR4, c[0x0][0x248] ;  /* 0x0000920000047ab9 */ /* 0x000fe20000000800 */
[----:B------:R-:W-:-:S03]  /*924c0*/  ISETP.LT.AND P1, PT, R6, UR56, !P0 ;  /* 0x0000003806007c0c */ /* 0x000fc6000c721270 */
[----:B------:R0:W-:Y:S01]  /*924d0*/  STL [R1+0x11f8], R8 ;  /* 0x0011f80801007387 */ /* 0x0001e20000100800 */
[----:B------:R-:W-:Y:S01]  /*924e0*/  MOV R60, UR9 ;  /* 0x00000009003c7c02 */ /* 0x000fe20008000f00 */
[----:B------:R-:W-:Y:S01]  /*924f0*/  ULDC.64 UR8, c[0x0][0x228] ;  /* 0x00008a0000087ab9 */ /* 0x000fe20000000a00 */
[----:B0-----:R-:W-:Y:S01]  /*92500*/  VIADD R8, R8, UR4 ;  /* 0x0000000408087c36 */ /* 0x001fe20008000000 */
[----:B------:R-:W-:-:S04]  /*92510*/  ULDC UR4, c[0x0][0x248] ;  /* 0x0000920000047ab9 */ /* 0x000fc80000000800 */
[----:B------:R0:W-:Y:S01]  /*92520*/  STL [R1+0x11ec], R8 ;  /* 0x0011ec0801007387 */ /* 0x0001e20000100800 */
[----:B------:R-:W-:Y:S02]  /*92530*/  R2UR UR60, R46 ;  /* 0x000000002e3c72ca */ /* 0x000fe400000e0000 */
[----:B------:R-:W-:Y:S01]  /*92540*/  LOP3.LUT R7, R7, 0xff7fffff, RZ, 0xc0, !PT ;  /* 0xff7fffff07077812 */ /* 0x000fe200078ec0ff */
[----:B0-----:R-:W-:Y:S01]  /*92550*/  VIADD R8, R8, UR4 ;  /* 0x0000000408087c36 */ /* 0x001fe20008000000 */
[----:B------:R-:W-:Y:S02]  /*92560*/  UMOV UR4, UR8 ;  /* 0x0000000800047c82 */ /* 0x000fe40008000000 */
[----:B------:R-:W-:Y:S01]  /*92570*/  ISETP.LT.AND P0, PT, R5, UR4, !P0 ;  /* 0x0000000405007c0c */ /* 0x000fe2000c701270 */
[----:B------:R-:W-:Y:S01]  /*92580*/  VIADD R58, R0, 0x2a ;  /* 0x0000002a003a7836 */ /* 0x000fe20000000000 */
[----:B------:R-:W-:Y:S01]  /*92590*/  @P1 LOP3.LUT R7, R7, 0x800000, RZ, 0xfc, !PT ;  /* 0x0080000007071812 */ /* 0x000fe200078efcff */
[----:B------:R-:W-:Y:S01]  /*925a0*/  IMAD.U32 R34, RZ, RZ, UR9 ;  /* 0x00000009ff227e24 */ /* 0x000fe2000f8e00ff */
[----:B------:R-:W-:Y:S01]  /*925b0*/  ULDC.64 UR8, c[0x0][0x228] ;  /* 0x00008a0000087ab9 */ /* 0x000fe20000000a00 */
[----:B------:R0:W-:Y:S01]  /*925c0*/  STL [R1+0x11e0], R8 ;  /* 0x0011e00801007387 */ /* 0x0001e20000100800 */
[----:B------:R-:W-:Y:S01]  /*925d0*/  LOP3.LUT R7, R7, 0xffefffff, RZ, 0xc0, !PT ;  /* 0xffefffff07077812 */ /* 0x000fe200078ec0ff */
[----:B------:R-:W-:Y:S01]  /*925e0*/  UMOV UR6, UR8 ;  /* 0x0000000800067c82 */ /* 0x000fe20008000000 */
[----:B------:R-:W-:-:S05]  /*925f0*/  ULDC UR4, c[0x0][0x248] ;  /* 0x0000920000047ab9 */ /* 0x000fca0000000800 */
[----:B------:R-:W-:Y:S02]  /*92600*/  @P0 LOP3.LUT R7, R7, 0x100000, RZ, 0xfc, !PT ;  /* 0x0010000007070812 */ /* 0x000fe400078efcff */
[----:B------:R-:W-:Y:S01]  /*92610*/  ISETP.GE.AND P0, PT, R58, UR60, PT ;  /* 0x0000003c3a007c0c */ /* 0x000fe2000bf06270 */
[----:B------:R1:W-:Y:S03]  /*92620*/  STL [R1+0x1288], R34 ;  /* 0x0012882201007387 */ /* 0x0003e60000100800 */
[----:B------:R-:W-:Y:S01]  /*92630*/  ISETP.LT.AND P1, PT, R6, UR6, !P0 ;  /* 0x0000000606007c0c */ /* 0x000fe2000c721270 */
[----:B0-----:R-:W-:Y:S02]  /*92640*/  VIADD R8, R8, UR4 ;  /* 0x0000000408087c36 */ /* 0x001fe40008000000 */
[----:B-1----:R-:W-:Y:S01]  /*92650*/  IMAD.U32 R34, RZ, RZ, UR9 ;  /* 0x00000009ff227e24 */ /* 0x002fe2000f8e00ff */
[----:B------:R-:W-:-:S02]  /*92660*/  ULDC.64 UR8, c[0x0][0x228] ;  /* 0x00008a0000087ab9 */ /* 0x000fc40000000a00 */
[----:B------:R-:W-:Y:S01]  /*92670*/  UMOV UR4, UR8 ;  /* 0x0000000800047c82 */ /* 0x000fe20008000000 */
[----:B------:R-:W-:Y:S02]  /*92680*/  R2UR UR58, R45 ;  /* 0x000000002d3a72ca */ /* 0x000fe400000e0000 */
[----:B------:R-:W-:Y:S02]  /*92690*/  ISETP.LT.AND P0, PT, R5, UR4, !P0 ;  /* 0x0000000405007c0c */ /* 0x000fe4000c701270 */
[----:B------:R-:W-:Y:S01]  /*926a0*/  LOP3.LUT R7, R7, 0xfff7ffff, RZ, 0xc0, !PT ;  /* 0xfff7ffff07077812 */ /* 0x000fe200078ec0ff */
[----:B------:R-:W-:Y:S01]  /*926b0*/  VIADD R58, R0, 0x29 ;  /* 0x00000029003a7836 */ /* 0x000fe20000000000 */
[----:B------:R-:W-:Y:S01]  /*926c0*/  STL [R1+0x11c8], R8 ;  /* 0x0011c80801007387 */ /* 0x000fe20000100800 */
[----:B------:R-:W-:Y:S01]  /*926d0*/  ULDC UR4, c[0x0][0x248] ;  /* 0x0000920000047ab9 */ /* 0x000fe20000000800 */
[----:B------:R-:W-:-:S04]  /*926e0*/  @P1 LOP3.LUT R7, R7, 0x80000, RZ, 0xfc, !PT ;  /* 0x0008000007071812 */ /* 0x000fc800078efcff */
[----:B------:R-:W-:Y:S01]  /*926f0*/  LOP3.LUT R7, R7, 0xfffeffff, RZ, 0xc0, !PT ;  /* 0xfffeffff07077812 */ /* 0x000fe200078ec0ff */
[----:B------:R0:W-:Y:S03]  /*92700*/  STL [R1+0x128c], R34 ;  /* 0x00128c2201007387 */ /* 0x0001e60000100800 */
[----:B------:R-:W-:Y:S02]  /*92710*/  @P0 LOP3.LUT R7, R7, 0x10000, RZ, 0xfc, !PT ;  /* 0x0001000007070812 */ /* 0x000fe400078efcff */
[----:B------:R-:W-:Y:S01]  /*92720*/  ISETP.GE.AND P0, PT, R58, UR58, PT ;  /* 0x0000003a3a007c0c */ /* 0x000fe2000bf06270 */
[----:B0-----:R-:W-:Y:S01]  /*92730*/  IMAD.U32 R34, RZ, RZ, UR9 ;  /* 0x00000009ff227e24 */ /* 0x001fe2000f8e00ff */
[----:B------:R-:W-:Y:S02]  /*92740*/  ULDC.64 UR8, c[0x0][0x228] ;  /* 0x00008a0000087ab9 */ /* 0x000fe40000000a00 */
[----:B------:R-:W-:-:S02]  /*92750*/  UMOV UR6, UR8 ;  /* 0x0000000800067c82 */ /* 0x000fc40008000000 */
[----:B------:R-:W-:Y:S01]  /*92760*/  ISETP.LT.AND P1, PT, R6, UR6, !P0 ;  /* 0x0000000606007c0c */ /* 0x000fe2000c721270 */
[----:B------:R0:W-:Y:S01]  /*92770*/  STL [R1+0x1290], R34 ;  /* 0x0012902201007387 */ /* 0x0001e20000100800 */
[----:B------:R-:W-:Y:S01]  /*92780*/  VIADD R8, R8, UR4 ;  /* 0x0000000408087c36 */ /* 0x000fe20008000000 */
[----:B------:R-:W-:Y:S02]  /*92790*/  R2UR UR59, R44 ;  /* 0x000000002c3b72ca */ /* 0x000fe400000e0000 */
[----:B------:R-:W-:Y:S01]  /*927a0*/  LOP3.LUT R7, R7, 0xffffbfff, RZ, 0xc0, !PT ;  /* 0xffffbfff07077812 */ /* 0x000fe200078ec0ff */
[----:B0-----:R-:W-:Y:S01]  /*927b0*/  IMAD.U32 R34, RZ, RZ, UR9 ;  /* 0x00000009ff227e24 */ /* 0x001fe2000f8e00ff */
[----:B------:R-:W-:Y:S02]  /*927c0*/  ULDC.64 UR8, c[0x0][0x228] ;  /* 0x00008a0000087ab9 */ /* 0x000fe40000000a00 */
[----:B------:R-:W-:Y:S02]  /*927d0*/  UMOV UR4, UR8 ;  /* 0x0000000800047c82 */ /* 0x000fe40008000000 */
[----:B------:R-:W-:Y:S01]  /*927e0*/  ISETP.LT.AND P0, PT, R5, UR4, !P0 ;  /* 0x0000000405007c0c */ /* 0x000fe2000c701270 */
[----:B------:R-:W-:Y:S01]  /*927f0*/  VIADD R58, R0, 0x28 ;  /* 0x00000028003a7836 */ /* 0x000fe20000000000 */
        /* <DEDUP_REMOVED lines=8> */
[----:B------:R-:W-:Y:S01]  /*92880*/  ULDC.64 UR8, c[0x0][0x228] ;  /* 0x00008a0000087ab9 */ /* 0x000fe20000000a00 */
[----:B------:R-:W-:Y:S01]  /*92890*/  VIADD R8, R8, UR4 ;  /* 0x0000000408087c36 */ /* 0x000fe20008000000 */
[----:B------:R-:W-:Y:S01]  /*928a0*/  UMOV UR6, UR8 ;  /* 0x0000000800067c82 */ /* 0x000fe20008000000 */
[----:B------:R-:W-:-:S02]  /*928b0*/  R2UR UR61, R43 ;  /* 0x000000002b3d72ca */ /* 0x000fc400000e0000 */
[----:B------:R-:W-:Y:S01]  /*928c0*/  LOP3.LUT R7, R7, 0xfffffbff, RZ, 0xc0, !PT ;  /* 0xfffffbff07077812 */ /* 0x000fe200078ec0ff */
[----:B------:R-:W-:Y:S01]  /*928d0*/  VIADD R58, R0, 0x27 ;  /* 0x00000027003a7836 */ /* 0x000fe20000000000 */
[----:B------:R-:W-:Y:S01]  /*928e0*/  ISETP.LT.AND P1, PT, R6, UR6, !P0 ;  /* 0x0000000606007c0c */ /* 0x000fe2000c721270 */
[----:B------:R0:W-:Y:S01]  /*928f0*/  STL [R1+0x1298], R34 ;  /* 0x0012982201007387 */ /* 0x0001e20000100800 */
[----:B------:R-:W-:Y:S01]  /*92900*/  ULDC.64 UR58, c[0x0][0x228] ;  /* 0x00008a00003a7ab9 */ /* 0x000fe20000000a00 */
[----:B0-----:R-:W-:Y:S01]  /*92910*/  IMAD.U32 R34, RZ, RZ, UR9 ;  /* 0x00000009ff227e24 */ /* 0x001fe2000f8e00ff */
[----:B------:R-:W-:Y:S02]  /*92920*/  ULDC.64 UR8, c[0x0][0x228] ;  /* 0x00008a0000087ab9 */ /* 0x000fe40000000a00 */
        /* <DEDUP_REMOVED lines=10> */
[----:B0-----:R-:W-:-:S03]  /*929d0*/  IMAD.U32 R34, RZ, RZ, UR9 ;  /* 0x00000009ff227e24 */ /* 0x001fc6000f8e00ff */
[----:B------:R-:W-:Y:S02]  /*929e0*/  ISETP.LT.AND P1, PT, R6, UR6, !P0 ;  /* 0x0000000606007c0c */ /* 0x000fe4000c721270 */
[----:B------:R0:W-:Y:S01]  /*929f0*/  STL [R1+0x12a0], R34 ;  /* 0x0012a02201007387 */ /* 0x0001e20000100800 */
[----:B------:R-:W-:Y:S01]  /*92a00*/  VIADD R8, R8, UR4 ;  /* 0x0000000408087c36 */ /* 0x000fe20008000000 */
[----:B------:R-:W-:Y:S02]  /*92a10*/  R2UR UR60, R35 ;  /* 0x00000000233c72ca */ /* 0x000fe400000e0000 */
[----:B------:R-:W-:Y:S01]  /*92a20*/  LOP3.LUT R7, R7, 0xffffff7f, RZ, 0xc0, !PT ;  /* 0xffffff7f07077812 */ /* 0x000fe200078ec0ff */
[----:B0-----:R-:W-:Y:S01]  /*92a30*/  IMAD.U32 R34, RZ, RZ, UR59 ;  /* 0x0000003bff227e24 */ /* 0x001fe2000f8e00ff */
[----:B------:R-:W-:Y:S02]  /*92a40*/  ULDC.64 UR58, c[0x0][0x228] ;  /* 0x00008a00003a7ab9 */ /* 0x000fe40000000a00 */
[----:B------:R-:W-:-:S02]  /*92a50*/  UMOV UR4, UR58 ;  /* 0x0000003a00047c82 */ /* 0x000fc40008000000 */
[----:B------:R-:W-:Y:S01]  /*92a60*/  ISETP.LT.AND P0, PT, R5, UR4, !P0 ;  /* 0x0000000405007c0c */ /* 0x000fe2000c701270 */
[----:B------:R-:W-:Y:S01]  /*92a70*/  VIADD R58, R0, 0x26 ;  /* 0x00000026003a7836 */ /* 0x000fe20000000000 */
        /* <DEDUP_REMOVED lines=18> */
[----:B------:R-:W-:Y:S03]  /*92ba0*/  STL [R1+0x1194], R8 ;  /* 0x0011940801007387 */ /* 0x000fe60000100800 */
[----:B------:R-:W-:Y:S01]  /*92bb0*/  @P1 LOP3.LUT R7, R7, 0x10, RZ, 0xfc, !PT ;  /* 0x0000001007071812 */ /* 0x000fe200078efcff */
[----:B------:R-:W-:Y:S01]  /*92bc0*/  ULDC UR4, c[0x0][0x248] ;  /* 0x0000920000047ab9 */ /* 0x000fe20000000800 */
[----:B------:R0:W-:Y:S02]  /*92bd0*/  STL [R1+0x12ac], R34 ;  /* 0x0012ac2201007387 */ /* 0x0001e40000100800 */
[----:B------:R-:W-:Y:S01]  /*92be0*/  LOP3.LUT R7, R7, 0xfffffff7, RZ, 0xc0, !PT ;  /* 0xfffffff707077812 */ /* 0x000fe200078ec0ff */
[----:B0-----:R-:W-:-:S04]  /*92bf0*/  IMAD.U32 R34, RZ, RZ, UR59 ;  /* 0x0000003bff227e24 */ /* 0x001fc8000f8e00ff */
[----:B------:R-:W-:Y:S01]  /*92c00*/  @P0 LOP3.LUT R7, R7, 0x8, RZ, 0xfc, !PT ;  /* 0x0000000807070812 */ /* 0x000fe200078efcff */
[----:B------:R-:W-:Y:S04]  /*92c10*/  STL [R1+0x12b0], R34 ;  /* 0x0012b02201007387 */ /* 0x000fe80000100800 */
[----:B------:R-:W-:Y:S04]  /*92c20*/  STL [R1+0x280c], R6 ;  /* 0x00280c0601007387 */ /* 0x000fe80000100800 */
[----:B------:R0:W-:Y:S01]  /*92c30*/  STL [R1+0x2810], R5 ;  /* 0x0028100501007387 */ /* 0x0001e20000100800 */
[----:B---3--:R-:W-:-:S03]  /*92c40*/  R2UR UR46, R33 ;  /* 0x00000000212e72ca */ /* 0x008fc600000e0000 */
[----:B------:R1:W-:Y:S01]  /*92c50*/  STL [R1+0x2814], R7 ;  /* 0x0028140701007387 */ /* 0x0003e20000100800 */
[----:B0-----:R-:W-:Y:S02]  /*92c60*/  VIADD R5, R8, UR4 ;  /* 0x0000000408057c36 */ /* 0x001fe40008000000 */
[C---:B------:R-:W-:Y:S02]  /*92c70*/  VIADD R6, R0.reuse, 0x171 ;  /* 0x0000017100067836 */ /* 0x040fe40000000000 */
[----:B-1----:R-:W-:Y:S01]  /*92c80*/  VIADD R7, R0, 0x16f ;  /* 0x0000016f00077836 */ /* 0x002fe20000000000 */
[----:B------:R0:W-:Y:S01]  /*92c90*/  STL [R1+0x1284], R5 ;  /* 0x0012840501007387 */ /* 0x0001e20000100800 */
[----:B------:R-:W-:-:S03]  /*92ca0*/  R2UR UR44, R32 ;  /* 0x00000000202c72ca */ /* 0x000fc600000e0000 */
[----:B------:R1:W-:Y:S01]  /*92cb0*/  STL [R1+0x2818], R7 ;  /* 0x0028180701007387 */ /* 0x0003e20000100800 */
[----:B0-----:R-:W-:-:S05]  /*92cc0*/  VIADD R5, R0, 0x170 ;  /* 0x0000017000057836 */ /* 0x001fca0000000000 */
[----:B------:R-:W-:Y:S04]  /*92cd0*/  STL [R1+0x281c], R5 ;  /* 0x00281c0501007387 */ /* 0x000fe80000100800 */
[----:B------:R0:W-:Y:S01]  /*92ce0*/  STL [R1+0x2820], R6 ;  /* 0x0028200601007387 */ /* 0x0001e20000100800 */
[----:B------:R-:W-:Y:S01]  /*92cf0*/  R2UR UR42, R31 ;  /* 0x000000001f2a72ca */ /* 0x000fe200000e0000 */
[C---:B-1----:R-:W-:Y:S02]  /*92d00*/  VIADD R7, R0.reuse, 0xd ;  /* 0x0000000d00077836 */ /* 0x042fe40000000000 */
[----:B0-----:R-:W-:-:S05]  /*92d10*/  VIADD R6, R0, 0x7 ;  /* 0x0000000700067836 */ /* 0x001fca0000000000 */
[----:B------:R-:W-:Y:S02]  /*92d20*/  ISETP.GE.AND P0, PT, R6, UR46, PT ;  /* 0x0000002e06007c0c */ /* 0x000fe4000bf06270 */
[----:B------:R-:W-:Y:S02]  /*92d30*/  ISETP.GE.AND P2, PT, R7, UR44, PT ;  /* 0x0000002c07007c0c */ /* 0x000fe4000bf46270 */
[----:B------:R-:W-:Y:S01]  /*92d40*/  LOP3.LUT R3, R3, 0xffffff7f, RZ, 0xc0, !PT ;  /* 0xffffff7f03037812 */ /* 0x000fe200078ec0ff */
[----:B------:R-:W-:Y:S01]  /*92d50*/  VIADD R5, R0, 0x13 ;  /* 0x0000001300057836 */ /* 0x000fe20000000000 */
[----:B------:R-:W-:Y:S01]  /*92d60*/  R2UR UR40, R30 ;  /* 0x000000001e2872ca */ /* 0x000fe200000e0000 */
[----:B------:R-:W-:-:S03]  /*92d70*/  VIADD R7, R0, 0x19 ;  /* 0x0000001900077836 */ /* 0x000fc60000000000 */
[----:B------:R-:W-:-:S03]  /*92d80*/  ISETP.GE.AND P1, PT, R5, UR42, PT ;  /* 0x0000002a05007c0c */ /* 0x000fc6000bf26270 */
[----:B------:R-:W-:Y:S02]  /*92d90*/  @P0 LOP3.LUT R3, R3, 0x80, RZ, 0xfc, !PT ;  /* 0x0000008003030812 */ /* 0x000fe400078efcff */
[----:B------:R-:W-:Y:S02]  /*92da0*/  R2UR UR38, R29 ;  /* 0x000000001d2672ca */ /* 0x000fe400000e0000 */
[----:B------:R-:W-:-:S04]  /*92db0*/  LOP3.LUT R3, R3, 0xffffdfff, RZ, 0xc0, !PT ;  /* 0xffffdfff03037812 */ /* 0x000fc800078ec0ff */
[----:B------:R-:W-:Y:S02]  /*92dc0*/  @P2 LOP3.LUT R3, R3, 0x2000, RZ, 0xfc, !PT ;  /* 0x0000200003032812 */ /* 0x000fe400078efcff */
[----:B------:R-:W-:Y:S02]  /*92dd0*/  ISETP.GE.AND P0, PT, R7, UR40, PT ;  /* 0x0000002807007c0c */ /* 0x000fe4000bf06270 */
[----:B------:R-:W-:Y:S01]  /*92de0*/  LOP3.LUT R3, R3, 0xfff7ffff, RZ, 0xc0, !PT ;  /* 0xfff7ffff03037812 */ /* 0x000fe200078ec0ff */
[----:B------:R-:W-:Y:S01]  /*92df0*/  VIADD R5, R0, 0x1f ;  /* 0x0000001f00057836 */ /* 0x000fe20000000000 */
[----:B------:R-:W-:Y:S02]  /*92e00*/  R2UR UR34, R27 ;  /* 0x000000001b2272ca */ /* 0x000fe400000e0000 */
[----:B------:R-:W-:Y:S02]  /*92e10*/  R2UR UR36, R28 ;  /* 0x000000001c2472ca */ /* 0x000fe400000e0000 */
[----:B------:R-:W-:-:S02]  /*92e20*/  @P1 LOP3.LUT R3, R3, 0x80000, RZ, 0xfc, !PT ;  /* 0x0008000003031812 */ /* 0x000fc400078efcff */
[----:B------:R-:W-:Y:S02]  /*92e30*/  ISETP.GE.AND P2, PT, R5, UR38, PT ;  /* 0x0000002605007c0c */ /* 0x000fe4000bf46270 */
[----:B------:R-:W-:Y:S01]  /*92e40*/  LOP3.LUT R3, R3, 0xfdffffff, RZ, 0xc0, !PT ;  /* 0xfdffffff03037812 */ /* 0x000fe200078ec0ff */
[----:B------:R-:W-:Y:S01]  /*92e50*/  VIADD R5, R0, 0x6 ;  /* 0x0000000600057836 */ /* 0x000fe20000000000 */
[----:B------:R-:W-:Y:S01]  /*92e60*/  R2UR UR32, R26 ;  /* 0x000000001a2072ca */ /* 0x000fe200000e0000 */
[----:B------:R-:W-:Y:S01]  /*92e70*/  VIADD R7, R0, 0x25 ;  /* 0x0000002500077836 */ /* 0x000fe20000000000 */
[----:B------:R-:W-:Y:S02]  /*92e80*/  @P0 LOP3.LUT R3, R3, 0x2000000, RZ, 0xfc, !PT ;  /* 0x0200000003030812 */ /* 0x000fe400078efcff */
[----:B------:R-:W-:Y:S02]  /*92e90*/  ISETP.GE.AND P0, PT, R5, UR34, PT ;  /* 0x0000002205007c0c */ /* 0x000fe4000bf06270 */
[----:B------:R-:W-:-:S02]  /*92ea0*/  LOP3.LUT R3, R3, 0x7fffffff, RZ, 0xc0, !PT ;  /* 0x7fffffff03037812 */ /* 0x000fc400078ec0ff */
[----:B------:R-:W-:Y:S01]  /*92eb0*/  ISETP.GE.AND P1, PT, R7, UR36, PT ;  /* 0x0000002407007c0c */ /* 0x000fe2000bf26270 */
[C---:B------:R-:W-:Y:S01]  /*92ec0*/  VIADD R7, R0.reuse, 0xc ;  /* 0x0000000c00077836 */ /* 0x040fe20000000000 */
[----:B------:R-:W-:Y:S02]  /*92ed0*/  R2UR UR30, R25 ;  /* 0x00000000191e72ca */ /* 0x000fe400000e0000 */
[----:B------:R-:W-:Y:S02]  /*92ee0*/  @P2 LOP3.LUT R3, R3, 0x80000000, RZ, 0xfc, !PT ;  /* 0x8000000003032812 */ /* 0x000fe400078efcff */
[----:B------:R-:W-:Y:S02]  /*92ef0*/  ISETP.GE.AND P2, PT, R7, UR32, PT ;  /* 0x0000002007007c0c */ /* 0x000fe4000bf46270 */
[----:B------:R-:W-:Y:S01]  /*92f00*/  LOP3.LUT R3, R3, 0xffffffbf, RZ, 0xc0, !PT ;  /* 0xffffffbf03037812 */ /* 0x000fe200078ec0ff */
[----:B------:R-:W-:Y:S01]  /*92f10*/  VIADD R5, R0, 0x12 ;  /* 0x0000001200057836 */ /* 0x000fe20000000000 */
[----:B------:R-:W-:-:S02]  /*92f20*/  R2UR UR28, R24 ;  /* 0x00000000181c72ca */ /* 0x000fc400000e0000 */
[----:B--2---:R-:W-:Y:S02]  /*92f30*/  LOP3.LUT R4, R4, 0xffffefff, RZ, 0xc0, !PT ;  /* 0xffffefff04047812 */ /* 0x004fe400078ec0ff */
[----:B------:R-:W-:Y:S02]  /*92f40*/  @P0 LOP3.LUT R3, R3, 0x40, RZ, 0xfc, !PT ;  /* 0x0000004003030812 */ /* 0x000fe400078efcff */
[----:B------:R-:W-:Y:S02]  /*92f50*/  @P1 LOP3.LUT R4, R4, 0x1000, RZ, 0xfc, !PT ;  /* 0x0000100004041812 */ /* 0x000fe400078efcff */
[----:B------:R-:W-:Y:S02]  /*92f60*/  ISETP.GE.AND P1, PT, R5, UR30, PT ;  /* 0x0000001e05007c0c */ /* 0x000fe4000bf26270 */
[----:B------:R-:W-:Y:S01]  /*92f70*/  LOP3.LUT R3, R3, 0xffffefff, RZ, 0xc0, !PT ;  /* 0xffffefff03037812 */ /* 0x000fe200078ec0ff */
[----:B------:R-:W-:Y:S01]  /*92f80*/  VIADD R7, R0, 0x18 ;  /* 0x0000001800077836 */ /* 0x000fe20000000000 */
[----:B------:R-:W-:-:S02]  /*92f90*/  R2UR UR26, R23 ;  /* 0x00000000171a72ca */ /* 0x000fc400000e0000 */
[----:B------:R-:W-:Y:S01]  /*92fa0*/  @P2 LOP3.LUT R3, R3, 0x1000, RZ, 0xfc, !PT ;  /* 0x0000100003032812 */ /* 0x000fe200078efcff */
[C---:B------:R-:W-:Y:S01]  /*92fb0*/  VIADD R36, R0.reuse, 0x172 ;  /* 0x0000017200247836 */ /* 0x040fe20000000000 */
[----:B------:R-:W-:Y:S01]  /*92fc0*/  ISETP.GE.AND P0, PT, R7, UR28, PT ;  /* 0x0000001c07007c0c */ /* 0x000fe2000bf06270 */
[C---:B------:R-:W-:Y:S01]  /*92fd0*/  VIADD R37, R0.reuse, 0x173 ;  /* 0x0000017300257836 */ /* 0x040fe20000000000 */
[----:B------:R-:W-:Y:S01]  /*92fe0*/  LOP3.LUT R3, R3, 0xfffbffff, RZ, 0xc0, !PT ;  /* 0xfffbffff03037812 */ /* 0x000fe200078ec0ff */
[C---:B------:R-:W-:Y:S01]  /*92ff0*/  VIADD R38, R0.reuse, 0x174 ;  /* 0x0000017400267836 */ /* 0x040fe20000000000 */
[----:B------:R-:W-:Y:S01]  /*93000*/  R2UR UR22, R21 ;  /* 0x00000000151672ca */ /* 0x000fe200000e0000 */
[----:B------:R-:W-:Y:S01]  /*93010*/  VIADD R5, R0, 0x1e ;  /* 0x0000001e00057836 */ /* 0x000fe20000000000 */
[----:B------:R-:W-:Y:S01]  /*93020*/  R2UR UR24, R22 ;  /* 0x00000000161872ca */ /* 0x000fe200000e0000 */
[C---:B------:R-:W-:Y:S01]  /*93030*/  VIADD R39, R0.reuse, 0x175 ;  /* 0x0000017500277836 */ /* 0x040fe20000000000 */
[----:B------:R-:W-:Y:S01]  /*93040*/  @P1 LOP3.LUT R3, R3, 0x40000, RZ, 0xfc, !PT ;  /* 0x0004000003031812 */ /* 0x000fe200078efcff */
[C---:B------:R-:W-:Y:S01]  /*93050*/  VIADD R40, R0.reuse, 0x176 ;  /* 0x0000017600287836 */ /* 0x040fe20000000000 */
[----:B------:R-:W-:Y:S01]  /*93060*/  STL [R1+0x2824], R36 ;  /* 0x0028242401007387 */ /* 0x000fe20000100800 */
[C---:B------:R-:W-:Y:S01]  /*93070*/  VIADD R41, R0.reuse, 0x177 ;  /* 0x0000017700297836 */ /* 0x040fe20000000000 */
[----:B------:R-:W-:Y:S01]  /*93080*/  ISETP.GE.AND P2, PT, R5, UR26, PT ;  /* 0x0000001a05007c0c */ /* 0x000fe2000bf46270 */
[C---:B------:R-:W-:Y:S01]  /*93090*/  VIADD R42, R0.reuse, 0x178 ;  /* 0x00000178002a7836 */ /* 0x040fe20000000000 */
[----:B------:R-:W-:Y:S01]  /*930a0*/  STL [R1+0x2828], R37 ;  /* 0x0028282501007387 */ /* 0x000fe20000100800 */
[C---:B------:R-:W-:Y:S01]  /*930b0*/  VIADD R8, R0.reuse, 0x179 ;  /* 0x0000017900087836 */ /* 0x040fe20000000000 */
[----:B------:R-:W-:Y:S01]  /*930c0*/  LOP3.LUT R3, R3, 0xfeffffff, RZ, 0xc0, !PT ;  /* 0xfeffffff03037812 */ /* 0x000fe200078ec0ff */
[C---:B------:R-:W-:Y:S01]  /*930d0*/  VIADD R51, R0.reuse, 0x17a ;  /* 0x0000017a00337836 */ /* 0x040fe20000000000 */
[----:B------:R-:W-:Y:S01]  /*930e0*/  STL [R1+0x282c], R38 ;  /* 0x00282c2601007387 */ /* 0x000fe20000100800 */
[----:B------:R-:W-:Y:S01]  /*930f0*/  VIADD R52, R0, 0x17b ;  /* 0x0000017b00347836 */ /* 0x000fe20000000000 */
[----:B------:R-:W-:-:S02]  /*93100*/  R2UR UR20, R20 ;  /* 0x00000000141472ca */ /* 0x000fc400000e0000 */
[----:B------:R-:W-:Y:S01]  /*93110*/  STL [R1+0x2830], R39 ;  /* 0x0028302701007387 */ /* 0x000fe20000100800 */
[C---:B------:R-:W-:Y:S02]  /*93120*/  VIADD R54, R0.reuse, 0x17c ;  /* 0x0000017c00367836 */ /* 0x040fe40000000000 */
[C---:B------:R-:W-:Y:S01]  /*93130*/  VIADD R5, R0.reuse, 0x5 ;  /* 0x0000000500057836 */ /* 0x040fe20000000000 */
[----:B------:R-:W-:Y:S01]  /*93140*/  STL [R1+0x2834], R40 ;  /* 0x0028342801007387 */ /* 0x000fe20000100800 */
[C---:B------:R-:W-:Y:S01]  /*93150*/  VIADD R56, R0.reuse, 0x17d ;  /* 0x0000017d00387836 */ /* 0x040fe20000000000 */
[----:B------:R-:W-:Y:S02]  /*93160*/  @P0 LOP3.LUT R3, R3, 0x1000000, RZ, 0xfc, !PT ;  /* 0x0100000003030812 */ /* 0x000fe400078efcff */
[----:B------:R-:W-:Y:S01]  /*93170*/  STL [R1+0x2838], R41 ;  /* 0x0028382901007387 */ /* 0x000fe20000100800 */
[C---:B------:R-:W-:Y:S02]  /*93180*/  VIADD R55, R0.reuse, 0x17e ;  /* 0x0000017e00377836 */ /* 0x040fe40000000000 */
[C---:B------:R-:W-:Y:S01]  /*93190*/  VIADD R7, R0.reuse, 0x24 ;  /* 0x0000002400077836 */ /* 0x040fe20000000000 */
[----:B------:R-:W-:Y:S01]  /*931a0*/  STL [R1+0x283c], R42 ;  /* 0x00283c2a01007387 */ /* 0x000fe20000100800 */
[----:B------:R-:W-:-:S03]  /*931b0*/  VIADD R34, R0, 0x17f ;  /* 0x0000017f00227836 */ /* 0x000fc60000000000 */
[----:B------:R-:W-:Y:S01]  /*931c0*/  STL [R1+0x2840], R8 ;  /* 0x0028400801007387 */ /* 0x000fe20000100800 */
[C---:B------:R-:W-:Y:S01]  /*931d0*/  VIADD R53, R0.reuse, 0x180 ;  /* 0x0000018000357836 */ /* 0x040fe20000000000 */
[----:B------:R-:W-:Y:S02]  /*931e0*/  ISETP.GE.AND P0, PT, R5, UR22, PT ;  /* 0x0000001605007c0c */ /* 0x000fe4000bf06270 */
[----:B------:R-:W-:Y:S01]  /*931f0*/  STL [R1+0x2844], R51 ;  /* 0x0028443301007387 */ /* 0x000fe20000100800 */
[----:B------:R-:W-:Y:S01]  /*93200*/  VIADD R49, R0, 0x181 ;  /* 0x0000018100317836 */ /* 0x000fe20000000000 */
[----:B------:R-:W-:Y:S02]  /*93210*/  R2UR UR16, R18 ;  /* 0x00000000121072ca */ /* 0x000fe400000e0000 */
[----:B------:R-:W-:Y:S01]  /*93220*/  STL [R1+0x2848], R52 ;  /* 0x0028483401007387 */ /* 0x000fe20000100800 */
[----:B------:R-:W-:Y:S01]  /*93230*/  VIADD R48, R0, 0x182 ;  /* 0x0000018200307836 */ /* 0x000fe20000000000 */
[----:B------:R-:W-:-:S02]  /*93240*/  LOP3.LUT R3, R3, 0xbfffffff, RZ, 0xc0, !PT ;  /* 0xbfffffff03037812 */ /* 0x000fc400078ec0ff */
[----:B------:R-:W-:Y:S01]  /*93250*/  STL [R1+0x284c], R54 ;  /* 0x00284c3601007387 */ /* 0x000fe20000100800 */
[C---:B------:R-:W-:Y:S01]  /*93260*/  VIADD R43, R0.reuse, 0x183 ;  /* 0x00000183002b7836 */ /* 0x040fe20000000000 */
[----:B------:R-:W-:Y:S02]  /*93270*/  ISETP.GE.AND P1, PT, R7, UR24, PT ;  /* 0x0000001807007c0c */ /* 0x000fe4000bf26270 */
[----:B------:R-:W-:Y:S01]  /*93280*/  STL [R1+0x2850], R56 ;  /* 0x0028503801007387 */ /* 0x000fe20000100800 */
[----:B------:R-:W-:Y:S02]  /*93290*/  IMAD.MOV.U32 R59, RZ, RZ, R2 ;  /* 0x000000ffff3b7224 */ /* 0x000fe400078e0002 */
[C---:B------:R-:W-:Y:S01]  /*932a0*/  VIADD R50, R0.reuse, 0x184 ;  /* 0x0000018400327836 */ /* 0x040fe20000000000 */
[----:B------:R-:W-:Y:S01]  /*932b0*/  STL [R1+0x2854], R55 ;  /* 0x0028543701007387 */ /* 0x000fe20000100800 */
[C---:B------:R-:W-:Y:S01]  /*932c0*/  VIADD R7, R0.reuse, 0xb ;  /* 0x0000000b00077836 */ /* 0x040fe20000000000 */
[----:B------:R-:W-:Y:S01]  /*932d0*/  @P2 LOP3.LUT R3, R3, 0x40000000, RZ, 0xfc, !PT ;  /* 0x4000000003032812 */ /* 0x000fe200078efcff */
[C---:B------:R-:W-:Y:S01]  /*932e0*/  VIADD R2, R0.reuse, 0x185 ;  /* 0x0000018500027836 */ /* 0x040fe20000000000 */
[----:B------:R-:W-:Y:S01]  /*932f0*/  STL [R1+0x2858], R34 ;  /* 0x0028582201007387 */ /* 0x000fe20000100800 */
[----:B------:R-:W-:-:S03]  /*93300*/  VIADD R44, R0, 0x186 ;  /* 0x00000186002c7836 */ /* 0x000fc60000000000 */
[----:B------:R-:W-:Y:S01]  /*93310*/  STL [R1+0x285c], R53 ;  /* 0x00285c3501007387 */ /* 0x000fe20000100800 */
[----:B------:R-:W-:-:S03]  /*93320*/  VIADD R45, R0, 0x187 ;  /* 0x00000187002d7836 */ /* 0x000fc60000000000 */
[----:B------:R-:W-:Y:S01]  /*93330*/  STL [R1+0x2860], R49 ;  /* 0x0028603101007387 */ /* 0x000fe20000100800 */
[C---:B------:R-:W-:Y:S01]  /*93340*/  VIADD R46, R0.reuse, 0x188 ;  /* 0x00000188002e7836 */ /* 0x040fe20000000000 */
[----:B------:R-:W-:Y:S02]  /*93350*/  ISETP.GE.AND P2, PT, R7, UR20, PT ;  /* 0x0000001407007c0c */ /* 0x000fe4000bf46270 */
[----:B------:R-:W-:Y:S01]  /*93360*/  STL [R1+0x2864], R48 ;  /* 0x0028643001007387 */ /* 0x000fe20000100800 */
[C---:B------:R-:W-:Y:S01]  /*93370*/  VIADD R47, R0.reuse, 0x189 ;  /* 0x00000189002f7836 */ /* 0x040fe20000000000 */
[----:B------:R-:W-:Y:S02]  /*93380*/  LOP3.LUT R3, R3, 0xffffffdf, RZ, 0xc0, !PT ;  /* 0xffffffdf03037812 */ /* 0x000fe400078ec0ff */
[----:B------:R-:W-:Y:S01]  /*93390*/  STL [R1+0x2868], R43 ;  /* 0x0028682b01007387 */ /* 0x000fe20000100800 */
[C---:B------:R-:W-:Y:S02]  /*933a0*/  VIADD R35, R0.reuse, 0x18a ;  /* 0x0000018a00237836 */ /* 0x040fe40000000000 */
[----:B------:R-:W-:Y:S01]  /*933b0*/  VIADD R7, R0, 0x17 ;  /* 0x0000001700077836 */ /* 0x000fe20000000000 */
[----:B------:R-:W-:Y:S04]  /*933c0*/  STL [R1+0x286c], R50 ;  /* 0x00286c3201007387 */ /* 0x000fe80000100800 */
[----:B------:R-:W-:Y:S01]  /*933d0*/  STL [R1+0x2870], R2 ;  /* 0x0028700201007387 */ /* 0x000fe20000100800 */
[----:B------:R-:W-:-:S03]  /*933e0*/  @P0 LOP3.LUT R3, R3, 0x20, RZ, 0xfc, !PT ;  /* 0x0000002003030812 */ /* 0x000fc600078efcff */
[----:B------:R-:W-:Y:S01]  /*933f0*/  STL [R1+0x2874], R44 ;  /* 0x0028742c01007387 */ /* 0x000fe20000100800 */
[----:B------:R-:W-:-:S03]  /*93400*/  ISETP.GE.AND P0, PT, R7, UR16, PT ;  /* 0x0000001007007c0c */ /* 0x000fc6000bf06270 */
[----:B------:R-:W-:Y:S04]  /*93410*/  STL [R1+0x2878], R45 ;  /* 0x0028782d01007387 */ /* 0x000fe80000100800 */
[----:B------:R-:W-:Y:S04]  /*93420*/  STL [R1+0x287c], R46 ;  /* 0x00287c2e01007387 */ /* 0x000fe80000100800 */
[----:B------:R-:W-:Y:S04]  /*93430*/  STL [R1+0x2880], R47 ;  /* 0x0028802f01007387 */ /* 0x000fe80000100800 */
[----:B------:R0:W-:Y:S04]  /*93440*/  STL [R1+0x288c], R35 ;  /* 0x00288c2301007387 */ /* 0x0001e80000100800 */
[----:B------:R-:W2:Y:S01]  /*93450*/  LDL.LU R7, [R1+0xae8] ;  /* 0x000ae80001077983 */ /* 0x000ea20000300800 */
[----:B------:R-:W-:Y:S01]  /*93460*/  R2UR UR18, R19 ;  /* 0x00000000131272ca */ /* 0x000fe200000e0000 */
[----:B------:R-:W-:Y:S01]  /*93470*/  VIADD R5, R0, 0x11 ;  /* 0x0000001100057836 */ /* 0x000fe20000000000 */
[----:B------:R-:W-:-:S02]  /*93480*/  LOP3.LUT R4, R4, 0xfffffdff, RZ, 0xc0, !PT ;  /* 0xfffffdff04047812 */ /* 0x000fc400078ec0ff */
[----:B------:R-:W-:Y:S02]  /*93490*/  LOP3.LUT R3, R3, 0xfffff7ff, RZ, 0xc0, !PT ;  /* 0xfffff7ff03037812 */ /* 0x000fe400078ec0ff */
[----:B------:R-:W-:Y:S02]  /*934a0*/  R2UR UR14, R17 ;  /* 0x00000000110e72ca */ /* 0x000fe400000e0000 */
[----:B------:R-:W-:Y:S02]  /*934b0*/  R2UR UR10, R15 ;  /* 0x000000000f0a72ca */ /* 0x000fe400000e0000 */
[----:B------:R-:W-:Y:S02]  /*934c0*/  R2UR UR12, R16 ;  /* 0x00000000100c72ca */ /* 0x000fe400000e0000 */
[----:B------:R-:W-:Y:S01]  /*934d0*/  R2UR UR8, R14 ;  /* 0x000000000e0872ca */ /* 0x000fe200000e0000 */
[----:B------:R-:W-:Y:S01]  /*934e0*/  VIADD R6, R0, 0x23 ;  /* 0x0000002300067836 */ /* 0x000fe20000000000 */
[----:B------:R-:W-:Y:S01]  /*934f0*/  @P1 LOP3.LUT R4, R4, 0x200, RZ, 0xfc, !PT ;  /* 0x0000020004041812 */ /* 0x000fe200078efcff */
[----:B0-----:R-:W3:Y:S01]  /*93500*/  LDL.LU R35, [R1+0xadc] ;  /* 0x000adc0001237983 */ /* 0x001ee20000300800 */
[----:B------:R-:W-:-:S02]  /*93510*/  ISETP.GE.AND P1, PT, R5, UR18, PT ;  /* 0x0000001205007c0c */ /* 0x000fc4000bf26270 */
[----:B------:R-:W-:Y:S01]  /*93520*/  @P2 LOP3.LUT R3, R3, 0x800, RZ, 0xfc, !PT ;  /* 0x0000080003032812 */ /* 0x000fe200078efcff */
[C---:B------:R-:W-:Y:S01]  /*93530*/  VIADD R5, R0.reuse, 0x1d ;  /* 0x0000001d00057836 */ /* 0x040fe20000000000 */
[----:B------:R-:W-:Y:S01]  /*93540*/  R2UR UR6, R13 ;  /* 0x000000000d0672ca */ /* 0x000fe200000e0000 */
[----:B------:R-:W4:Y:S01]  /*93550*/  LDL.LU R47, [R1+0xad4] ;  /* 0x000ad400012f7983 */ /* 0x000f220000300800 */
[----:B------:R-:W-:Y:S02]  /*93560*/  LOP3.LUT R3, R3, 0xfffdffff, RZ, 0xc0, !PT ;  /* 0xfffdffff03037812 */ /* 0x000fe400078ec0ff */
[----:B------:R-:W-:Y:S01]  /*93570*/  ISETP.GE.AND P2, PT, R5, UR14, PT ;  /* 0x0000000e05007c0c */ /* 0x000fe2000bf46270 */
[----:B------:R-:W4:Y:S04]  /*93580*/  LDL.LU R46, [R1+0xacc] ;  /* 0x000acc00012e7983 */ /* 0x000f280000300800 */
[----:B------:R-:W-:Y:S01]  /*93590*/  @P1 LOP3.LUT R3, R3, 0x20000, RZ, 0xfc, !PT ;  /* 0x0002000003031812 */ /* 0x000fe200078efcff */
[----:B------:R-:W-:Y:S01]  /*935a0*/  VIADD R5, R0, 0x4 ;  /* 0x0000000400057836 */ /* 0x000fe20000000000 */
[----:B------:R-:W4:Y:S02]  /*935b0*/  LDL.LU R45, [R1+0xab8] ;  /* 0x000ab800012d7983 */ /* 0x000f240000300800 */
[----:B------:R-:W-:-:S02]  /*935c0*/  LOP3.LUT R3, R3, 0xff7fffff, RZ, 0xc0, !PT ;  /* 0xff7fffff03037812 */ /* 0x000fc400078ec0ff */
[----:B------:R-:W-:Y:S01]  /*935d0*/  ISETP.GE.AND P1, PT, R6, UR12, PT ;  /* 0x0000000c06007c0c */ /* 0x000fe2000bf26270 */
[----:B------:R-:W4:Y:S01]  /*935e0*/  LDL.LU R44, [R1+0xab0] ;  /* 0x000ab000012c7983 */ /* 0x000f220000300800 */
[----:B------:R-:W-:Y:S02]  /*935f0*/  @P0 LOP3.LUT R3, R3, 0x800000, RZ, 0xfc, !PT ;  /* 0x0080000003030812 */ /* 0x000fe400078efcff */
[----:B------:R-:W-:Y:S01]  /*93600*/  ISETP.GE.AND P0, PT, R5, UR10, PT ;  /* 0x0000000a05007c0c */ /* 0x000fe2000bf06270 */
[C---:B------:R-:W-:Y:S01]  /*93610*/  VIADD R6, R0.reuse, 0xa ;  /* 0x0000000a00067836 */ /* 0x040fe20000000000 */
[----:B------:R-:W-:Y:S01]  /*93620*/  LOP3.LUT R3, R3, 0xdfffffff, RZ, 0xc0, !PT ;  /* 0xdfffffff03037812 */ /* 0x000fe200078ec0ff */
[----:B------:R-:W4:Y:S03]  /*93630*/  LDL.LU R2, [R1+0xaa8] ;  /* 0x000aa80001027983 */ /* 0x000f260000300800 */
[----:B------:R-:W-:Y:S01]  /*93640*/  @P2 LOP3.LUT R3, R3, 0x20000000, RZ, 0xfc, !PT ;  /* 0x2000000003032812 */ /* 0x000fe200078efcff */
[----:B------:R-:W-:Y:S01]  /*93650*/  VIADD R5, R0, 0x10 ;  /* 0x0000001000057836 */ /* 0x000fe20000000000 */
[----:B------:R-:W-:Y:S01]  /*93660*/  ISETP.GE.AND P2, PT, R6, UR8, PT ;  /* 0x0000000806007c0c */ /* 0x000fe2000bf46270 */
[----:B------:R-:W4:Y:S01]  /*93670*/  LDL.LU R50, [R1+0xaa4] ;  /* 0x000aa40001327983 */ /* 0x000f220000300800 */
[----:B------:R-:W-:-:S02]  /*93680*/  LOP3.LUT R3, R3, 0xffffffef, RZ, 0xc0, !PT ;  /* 0xffffffef03037812 */ /* 0x000fc400078ec0ff */
[----:B------:R-:W-:Y:S01]  /*93690*/  R2UR UR58, R12 ;  /* 0x000000000c3a72ca */ /* 0x000fe200000e0000 */
[----:B------:R-:W4:Y:S01]  /*936a0*/  LDL.LU R43, [R1+0xa9c] ;  /* 0x000a9c00012b7983 */ /* 0x000f220000300800 */
[----:B------:R-:W-:Y:S02]  /*936b0*/  LOP3.LUT R4, R4, 0xffffff7f, RZ, 0xc0, !PT ;  /* 0xffffff7f04047812 */ /* 0x000fe400078ec0ff */
[----:B------:R-:W-:Y:S01]  /*936c0*/  @P0 LOP3.LUT R3, R3, 0x10, RZ, 0xfc, !PT ;  /* 0x0000001003030812 */ /* 0x000fe200078efcff */
[----:B------:R-:W4:Y:S01]  /*936d0*/  LDL.LU R48, [R1+0xa94] ;  /* 0x000a940001307983 */ /* 0x000f220000300800 */
[----:B------:R-:W-:Y:S02]  /*936e0*/  @P1 LOP3.LUT R4, R4, 0x80, RZ, 0xfc, !PT ;  /* 0x0000008004041812 */ /* 0x000fe400078efcff */
[----:B------:R-:W-:Y:S01]  /*936f0*/  ISETP.GE.AND P1, PT, R5, UR6, PT ;  /* 0x0000000605007c0c */ /* 0x000fe2000bf26270 */
[----:B------:R-:W4:Y:S01]  /*93700*/  LDL.LU R49, [R1+0x950] ;  /* 0x0009500001317983 */ /* 0x000f220000300800 */
[----:B------:R-:W-:Y:S01]  /*93710*/  LOP3.LUT R3, R3, 0xfffffbff, RZ, 0xc0, !PT ;  /* 0xfffffbff03037812 */ /* 0x000fe200078ec0ff */
[----:B------:R-:W-:Y:S01]  /*93720*/  VIADD R6, R0, 0x16 ;  /* 0x0000001600067836 */ /* 0x000fe20000000000 */
[----:B------:R-:W-:Y:S01]  /*93730*/  R2UR UR61, R10 ;  /* 0x000000000a3d72ca */ /* 0x000fe200000e0000 */
[----:B------:R-:W4:Y:S01]  /*93740*/  LDL.LU R53, [R1+0x8e4] ;  /* 0x0008e40001357983 */ /* 0x000f220000300800 */
[----:B------:R-:W-:-:S03]  /*93750*/  R2UR UR59, R11 ;  /* 0x000000000b3b72ca */ /* 0x000fc600000e0000 */
[----:B------:R-:W4:Y:S01]  /*93760*/  LDL.LU R34, [R1+0x8e0] ;  /* 0x0008e00001227983 */ /* 0x000f220000300800 */
[----:B------:R-:W-:-:S03]  /*93770*/  @P2 LOP3.LUT R3, R3, 0x400, RZ, 0xfc, !PT ;  /* 0x0000040003032812 */ /* 0x000fc600078efcff */
[----:B------:R-:W4:Y:S04]  /*93780*/  LDL.LU R55, [R1+0x8d8] ;  /* 0x0008d80001377983 */ /* 0x000f280000300800 */
[----:B------:R-:W4:Y:S01]  /*93790*/  LDL.LU R56, [R1+0x8d4] ;  /* 0x0008d40001387983 */ /* 0x000f220000300800 */
[----:B------:R-:W-:-:S03]  /*937a0*/  ISETP.GE.AND P0, PT, R6, UR58, PT ;  /* 0x0000003a06007c0c */ /* 0x000fc6000bf06270 */
[----:B------:R-:W4:Y:S01]  /*937b0*/  LDL.LU R54, [R1+0x8cc] ;  /* 0x0008cc0001367983 */ /* 0x000f220000300800 */
[----:B------:R-:W-:-:S03]  /*937c0*/  R2UR UR60, R9 ;  /* 0x00000000093c72ca */ /* 0x000fc600000e0000 */
[----:B------:R-:W4:Y:S01]  /*937d0*/  LDL.LU R52, [R1+0x8c8] ;  /* 0x0008c80001347983 */ /* 0x000f220000300800 */
[----:B------:R-:W-:-:S03]  /*937e0*/  LOP3.LUT R3, R3, 0xfffeffff, RZ, 0xc0, !PT ;  /* 0xfffeffff03037812 */ /* 0x000fc600078ec0ff */
[----:B------:R-:W4:Y:S01]  /*937f0*/  LDL.LU R51, [R1+0x8c0] ;  /* 0x0008c00001337983 */ /* 0x000f220000300800 */
[----:B------:R-:W-:-:S03]  /*93800*/  VIADD R6, R0, 0x22 ;  /* 0x0000002200067836 */ /* 0x000fc60000000000 */
[----:B------:R-:W4:Y:S01]  /*93810*/  LDL.LU R8, [R1+0x8bc] ;  /* 0x0008bc0001087983 */ /* 0x000f220000300800 */
[----:B------:R-:W-:-:S03]  /*93820*/  VIADD R5, R0, 0x1c ;  /* 0x0000001c00057836 */ /* 0x000fc60000000000 */
[----:B------:R-:W4:Y:S01]  /*93830*/  LDL.LU R42, [R1+0x8b4] ;  /* 0x0008b400012a7983 */ /* 0x000f220000300800 */
[----:B------:R-:W-:-:S03]  /*93840*/  @P1 LOP3.LUT R3, R3, 0x10000, RZ, 0xfc, !PT ;  /* 0x0001000003031812 */ /* 0x000fc600078efcff */
[----:B------:R-:W4:Y:S04]  /*93850*/  LDL.LU R41, [R1+0x8b0] ;  /* 0x0008b00001297983 */ /* 0x000f280000300800 */
[----:B------:R-:W4:Y:S01]  /*93860*/  LDL.LU R40, [R1+0x8a8] ;  /* 0x0008a80001287983 */ /* 0x000f220000300800 */
[----:B------:R-:W-:-:S03]  /*93870*/  ISETP.GE.AND P1, PT, R6, UR61, PT ;  /* 0x0000003d06007c0c */ /* 0x000fc6000bf26270 */
[----:B------:R-:W4:Y:S01]  /*93880*/  LDL.LU R39, [R1+0x8a4] ;  /* 0x0008a40001277983 */ /* 0x000f220000300800 */
[----:B------:R-:W-:-:S03]  /*93890*/  ISETP.GE.AND P2, PT, R5, UR59, PT ;  /* 0x0000003b05007c0c */ /* 0x000fc6000bf46270 */
[----:B------:R-:W4:Y:S01]  /*938a0*/  LDL.LU R38, [R1+0x89c] ;  /* 0x00089c0001267983 */ /* 0x000f220000300800 */
[----:B------:R-:W-:-:S03]  /*938b0*/  VIADD R5, R0, 0x3 ;  /* 0x0000000300057836 */ /* 0x000fc60000000000 */
[----:B------:R-:W4:Y:S01]  /*938c0*/  LDL.LU R37, [R1+0x898] ;  /* 0x0008980001257983 */ /* 0x000f220000300800 */
[----:B------:R-:W-:-:S03]  /*938d0*/  LOP3.LUT R3, R3, 0xffbfffff, RZ, 0xc0, !PT ;  /* 0xffbfffff03037812 */ /* 0x000fc600078ec0ff */
[----:B------:R-:W4:Y:S04]  /*938e0*/  LDL.LU R36, [R1+0x890] ;  /* 0x0008900001247983 */ /* 0x000f280000300800 */
[----:B------:R-:W4:Y:S01]  /*938f0*/  LDL.LU R6, [R1+0x88c] ;  /* 0x00088c0001067983 */ /* 0x000f220000300800 */
[----:B------:R-:W-:Y:S02]  /*93900*/  @P0 LOP3.LUT R3, R3, 0x400000, RZ, 0xfc, !PT ;  /* 0x0040000003030812 */ /* 0x000fe400078efcff */
[----:B------:R-:W-:Y:S02]  /*93910*/  ISETP.GE.AND P0, PT, R5, UR60, PT ;  /* 0x0000003c05007c0c */ /* 0x000fe4000bf06270 */
[----:B------:R-:W4:Y:S01]  /*93920*/  LDL.LU R5, [R1+0x884] ;  /* 0x0008840001057983 */ /* 0x000f220000300800 */
[----:B------:R-:W-:-:S02]  /*93930*/  R2UR UR56, R59 ;  /* 0x000000003b3872ca */ /* 0x000fc400000e0000 */
[----:B--2---:R-:W-:Y:S02]  /*93940*/  R2UR UR4, R7 ;  /* 0x00000000070472ca */ /* 0x004fe400000e0000 */
[----:B------:R-:W2:Y:S04]  /*93950*/  LDL.LU R7, [R1+0x880] ;  /* 0x0008800001077983 */ /* 0x000ea80000300800 */
[----:B------:R-:W2:Y:S01]  /*93960*/  LDL.LU R59, [R1+0x2894] ;  /* 0x00289400013b7983 */ /* 0x000ea20000300800 */
[----:B------:R-:W-:Y:S02]  /*93970*/  LOP3.LUT R3, R3, 0xefffffff, RZ, 0xc0, !PT ;  /* 0xefffffff03037812 */ /* 0x000fe400078ec0ff */
[----:B------:R-:W-:Y:S02]  /*93980*/  LOP3.LUT R4, R4, 0xffffffdf, RZ, 0xc0, !PT ;  /* 0xffffffdf04047812 */ /* 0x000fe400078ec0ff */
[----:B------:R-:W-:-:S02]  /*93990*/  @P2 LOP3.LUT R3, R3, 0x10000000, RZ, 0xfc, !PT ;  /* 0x1000000003032812 */ /* 0x000fc400078efcff */
[----:B------:R-:W-:Y:S02]  /*939a0*/  @P1 LOP3.LUT R4, R4, 0x20, RZ, 0xfc, !PT ;  /* 0x0000002004041812 */ /* 0x000fe400078efcff */
[----:B------:R-:W-:Y:S02]  /*939b0*/  LOP3.LUT R3, R3, 0xfffffff7, RZ, 0xc0, !PT ;  /* 0xfffffff703037812 */ /* 0x000fe400078ec0ff */
[----:B---3--:R-:W-:Y:S02]  /*939c0*/  R2UR UR54, R35 ;  /* 0x00000000233672ca */ /* 0x008fe400000e0000 */
[----:B------:R-:W-:-:S04]  /*939d0*/  @P0 LOP3.LUT R3, R3, 0x8, RZ, 0xfc, !PT ;  /* 0x0000000803030812 */ /* 0x000fc800078efcff */
[----:B------:R-:W-:Y:S02]  /*939e0*/  LOP3.LUT R3, R3, 0xfffffdff, RZ, 0xc0, !PT ;  /* 0xfffffdff03037812 */ /* 0x000fe400078ec0ff */
[----:B----4-:R-:W-:Y:S02]  /*939f0*/  R2UR UR52, R47 ;  /* 0x000000002f3472ca */ /* 0x010fe400000e0000 */
[----:B------:R-:W-:Y:S02]  /*93a00*/  R2UR UR50, R46 ;  /* 0x000000002e3272ca */ /* 0x000fe400000e0000 */
[----:B------:R-:W-:Y:S02]  /*93a10*/  R2UR UR48, R45 ;  /* 0x000000002d3072ca */ /* 0x000fe400000e0000 */
[----:B------:R-:W-:Y:S02]  /*93a20*/  R2UR UR46, R44 ;  /* 0x000000002c2e72ca */ /* 0x000fe400000e0000 */
[----:B------:R-:W-:-:S02]  /*93a30*/  R2UR UR44, R2 ;  /* 0x00000000022c72ca */ /* 0x000fc400000e0000 */
[----:B------:R-:W-:Y:S02]  /*93a40*/  LOP3.LUT R4, R4, 0xfffffff7, RZ, 0xc0, !PT ;  /* 0xfffffff704047812 */ /* 0x000fe400078ec0ff */
[----:B------:R-:W-:Y:S02]  /*93a50*/  R2UR UR42, R50 ;  /* 0x00000000322a72ca */ /* 0x000fe400000e0000 */
[----:B------:R-:W-:Y:S02]  /*93a60*/  R2UR UR38, R48 ;  /* 0x00000000302672ca */ /* 0x000fe400000e0000 */
[----:B------:R-:W-:Y:S02]  /*93a70*/  R2UR UR40, R43 ;  /* 0x000000002b2872ca */ /* 0x000fe400000e0000 */
[----:B------:R-:W-:Y:S01]  /*93a80*/  R2UR UR58, R6 ;  /* 0x00000000063a72ca */ /* 0x000fe200000e0000 */
[----:B------:R-:W-:-:S05]  /*93a90*/  VIADD R6, R0, 0x9 ;  /* 0x0000000900067836 */ /* 0x000fca0000000000 */
[----:B------:R-:W-:Y:S02]  /*93aa0*/  ISETP.GE.AND P1, PT, R6, UR4, PT ;  /* 0x0000000406007c0c */ /* 0x000fe4000bf26270 */
[----:B------:R-:W-:Y:S01]  /*93ab0*/  R2UR UR59, R5 ;  /* 0x00000000053b72ca */ /* 0x000fe200000e0000 */
[----:B------:R-:W-:-:S05]  /*93ac0*/  VIADD R5, R0, 0x15 ;  /* 0x0000001500057836 */ /* 0x000fca0000000000 */
[----:B------:R-:W-:-:S05]  /*93ad0*/  ISETP.GE.AND P2, PT, R5, UR54, PT ;  /* 0x0000003605007c0c */ /* 0x000fca000bf46270 */
[----:B------:R-:W-:-:S04]  /*93ae0*/  @P1 LOP3.LUT R3, R3, 0x200, RZ, 0xfc, !PT ;  /* 0x0000020003031812 */ /* 0x000fc800078efcff */
[----:B------:R-:W-:Y:S01]  /*93af0*/  LOP3.LUT R3, R3, 0xffff7fff, RZ, 0xc0, !PT ;  /* 0xffff7fff03037812 */ /* 0x000fe200078ec0ff */
[C---:B------:R-:W-:Y:S01]  /*93b00*/  VIADD R5, R0.reuse, 0x21 ;  /* 0x0000002100057836 */ /* 0x040fe20000000000 */
[----:B------:R-:W-:Y:S02]  /*93b10*/  R2UR UR34, R53 ;  /* 0x00000000352272ca */ /* 0x000fe400000e0000 */
[----:B------:R-:W-:Y:S01]  /*93b20*/  R2UR UR36, R49 ;  /* 0x00000000312472ca */ /* 0x000fe200000e0000 */
[----:B------:R-:W-:Y:S01]  /*93b30*/  VIADD R6, R0, 0x138 ;  /* 0x0000013800067836 */ /* 0x000fe20000000000 */
[----:B------:R-:W-:Y:S02]  /*93b40*/  R2UR UR32, R34 ;  /* 0x00000000222072ca */ /* 0x000fe400000e0000 */
[----:B------:R-:W-:Y:S02]  /*93b50*/  R2UR UR30, R55 ;  /* 0x00000000371e72ca */ /* 0x000fe400000e0000 */
[----:B------:R-:W-:-:S02]  /*93b60*/  R2UR UR28, R56 ;  /* 0x00000000381c72ca */ /* 0x000fc400000e0000 */
[----:B------:R-:W-:Y:S02]  /*93b70*/  R2UR UR26, R54 ;  /* 0x00000000361a72ca */ /* 0x000fe400000e0000 */
[----:B------:R-:W-:Y:S02]  /*93b80*/  R2UR UR24, R52 ;  /* 0x00000000341872ca */ /* 0x000fe400000e0000 */
[----:B------:R-:W-:Y:S01]  /*93b90*/  R2UR UR18, R42 ;  /* 0x000000002a1272ca */ /* 0x000fe200000e0000 */
[C---:B------:R-:W-:Y:S01]  /*93ba0*/  VIADD R57, R0.reuse, 0x140 ;  /* 0x0000014000397836 */ /* 0x040fe20000000000 */
[----:B--2---:R-:W-:Y:S01]  /*93bb0*/  R2UR UR61, R7 ;  /* 0x00000000073d72ca */ /* 0x004fe200000e0000 */
[----:B------:R-:W-:-:S05]  /*93bc0*/  VIADD R7, R0, 0xf ;  /* 0x0000000f00077836 */ /* 0x000fca0000000000 */
[----:B------:R-:W-:Y:S01]  /*93bd0*/  ISETP.GE.AND P0, PT, R7, UR56, PT ;  /* 0x0000003807007c0c */ /* 0x000fe2000bf06270 */
[----:B------:R-:W-:-:S05]  /*93be0*/  VIADD R7, R0, 0x1b ;  /* 0x0000001b00077836 */ /* 0x000fca0000000000 */
[----:B------:R-:W-:Y:S01]  /*93bf0*/  ISETP.GE.AND P1, PT, R7, UR52, PT ;  /* 0x0000003407007c0c */ /* 0x000fe2000bf26270 */
[----:B------:R-:W-:-:S06]  /*93c00*/  VIADD R7, R0, 0x2 ;  /* 0x0000000200077836 */ /* 0x000fcc0000000000 */
[----:B------:R-:W-:-:S04]  /*93c10*/  @P0 LOP3.LUT R3, R3, 0x8000, RZ, 0xfc, !PT ;  /* 0x0000800003030812 */ /* 0x000fc800078efcff */
[----:B------:R-:W-:-:S04]  /*93c20*/  LOP3.LUT R3, R3, 0xffdfffff, RZ, 0xc0, !PT ;  /* 0xffdfffff03037812 */ /* 0x000fc800078ec0ff */
[----:B------:R-:W-:Y:S02]  /*93c30*/  @P2 LOP3.LUT R3, R3, 0x200000, RZ, 0xfc, !PT ;  /* 0x0020000003032812 */ /* 0x000fe400078efcff */
[----:B------:R-:W-:Y:S02]  /*93c40*/  ISETP.GE.AND P2, PT, R7, UR48, PT ;  /* 0x0000003007007c0c */ /* 0x000fe4000bf46270 */
[----:B------:R-:W-:Y:S02]  /*93c50*/  LOP3.LUT R3, R3, 0xf7ffffff, RZ, 0xc0, !PT ;  /* 0xf7ffffff03037812 */ /* 0x000fe400078ec0ff */
[----:B------:R-:W-:Y:S01]  /*93c60*/  ISETP.GE.AND P0, PT, R5, UR50, PT ;  /* 0x0000003205007c0c */ /* 0x000fe2000bf06270 */
[C---:B------:R-:W-:Y:S01]  /*93c70*/  VIADD R5, R0.reuse, 0x8 ;  /* 0x0000000800057836 */ /* 0x040fe20000000000 */
[----:B------:R-:W-:Y:S01]  /*93c80*/  @P1 LOP3.LUT R3, R3, 0x8000000, RZ, 0xfc, !PT ;  /* 0x0800000003031812 */ /* 0x000fe200078efcff */
[----:B------:R-:W-:-:S03]  /*93c90*/  VIADD R7, R0, 0xe ;  /* 0x0000000e00077836 */ /* 0x000fc60000000000 */
[----:B------:R-:W-:Y:S02]  /*93ca0*/  ISETP.GE.AND P1, PT, R5, UR46, PT ;  /* 0x0000002e05007c0c */ /* 0x000fe4000bf26270 */
[----:B------:R-:W-:-:S04]  /*93cb0*/  LOP3.LUT R3, R3, 0xfffffffd, RZ, 0xc0, !PT ;  /* 0xfffffffd03037812 */ /* 0x000fc800078ec0ff */
[----:B------:R-:W-:Y:S02]  /*93cc0*/  @P2 LOP3.LUT R3, R3, 0x2, RZ, 0xfc, !PT ;  /* 0x0000000203032812 */ /* 0x000fe400078efcff */
[----:B------:R-:W-:Y:S02]  /*93cd0*/  @P0 LOP3.LUT R4, R4, 0x8, RZ, 0xfc, !PT ;  /* 0x0000000804040812 */ /* 0x000fe400078efcff */
[----:B------:R-:W-:Y:S02]  /*93ce0*/  ISETP.GE.AND P0, PT, R7, UR44, PT ;  /* 0x0000002c07007c0c */ /* 0x000fe4000bf06270 */
[----:B------:R-:W-:Y:S01]  /*93cf0*/  LOP3.LUT R3, R3, 0xfffffeff, RZ, 0xc0, !PT ;  /* 0xfffffeff03037812 */ /* 0x000fe200078ec0ff */
[----:B------:R-:W-:-:S03]  /*93d00*/  VIADD R5, R0, 0x14 ;  /* 0x0000001400057836 */ /* 0x000fc60000000000 */
[----:B------:R-:W-:Y:S02]  /*93d10*/  @P1 LOP3.LUT R3, R3, 0x100, RZ, 0xfc, !PT ;  /* 0x0000010003031812 */ /* 0x000fe400078efcff */
[----:B------:R-:W-:Y:S01]  /*93d20*/  ISETP.GE.AND P2, PT, R5, UR42, PT ;  /* 0x0000002a05007c0c */ /* 0x000fe2000bf46270 */
[----:B------:R-:W-:Y:S01]  /*93d30*/  VIADD R5, R0, 0x20 ;  /* 0x0000002000057836 */ /* 0x000fe20000000000 */
[----:B------:R-:W-:-:S04]  /*93d40*/  LOP3.LUT R3, R3, 0xffffbfff, RZ, 0xc0, !PT ;  /* 0xffffbfff03037812 */ /* 0x000fc800078ec0ff */
[----:B------:R-:W-:Y:S02]  /*93d50*/  @P0 LOP3.LUT R3, R3, 0x4000, RZ, 0xfc, !PT ;  /* 0x0000400003030812 */ /* 0x000fe400078efcff */
[----:B------:R-:W-:Y:S01]  /*93d60*/  ISETP.GE.AND P0, PT, R5, UR38, PT ;  /* 0x0000002605007c0c */ /* 0x000fe2000bf06270 */
[----:B------:R-:W-:Y:S01]  /*93d70*/  VIADD R7, R0, 0x1a ;  /* 0x0000001a00077836 */ /* 0x000fe20000000000 */
[----:B------:R-:W-:-:S04]  /*93d80*/  LOP3.LUT R4, R4, 0xfffffffe, RZ, 0xc0, !PT ;  /* 0xfffffffe04047812 */ /* 0x000fc800078ec0ff */
[----:B------:R-:W-:Y:S01]  /*93d90*/  ISETP.GE.AND P1, PT, R7, UR40, PT ;  /* 0x0000002807007c0c */ /* 0x000fe2000bf26270 */
[----:B------:R-:W-:Y:S01]  /*93da0*/  VIADD R7, R0, 0x1 ;  /* 0x0000000100077836 */ /* 0x000fe20000000000 */
[----:B------:R-:W-:-:S05]  /*93db0*/  LOP3.LUT R3, R3, 0xffefffff, RZ, 0xc0, !PT ;  /* 0xffefffff03037812 */ /* 0x000fca00078ec0ff */
[----:B------:R-:W-:Y:S02]  /*93dc0*/  @P0 LOP3.LUT R4, R4, 0x1, RZ, 0xfc, !PT ;  /* 0x0000000104040812 */ /* 0x000fe400078efcff */
[----:B------:R-:W-:Y:S02]  /*93dd0*/  ISETP.GE.AND P0, PT, R6, UR34, PT ;  /* 0x0000002206007c0c */ /* 0x000fe4000bf06270 */
[----:B------:R-:W-:Y:S01]  /*93de0*/  ISETP.GE.AND P6, PT, R7, UR36, PT ;  /* 0x0000002407007c0c */ /* 0x000fe2000bfc6270 */
[----:B------:R-:W-:Y:S01]  /*93df0*/  VIADD R7, R0, 0x139 ;  /* 0x0000013900077836 */ /* 0x000fe20000000000 */
[----:B------:R-:W-:Y:S02]  /*93e00*/  @P2 LOP3.LUT R3, R3, 0x100000, RZ, 0xfc, !PT ;  /* 0x0010000003032812 */ /* 0x000fe400078efcff */
[----:B------:R-:W-:Y:S02]  /*93e10*/  LOP3.LUT R4, R4, 0xfffffffd, RZ, 0xc0, !PT ;  /* 0xfffffffd04047812 */ /* 0x000fe400078ec0ff */
[----:B------:R-:W-:Y:S01]  /*93e20*/  ISETP.GE.AND P2, PT, R7, UR32, PT ;  /* 0x0000002007007c0c */ /* 0x000fe2000bf46270 */
[----:B------:R-:W-:Y:S01]  /*93e30*/  VIADD R5, R0, 0x13a ;  /* 0x0000013a00057836 */ /* 0x000fe20000000000 */
[----:B------:R-:W-:-:S03]  /*93e40*/  LOP3.LUT R3, R3, 0xfbffffff, RZ, 0xc0, !PT ;  /* 0xfbffffff03037812 */ /* 0x000fc600078ec0ff */
[----:B------:R-:W-:Y:S02]  /*93e50*/  @P0 LOP3.LUT R4, R4, 0x2, RZ, 0xfc, !PT ;  /* 0x0000000204040812 */ /* 0x000fe400078efcff */
[----:B------:R-:W-:Y:S02]  /*93e60*/  @P1 LOP3.LUT R3, R3, 0x4000000, RZ, 0xfc, !PT ;  /* 0x0400000003031812 */ /* 0x000fe400078efcff */
[----:B------:R-:W-:Y:S02]  /*93e70*/  ISETP.GE.AND P1, PT, R5, UR30, PT ;  /* 0x0000001e05007c0c */ /* 0x000fe4000bf26270 */
[----:B------:R-:W-:Y:S01]  /*93e80*/  LOP3.LUT R4, R4, 0xfffffffb, RZ, 0xc0, !PT ;  /* 0xfffffffb04047812 */ /* 0x000fe200078ec0ff */
[----:B------:R-:W-:-:S03]  /*93e90*/  VIADD R7, R0, 0x13b ;  /* 0x0000013b00077836 */ /* 0x000fc60000000000 */
        /* <DEDUP_REMOVED lines=10> */
[----:B------:R-:W-:-:S04]  /*93f40*/  LOP3.LUT R4, R4, 0xfffffeff, RZ, 0xc0, !PT ;  /* 0xfffffeff04047812 */ /* 0x000fc800078ec0ff */
[----:B------:R-:W-:-:S04]  /*93f50*/  @P2 LOP3.LUT R4, R4, 0x100, RZ, 0xfc, !PT ;  /* 0x0000010004042812 */ /* 0x000fc800078efcff */
[----:B------:R-:W-:Y:S02]  /*93f60*/  LOP3.LUT R4, R4, 0xfffffbff, RZ, 0xc0, !PT ;  /* 0xfffffbff04047812 */ /* 0x000fe400078ec0ff */
[----:B------:R-:W-:Y:S02]  /*93f70*/  R2UR UR60, R59 ;  /* 0x000000003b3c72ca */ /* 0x000fe400000e0000 */
[----:B------:R-:W-:Y:S01]  /*93f80*/  @P1 LOP3.LUT R4, R4, 0x400, RZ, 0xfc, !PT ;  /* 0x0000040004041812 */ /* 0x000fe200078efcff */
[----:B------:R-:W2:Y:S01]  /*93f90*/  LDL.LU R59, [R1+0x2890] ;  /* 0x00289000013b7983 */ /* 0x000ea20000300800 */
[----:B------:R-:W-:-:S03]  /*93fa0*/  ISETP.GE.AND P1, PT, R57, UR18, PT ;  /* 0x0000001239007c0c */ /* 0x000fc6000bf26270 */
[----:B------:R-:W3:Y:S04]  /*93fb0*/  LDL.LU R57, [R1+0x874] ;  /* 0x0008740001397983 */ /* 0x000ee80000300800 */
[----:B------:R-:W4:Y:S01]  /*93fc0*/  LDL.LU R35, [R1+0x86c] ;  /* 0x00086c0001237983 */ /* 0x000f220000300800 */
[----:B------:R-:W-:Y:S01]  /*93fd0*/  R2UR UR22, R51 ;  /* 0x00000000331672ca */ /* 0x000fe200000e0000 */
[----:B------:R-:W-:Y:S01]  /*93fe0*/  VIADD R5, R0, 0x13e ;  /* 0x0000013e00057836 */ /* 0x000fe20000000000 */
[----:B------:R-:W-:Y:S01]  /*93ff0*/  R2UR UR20, R8 ;  /* 0x00000000081472ca */ /* 0x000fe200000e0000 */
[----:B------:R-:W-:Y:S01]  /*94000*/  VIADD R7, R0, 0x13f ;  /* 0x0000013f00077836 */ /* 0x000fe20000000000 */
[----:B------:R-:W-:-:S09]  /*94010*/  LOP3.LUT R4, R4, 0xfffff7ff, RZ, 0xc0, !PT ;  /* 0xfffff7ff04047812 */ /* 0x000fd200078ec0ff */
[----:B------:R-:W-:Y:S02]  /*94020*/  ISETP.GE.AND P0, PT, R5, UR22, PT ;  /* 0x0000001605007c0c */ /* 0x000fe4000bf06270 */
[----:B------:R-:W-:Y:S02]  /*94030*/  ISETP.GE.AND P2, PT, R7, UR20, PT ;  /* 0x0000001407007c0c */ /* 0x000fe4000bf46270 */
[----:B------:R-:W-:Y:S01]  /*94040*/  R2UR UR16, R41 ;  /* 0x00000000291072ca */ /* 0x000fe200000e0000 */
[----:B------:R-:W-:Y:S01]  /*94050*/  VIADD R5, R0, 0x141 ;  /* 0x0000014100057836 */ /* 0x000fe20000000000 */
[----:B------:R-:W-:-:S07]  /*94060*/  R2UR UR14, R40 ;  /* 0x00000000280e72ca */ /* 0x000fce00000e0000 */
[----:B------:R-:W-:-:S04]  /*94070*/  @P0 LOP3.LUT R4, R4, 0x800, RZ, 0xfc, !PT ;  /* 0x0000080004040812 */ /* 0x000fc800078efcff */
[----:B------:R-:W-:-:S04]  /*94080*/  LOP3.LUT R4, R4, 0xffffdfff, RZ, 0xc0, !PT ;  /* 0xffffdfff04047812 */ /* 0x000fc800078ec0ff */
[----:B------:R-:W-:Y:S02]  /*94090*/  @P2 LOP3.LUT R4, R4, 0x2000, RZ, 0xfc, !PT ;  /* 0x0000200004042812 */ /* 0x000fe400078efcff */
[----:B------:R-:W-:Y:S02]  /*940a0*/  ISETP.GE.AND P0, PT, R5, UR16, PT ;  /* 0x0000001005007c0c */ /* 0x000fe4000bf06270 */
[----:B------:R-:W-:Y:S01]  /*940b0*/  LOP3.LUT R4, R4, 0xffffbfff, RZ, 0xc0, !PT ;  /* 0xffffbfff04047812 */ /* 0x000fe200078ec0ff */
[----:B------:R-:W-:Y:S01]  /*940c0*/  VIADD R7, R0, 0x142 ;  /* 0x0000014200077836 */ /* 0x000fe20000000000 */
[----:B------:R-:W-:Y:S02]  /*940d0*/  R2UR UR12, R39 ;  /* 0x00000000270c72ca */ /* 0x000fe400000e0000 */
[----:B------:R-:W-:Y:S02]  /*940e0*/  @P1 LOP3.LUT R4, R4, 0x4000, RZ, 0xfc, !PT ;  /* 0x0000400004041812 */ /* 0x000fe400078efcff */
[----:B------:R-:W-:-:S02]  /*940f0*/  ISETP.GE.AND P2, PT, R7, UR14, PT ;  /* 0x0000000e07007c0c */ /* 0x000fc4000bf46270 */
[----:B------:R-:W-:Y:S01]  /*94100*/  LOP3.LUT R4, R4, 0xffff7fff, RZ, 0xc0, !PT ;  /* 0xffff7fff04047812 */ /* 0x000fe200078ec0ff */
[----:B------:R-:W-:Y:S01]  /*94110*/  VIADD R5, R0, 0x143 ;  /* 0x0000014300057836 */ /* 0x000fe20000000000 */
[----:B---3--:R-:W-:Y:S02]  /*94120*/  R2UR UR4, R57 ;  /* 0x00000000390472ca */ /* 0x008fe400000e0000 */
[----:B------:R-:W3:Y:S01]  /*94130*/  LDL.LU R57, [R1+0x868] ;  /* 0x0008680001397983 */ /* 0x000ee20000300800 */
[----:B------:R-:W-:Y:S02]  /*94140*/  R2UR UR10, R38 ;  /* 0x00000000260a72ca */ /* 0x000fe400000e0000 */
[----:B------:R-:W-:Y:S01]  /*94150*/  @P0 LOP3.LUT R4, R4, 0x8000, RZ, 0xfc, !PT ;  /* 0x0000800004040812 */ /* 0x000fe200078efcff */
[----:B------:R-:W-:Y:S01]  /*94160*/  VIADD R7, R0, 0x144 ;  /* 0x0000014400077836 */ /* 0x000fe20000000000 */
[----:B------:R-:W-:Y:S01]  /*94170*/  ISETP.GE.AND P1, PT, R5, UR12, PT ;  /* 0x0000000c05007c0c */ /* 0x000fe2000bf26270 */
[----:B------:R-:W2:Y:S01]  /*94180*/  LDL.LU R47, [R1+0x860] ;  /* 0x00086000012f7983 */ /* 0x000ea20000300800 */
[----:B------:R-:W-:-:S02]  /*94190*/  LOP3.LUT R4, R4, 0xfffeffff, RZ, 0xc0, !PT ;  /* 0xfffeffff04047812 */ /* 0x000fc400078ec0ff */
[----:B------:R-:W-:Y:S01]  /*941a0*/  R2UR UR8, R37 ;  /* 0x00000000250872ca */ /* 0x000fe200000e0000 */
[----:B------:R-:W-:Y:S01]  /*941b0*/  VIADD R5, R0, 0x145 ;  /* 0x0000014500057836 */ /* 0x000fe20000000000 */
[----:B------:R-:W-:Y:S01]  /*941c0*/  @P2 LOP3.LUT R4, R4, 0x10000, RZ, 0xfc, !PT ;  /* 0x0001000004042812 */ /* 0x000fe200078efcff */
[----:B------:R-:W2:Y:S02]  /*941d0*/  LDL.LU R46, [R1+0x85c] ;  /* 0x00085c00012e7983 */ /* 0x000ea40000300800 */
[----:B------:R-:W-:Y:S02]  /*941e0*/  ISETP.GE.AND P0, PT, R7, UR10, PT ;  /* 0x0000000a07007c0c */ /* 0x000fe4000bf06270 */
[----:B------:R-:W-:Y:S01]  /*941f0*/  LOP3.LUT R4, R4, 0xfffdffff, RZ, 0xc0, !PT ;  /* 0xfffdffff04047812 */ /* 0x000fe200078ec0ff */
[----:B------:R-:W2:Y:S01]  /*94200*/  LDL.LU R45, [R1+0x854] ;  /* 0x00085400012d7983 */ /* 0x000ea20000300800 */
[----:B------:R-:W-:Y:S02]  /*94210*/  R2UR UR6, R36 ;  /* 0x00000000240672ca */ /* 0x000fe400000e0000 */
[----:B------:R-:W-:-:S02]  /*94220*/  @P1 LOP3.LUT R4, R4, 0x20000, RZ, 0xfc, !PT ;  /* 0x0002000004041812 */ /* 0x000fc400078efcff */
[----:B------:R-:W-:Y:S01]  /*94230*/  ISETP.GE.AND P2, PT, R5, UR8, PT ;  /* 0x0000000805007c0c */ /* 0x000fe2000bf46270 */
[----:B------:R-:W-:Y:S01]  /*94240*/  VIADD R7, R0, 0x146 ;  /* 0x0000014600077836 */ /* 0x000fe20000000000 */
[----:B------:R-:W-:Y:S01]  /*94250*/  LOP3.LUT R4, R4, 0xfffbffff, RZ, 0xc0, !PT ;  /* 0xfffbffff04047812 */ /* 0x000fe200078ec0ff */
[----:B------:R-:W2:Y:S03]  /*94260*/  LDL.LU R44, [R1+0x850] ;  /* 0x00085000012c7983 */ /* 0x000ea60000300800 */
[----:B------:R-:W-:Y:S01]  /*94270*/  @P0 LOP3.LUT R4, R4, 0x40000, RZ, 0xfc, !PT ;  /* 0x0004000004040812 */ /* 0x000fe200078efcff */
[----:B------:R-:W2:Y:S02]  /*94280*/  LDL.LU R2, [R1+0x848] ;  /* 0x0008480001027983 */ /* 0x000ea40000300800 */
[----:B------:R-:W-:Y:S02]  /*94290*/  ISETP.GE.AND P1, PT, R7, UR6, PT ;  /* 0x0000000607007c0c */ /* 0x000fe4000bf26270 */
[----:B------:R-:W-:Y:S01]  /*942a0*/  LOP3.LUT R4, R4, 0xfff7ffff, RZ, 0xc0, !PT ;  /* 0xfff7ffff04047812 */ /* 0x000fe200078ec0ff */
[----:B------:R-:W2:Y:S01]  /*942b0*/  LDL.LU R50, [R1+0x844] ;  /* 0x0008440001327983 */ /* 0x000ea20000300800 */
[----:B------:R-:W-:-:S03]  /*942c0*/  VIADD R5, R0, 0x147 ;  /* 0x0000014700057836 */ /* 0x000fc60000000000 */
[----:B------:R-:W2:Y:S01]  /*942d0*/  LDL.LU R43, [R1+0x83c] ;  /* 0x00083c00012b7983 */ /* 0x000ea20000300800 */
[----:B------:R-:W-:-:S03]  /*942e0*/  @P2 LOP3.LUT R4, R4, 0x80000, RZ, 0xfc, !PT ;  /* 0x0008000004042812 */ /* 0x000fc600078efcff */
[----:B------:R-:W2:Y:S01]  /*942f0*/  LDL.LU R48, [R1+0x838] ;  /* 0x0008380001307983 */ /* 0x000ea20000300800 */
[----:B------:R-:W-:-:S03]  /*94300*/  ISETP.GE.AND P0, PT, R5, UR58, PT ;  /* 0x0000003a05007c0c */ /* 0x000fc6000bf06270 */
[----:B------:R-:W2:Y:S01]  /*94310*/  LDL.LU R49, [R1+0x830] ;  /* 0x0008300001317983 */ /* 0x000ea20000300800 */
[----:B------:R-:W-:-:S03]  /*94320*/  LOP3.LUT R4, R4, 0xffefffff, RZ, 0xc0, !PT ;  /* 0xffefffff04047812 */ /* 0x000fc600078ec0ff */
[----:B------:R-:W2:Y:S04]  /*94330*/  LDL.LU R53, [R1+0x82c] ;  /* 0x00082c0001357983 */ /* 0x000ea80000300800 */
[----:B------:R-:W2:Y:S01]  /*94340*/  LDL.LU R34, [R1+0x824] ;  /* 0x0008240001227983 */ /* 0x000ea20000300800 */
[----:B------:R-:W-:-:S03]  /*94350*/  VIADD R7, R0, 0x148 ;  /* 0x0000014800077836 */ /* 0x000fc60000000000 */
[----:B------:R-:W2:Y:S04]  /*94360*/  LDL.LU R55, [R1+0x820] ;  /* 0x0008200001377983 */ /* 0x000ea80000300800 */
[----:B------:R-:W2:Y:S01]  /*94370*/  LDL.LU R56, [R1+0x818] ;  /* 0x0008180001387983 */ /* 0x000ea20000300800 */
[----:B------:R-:W-:-:S03]  /*94380*/  @P1 LOP3.LUT R4, R4, 0x100000, RZ, 0xfc, !PT ;  /* 0x0010000004041812 */ /* 0x000fc600078efcff */
[----:B------:R-:W2:Y:S04]  /*94390*/  LDL.LU R54, [R1+0x814] ;  /* 0x0008140001367983 */ /* 0x000ea80000300800 */
[----:B------:R-:W2:Y:S04]  /*943a0*/  LDL.LU R52, [R1+0x80c] ;  /* 0x00080c0001347983 */ /* 0x000ea80000300800 */
[----:B------:R-:W2:Y:S01]  /*943b0*/  LDL.LU R51, [R1+0x808] ;  /* 0x0008080001337983 */ /* 0x000ea20000300800 */
[----:B------:R-:W-:-:S03]  /*943c0*/  ISETP.GE.AND P2, PT, R7, UR59, PT ;  /* 0x0000003b07007c0c */ /* 0x000fc6000bf46270 */
[----:B------:R-:W2:Y:S01]  /*943d0*/  LDL.LU R8, [R1+0x800] ;  /* 0x0008000001087983 */ /* 0x000ea20000300800 */
[----:B------:R-:W-:-:S03]  /*943e0*/  VIADD R5, R0, 0x149 ;  /* 0x0000014900057836 */ /* 0x000fc60000000000 */
[----:B------:R-:W2:Y:S01]  /*943f0*/  LDL.LU R42, [R1+0x7fc] ;  /* 0x0007fc00012a7983 */ /* 0x000ea20000300800 */
[----:B------:R-:W-:Y:S01]  /*94400*/  VIADD R7, R0, 0x14a ;  /* 0x0000014a00077836 */ /* 0x000fe20000000000 */
[----:B------:R-:W-:Y:S02]  /*94410*/  LOP3.LUT R4, R4, 0xffdfffff, RZ, 0xc0, !PT ;  /* 0xffdfffff04047812 */ /* 0x000fe400078ec0ff */
[----:B------:R-:W2:Y:S04]  /*94420*/  LDL.LU R41, [R1+0x7f4] ;  /* 0x0007f40001297983 */ /* 0x000ea80000300800 */
[----:B------:R-:W2:Y:S04]  /*94430*/  LDL.LU R40, [R1+0x7f0] ;  /* 0x0007f00001287983 */ /* 0x000ea80000300800 */
[----:B------:R-:W2:Y:S01]  /*94440*/  LDL.LU R39, [R1+0x7e8] ;  /* 0x0007e80001277983 */ /* 0x000ea20000300800 */
[----:B------:R-:W-:-:S03]  /*94450*/  @P0 LOP3.LUT R4, R4, 0x200000, RZ, 0xfc, !PT ;  /* 0x0020000004040812 */ /* 0x000fc600078efcff */
[----:B------:R-:W2:Y:S01]  /*94460*/  LDL.LU R38, [R1+0x7e4] ;  /* 0x0007e40001267983 */ /* 0x000ea20000300800 */
[----:B------:R-:W-:-:S03]  /*94470*/  ISETP.GE.AND P1, PT, R5, UR61, PT ;  /* 0x0000003d05007c0c */ /* 0x000fc6000bf26270 */
[----:B------:R-:W2:Y:S01]  /*94480*/  LDL.LU R37, [R1+0x7dc] ;  /* 0x0007dc0001257983 */ /* 0x000ea20000300800 */
[----:B------:R-:W-:-:S03]  /*94490*/  ISETP.GE.AND P0, PT, R7, UR60, PT ;  /* 0x0000003c07007c0c */ /* 0x000fc6000bf06270 */
[----:B------:R-:W2:Y:S01]  /*944a0*/  LDL.LU R36, [R1+0x7d8] ;  /* 0x0007d80001247983 */ /* 0x000ea20000300800 */
[----:B----4-:R-:W-:-:S03]  /*944b0*/  R2UR UR56, R35 ;  /* 0x00000000233872ca */ /* 0x010fc600000e0000 */
[----:B------:R-:W4:Y:S04]  /*944c0*/  LDL.LU R6, [R1+0x7d0] ;  /* 0x0007d00001067983 */ /* 0x000f280000300800 */
[----:B------:R-:W4:Y:S04]  /*944d0*/  LDL.LU R5, [R1+0x7cc] ;  /* 0x0007cc0001057983 */ /* 0x000f280000300800 */
[----:B------:R-:W4:Y:S04]  /*944e0*/  LDL.LU R7, [R1+0x7c4] ;  /* 0x0007c40001077983 */ /* 0x000f280000300800 */
[----:B------:R-:W4:Y:S01]  /*944f0*/  LDL.LU R35, [R1+0x288c] ;  /* 0x00288c0001237983 */ /* 0x000f220000300800 */
[----:B---3--:R-:W-:-:S03]  /*94500*/  R2UR UR54, R57 ;  /* 0x00000000393672ca */ /* 0x008fc600000e0000 */
[----:B------:R-:W3:Y:S01]  /*94510*/  LDL.LU R57, [R1+0x2888] ;  /* 0x0028880001397983 */ /* 0x000ee20000300800 */
[----:B------:R-:W-:-:S04]  /*94520*/  LOP3.LUT R4, R4, 0xffbfffff, RZ, 0xc0, !PT ;  /* 0xffbfffff04047812 */ /* 0x000fc800078ec0ff */
[----:B------:R-:W-:-:S04]  /*94530*/  @P2 LOP3.LUT R4, R4, 0x400000, RZ, 0xfc, !PT ;  /* 0x0040000004042812 */ /* 0x000fc800078efcff */
[----:B------:R-:W-:-:S04]  /*94540*/  LOP3.LUT R4, R4, 0xff7fffff, RZ, 0xc0, !PT ;  /* 0xff7fffff04047812 */ /* 0x000fc800078ec0ff */
[----:B------:R-:W-:-:S04]  /*94550*/  @P1 LOP3.LUT R4, R4, 0x800000, RZ, 0xfc, !PT ;  /* 0x0080000004041812 */ /* 0x000fc800078efcff */
[----:B------:R-:W-:-:S04]  /*94560*/  LOP3.LUT R4, R4, 0xfeffffff, RZ, 0xc0, !PT ;  /* 0xfeffffff04047812 */ /* 0x000fc800078ec0ff */
[----:B------:R-:W-:Y:S02]  /*94570*/  @P0 LOP3.LUT R4, R4, 0x1000000, RZ, 0xfc, !PT ;  /* 0x0100000004040812 */ /* 0x000fe400078efcff */
[----:B--2---:R-:W-:Y:S02]  /*94580*/  R2UR UR52, R47 ;  /* 0x000000002f3472ca */ /* 0x004fe400000e0000 */
[----:B------:R-:W-:Y:S02]  /*94590*/  LOP3.LUT R4, R4, 0xfdffffff, RZ, 0xc0, !PT ;  /* 0xfdffffff04047812 */ /* 0x000fe400078ec0ff */
[----:B------:R-:W-:Y:S02]  /*945a0*/  R2UR UR50, R46 ;  /* 0x000000002e3272ca */ /* 0x000fe400000e0000 */
[----:B---3--:R-:W-:Y:S02]  /*945b0*/  R2UR UR60, R57 ;  /* 0x00000000393c72ca */ /* 0x008fe400000e0000 */
[----:B------:R-:W2:Y:S01]  /*945c0*/  LDL.LU R57, [R1+0x2884] ;  /* 0x0028840001397983 */ /* 0x000ea20000300800 */
[----:B----4-:R-:W-:Y:S01]  /*945d0*/  R2UR UR58, R6 ;  /* 0x00000000063a72ca */ /* 0x010fe200000e0000 */
[C---:B------:R-:W-:Y:S01]  /*945e0*/  VIADD R6, R0.reuse, 0x14b ;  /* 0x0000014b00067836 */ /* 0x040fe20000000000 */
[----:B------:R-:W-:Y:S01]  /*945f0*/  R2UR UR61, R7 ;  /* 0x00000000073d72ca */ /* 0x000fe200000e0000 */
[----:B------:R-:W-:-:S03]  /*94600*/  VIADD R7, R0, 0x14c ;  /* 0x0000014c00077836 */ /* 0x000fc60000000000 */
[----:B------:R-:W-:Y:S02]  /*94610*/  ISETP.GE.AND P0, PT, R6, UR4, PT ;  /* 0x0000000406007c0c */ /* 0x000fe4000bf06270 */
[----:B------:R-:W-:Y:S02]  /*94620*/  ISETP.GE.AND P2, PT, R7, UR56, PT ;  /* 0x0000003807007c0c */ /* 0x000fe4000bf46270 */
[----:B------:R-:W-:Y:S01]  /*94630*/  R2UR UR59, R5 ;  /* 0x00000000053b72ca */ /* 0x000fe200000e0000 */
[C---:B------:R-:W-:Y:S02]  /*94640*/  VIADD R5, R0.reuse, 0x14d ;  /* 0x0000014d00057836 */ /* 0x040fe40000000000 */
[----:B------:R-:W-:-:S03]  /*94650*/  VIADD R7, R0, 0x14e ;  /* 0x0000014e00077836 */ /* 0x000fc60000000000 */
[----:B------:R-:W-:-:S03]  /*94660*/  ISETP.GE.AND P1, PT, R5, UR54, PT ;  /* 0x0000003605007c0c */ /* 0x000fc6000bf26270 */
        /* <DEDUP_REMOVED lines=9> */
[----:B------:R-:W-:Y:S02]  /*94700*/  R2UR UR44, R2 ;  /* 0x00000000022c72ca */ /* 0x000fe400000e0000 */
[----:B------:R-:W-:Y:S01]  /*94710*/  LOP3.LUT R4, R4, 0xefffffff, RZ, 0xc0, !PT ;  /* 0xefffffff04047812 */ /* 0x000fe200078ec0ff */
[----:B------:R-:W-:Y:S01]  /*94720*/  VIADD R7, R0, 0x150 ;  /* 0x0000015000077836 */ /* 0x000fe20000000000 */
[----:B------:R-:W-:Y:S02]  /*94730*/  R2UR UR46, R44 ;  /* 0x000000002c2e72ca */ /* 0x000fe400000e0000 */
[----:B------:R-:W-:Y:S02]  /*94740*/  @P0 LOP3.LUT R4, R4, 0x10000000, RZ, 0xfc, !PT ;  /* 0x1000000004040812 */ /* 0x000fe400078efcff */
[----:B------:R-:W-:Y:S01]  /*94750*/  ISETP.GE.AND P1, PT, R7, UR48, PT ;  /* 0x0000003007007c0c */ /* 0x000fe2000bf26270 */
[----:B------:R-:W-:Y:S01]  /*94760*/  VIADD R7, R0, 0x152 ;  /* 0x0000015200077836 */ /* 0x000fe20000000000 */
[----:B------:R-:W-:-:S02]  /*94770*/  R2UR UR42, R50 ;  /* 0x00000000322a72ca */ /* 0x000fc400000e0000 */
[----:B------:R-:W-:Y:S01]  /*94780*/  LOP3.LUT R4, R4, 0xdfffffff, RZ, 0xc0, !PT ;  /* 0xdfffffff04047812 */ /* 0x000fe200078ec0ff */
[----:B------:R-:W-:-:S03]  /*94790*/  VIADD R5, R0, 0x151 ;  /* 0x0000015100057836 */ /* 0x000fc60000000000 */
[----:B------:R-:W-:Y:S02]  /*947a0*/  @P2 LOP3.LUT R4, R4, 0x20000000, RZ, 0xfc, !PT ;  /* 0x2000000004042812 */ /* 0x000fe400078efcff */
[----:B------:R-:W-:Y:S02]  /*947b0*/  ISETP.GE.AND P2, PT, R7, UR44, PT ;  /* 0x0000002c07007c0c */ /* 0x000fe4000bf46270 */
[----:B------:R-:W-:Y:S01]  /*947c0*/  ISETP.GE.AND P0, PT, R5, UR46, PT ;  /* 0x0000002e05007c0c */ /* 0x000fe2000bf06270 */
[----:B------:R-:W-:Y:S01]  /*947d0*/  VIADD R5, R0, 0x153 ;  /* 0x0000015300057836 */ /* 0x000fe20000000000 */
[----:B------:R-:W-:Y:S02]  /*947e0*/  R2UR UR40, R43 ;  /* 0x000000002b2872ca */ /* 0x000fe400000e0000 */
[----:B------:R-:W-:-:S04]  /*947f0*/  LOP3.LUT R4, R4, 0xbfffffff, RZ, 0xc0, !PT ;  /* 0xbfffffff04047812 */ /* 0x000fc800078ec0ff */
[----:B------:R-:W-:Y:S02]  /*94800*/  @P1 LOP3.LUT R4, R4, 0x40000000, RZ, 0xfc, !PT ;  /* 0x4000000004041812 */ /* 0x000fe400078efcff */
[----:B------:R-:W-:Y:S01]  /*94810*/  ISETP.GE.AND P1, PT, R5, UR42, PT ;  /* 0x0000002a05007c0c */ /* 0x000fe2000bf26270 */
[----:B------:R-:W-:Y:S01]  /*94820*/  VIADD R7, R0, 0x154 ;  /* 0x0000015400077836 */ /* 0x000fe20000000000 */
[----:B------:R-:W-:Y:S02]  /*94830*/  R2UR UR38, R48 ;  /* 0x00000000302672ca */ /* 0x000fe400000e0000 */
[----:B------:R-:W-:-:S04]  /*94840*/  LOP3.LUT R4, R4, 0x7fffffff, RZ, 0xc0, !PT ;  /* 0x7fffffff04047812 */ /* 0x000fc800078ec0ff */
[----:B------:R-:W-:Y:S02]  /*94850*/  @P0 LOP3.LUT R4, R4, 0x80000000, RZ, 0xfc, !PT ;  /* 0x8000000004040812 */ /* 0x000fe400078efcff */
[----:B------:R-:W-:Y:S01]  /*94860*/  ISETP.GE.AND P0, PT, R7, UR40, PT ;  /* 0x0000002807007c0c */ /* 0x000fe2000bf06270 */
[C---:B------:R-:W-:Y:S01]  /*94870*/  VIADD R5, R0.reuse, 0x155 ;  /* 0x0000015500057836 */ /* 0x040fe20000000000 */
[----:B------:R-:W-:Y:S01]  /*94880*/  R2UR UR36, R49 ;  /* 0x00000000312472ca */ /* 0x000fe200000e0000 */
[----:B------:R-:W-:Y:S01]  /*94890*/  VIADD R7, R0, 0x156 ;  /* 0x0000015600077836 */ /* 0x000fe20000000000 */
[----:B------:R-:W-:Y:S02]  /*948a0*/  R2UR UR34, R53 ;  /* 0x00000000352272ca */ /* 0x000fe400000e0000 */
[----:B------:R-:W-:Y:S02]  /*948b0*/  R2UR UR32, R34 ;  /* 0x00000000222072ca */ /* 0x000fe400000e0000 */
[----:B------:R-:W-:-:S02]  /*948c0*/  R2UR UR30, R55 ;  /* 0x00000000371e72ca */ /* 0x000fc400000e0000 */
[----:B------:R-:W-:Y:S02]  /*948d0*/  R2UR UR28, R56 ;  /* 0x00000000381c72ca */ /* 0x000fe400000e0000 */
[----:B------:R-:W-:Y:S02]  /*948e0*/  R2UR UR26, R54 ;  /* 0x00000000361a72ca */ /* 0x000fe400000e0000 */
[----:B------:R-:W-:Y:S02]  /*948f0*/  R2UR UR24, R52 ;  /* 0x00000000341872ca */ /* 0x000fe400000e0000 */
[----:B------:R-:W-:Y:S02]  /*94900*/  R2UR UR22, R51 ;  /* 0x00000000331672ca */ /* 0x000fe400000e0000 */
[----:B------:R-:W-:Y:S02]  /*94910*/  R2UR UR20, R8 ;  /* 0x00000000081472ca */ /* 0x000fe400000e0000 */
[----:B------:R-:W-:-:S02]  /*94920*/  R2UR UR18, R42 ;  /* 0x000000002a1272ca */ /* 0x000fc400000e0000 */
[----:B------:R-:W-:Y:S02]  /*94930*/  R2UR UR16, R41 ;  /* 0x00000000291072ca */ /* 0x000fe400000e0000 */
[----:B------:R-:W-:Y:S02]  /*94940*/  R2UR UR14, R40 ;  /* 0x00000000280e72ca */ /* 0x000fe400000e0000 */
[----:B--2---:R-:W-:-:S04]  /*94950*/  LOP3.LUT R57, R57, 0xfffffffe, RZ, 0xc0, !PT ;  /* 0xfffffffe39397812 */ /* 0x004fc800078ec0ff */
[----:B------:R-:W-:-:S04]  /*94960*/  @P2 LOP3.LUT R57, R57, 0x1, RZ, 0xfc, !PT ;  /* 0x0000000139392812 */ /* 0x000fc800078efcff */
[----:B------:R-:W-:-:S04]  /*94970*/  LOP3.LUT R57, R57, 0xfffffffd, RZ, 0xc0, !PT ;  /* 0xfffffffd39397812 */ /* 0x000fc800078ec0ff */
[----:B------:R-:W-:Y:S02]  /*94980*/  @P1 LOP3.LUT R57, R57, 0x2, RZ, 0xfc, !PT ;  /* 0x0000000239391812 */ /* 0x000fe400078efcff */
[----:B------:R-:W-:Y:S02]  /*94990*/  ISETP.GE.AND P2, PT, R5, UR38, PT ;  /* 0x0000002605007c0c */ /* 0x000fe4000bf46270 */
[----:B------:R-:W-:-:S04]  /*949a0*/  LOP3.LUT R57, R57, 0xfffffffb, RZ, 0xc0, !PT ;  /* 0xfffffffb39397812 */ /* 0x000fc800078ec0ff */
        /* <DEDUP_REMOVED lines=31> */
[C---:B------:R-:W-:Y:S02]  /*94ba0*/  VIADD R7, R0.reuse, 0x15e ;  /* 0x0000015e00077836 */ /* 0x040fe40000000000 */
[----:B------:R-:W-:Y:S01]  /*94bb0*/  VIADD R5, R0, 0x15f ;  /* 0x0000015f00057836 */ /* 0x000fe20000000000 */
[----:B------:R-:W-:Y:S02]  /*94bc0*/  @P1 LOP3.LUT R57, R57, 0x400, RZ, 0xfc, !PT ;  /* 0x0000040039391812 */ /* 0x000fe400078efcff */
[----:B------:R-:W-:-:S02]  /*94bd0*/  ISETP.GE.AND P2, PT, R7, UR20, PT ;  /* 0x0000001407007c0c */ /* 0x000fc4000bf46270 */
[----:B------:R-:W-:Y:S02]  /*94be0*/  ISETP.GE.AND P1, PT, R5, UR18, PT ;  /* 0x0000001205007c0c */ /* 0x000fe4000bf26270 */
[----:B------:R-:W-:Y:S01]  /*94bf0*/  LOP3.LUT R57, R57, 0xfffff7ff, RZ, 0xc0, !PT ;  /* 0xfffff7ff39397812 */ /* 0x000fe200078ec0ff */
[----:B------:R-:W2:Y:S01]  /*94c00*/  LDL.LU R5, [R1+0x798] ;  /* 0x0007980001057983 */ /* 0x000ea20000300800 */
[----:B------:R-:W-:Y:S02]  /*94c10*/  VIADD R7, R0, 0x160 ;  /* 0x0000016000077836 */ /* 0x000fe40000000000 */
[----:B------:R-:W-:-:S03]  /*94c20*/  @P0 LOP3.LUT R57, R57, 0x800, RZ, 0xfc, !PT ;  /* 0x0000080039390812 */ /* 0x000fc600078efcff */
[----:B------:R-:W-:Y:S01]  /*94c30*/  ISETP.GE.AND P0, PT, R7, UR16, PT ;  /* 0x0000001007007c0c */ /* 0x000fe2000bf06270 */
[----:B------:R-:W-:Y:S01]  /*94c40*/  VIADD R7, R0, 0x161 ;  /* 0x0000016100077836 */ /* 0x000fe20000000000 */
[----:B------:R-:W-:-:S04]  /*94c50*/  LOP3.LUT R57, R57, 0xffffefff, RZ, 0xc0, !PT ;  /* 0xffffefff39397812 */ /* 0x000fc800078ec0ff */
[----:B------:R-:W-:Y:S02]  /*94c60*/  @P2 LOP3.LUT R57, R57, 0x1000, RZ, 0xfc, !PT ;  /* 0x0000100039392812 */ /* 0x000fe400078efcff */
[----:B------:R-:W-:Y:S02]  /*94c70*/  ISETP.GE.AND P2, PT, R7, UR14, PT ;  /* 0x0000000e07007c0c */ /* 0x000fe4000bf46270 */
[----:B------:R-:W3:Y:S01]  /*94c80*/  LDL.LU R7, [R1+0x794] ;  /* 0x0007940001077983 */ /* 0x000ee20000300800 */
[----:B------:R-:W-:Y:S02]  /*94c90*/  LOP3.LUT R57, R57, 0xffffdfff, RZ, 0xc0, !PT ;  /* 0xffffdfff39397812 */ /* 0x000fe400078ec0ff */
[----:B------:R-:W-:Y:S02]  /*94ca0*/  R2UR UR12, R39 ;  /* 0x00000000270c72ca */ /* 0x000fe400000e0000 */
[----:B------:R-:W-:Y:S01]  /*94cb0*/  @P1 LOP3.LUT R57, R57, 0x2000, RZ, 0xfc, !PT ;  /* 0x0000200039391812 */ /* 0x000fe200078efcff */
[----:B------:R-:W-:Y:S01]  /*94cc0*/  VIADD R6, R0, 0x162 ;  /* 0x0000016200067836 */ /* 0x000fe20000000000 */
[----:B------:R-:W-:-:S02]  /*94cd0*/  R2UR UR10, R38 ;  /* 0x00000000260a72ca */ /* 0x000fc400000e0000 */
[----:B------:R-:W-:-:S04]  /*94ce0*/  LOP3.LUT R57, R57, 0xffffbfff, RZ, 0xc0, !PT ;  /* 0xffffbfff39397812 */ /* 0x000fc800078ec0ff */
[----:B------:R-:W-:-:S03]  /*94cf0*/  @P0 LOP3.LUT R57, R57, 0x4000, RZ, 0xfc, !PT ;  /* 0x0000400039390812 */ /* 0x000fc600078efcff */
[----:B------:R-:W-:Y:S02]  /*94d00*/  ISETP.GE.AND P1, PT, R6, UR12, PT ;  /* 0x0000000c06007c0c */ /* 0x000fe4000bf26270 */
[----:B------:R-:W-:Y:S02]  /*94d10*/  LOP3.LUT R57, R57, 0xffff7fff, RZ, 0xc0, !PT ;  /* 0xffff7fff39397812 */ /* 0x000fe400078ec0ff */
[----:B------:R-:W-:Y:S01]  /*94d20*/  R2UR UR6, R36 ;  /* 0x00000000240672ca */ /* 0x000fe200000e0000 */
[C---:B------:R-:W-:Y:S01]  /*94d30*/  VIADD R36, R0.reuse, 0x163 ;  /* 0x0000016300247836 */ /* 0x040fe20000000000 */
[----:B------:R-:W-:Y:S02]  /*94d40*/  R2UR UR8, R37 ;  /* 0x00000000250872ca */ /* 0x000fe400000e0000 */
[----:B------:R-:W-:Y:S01]  /*94d50*/  @P2 LOP3.LUT R57, R57, 0x8000, RZ, 0xfc, !PT ;  /* 0x0000800039392812 */ /* 0x000fe200078efcff */
[----:B------:R-:W-:Y:S01]  /*94d60*/  VIADD R6, R0, 0x164 ;  /* 0x0000016400067836 */ /* 0x000fe20000000000 */
[----:B------:R-:W-:Y:S01]  /*94d70*/  ISETP.GE.AND P0, PT, R36, UR10, PT ;  /* 0x0000000a24007c0c */ /* 0x000fe2000bf06270 */
[----:B------:R-:W4:Y:S01]  /*94d80*/  LDL.LU R37, [R1+0x790] ;  /* 0x0007900001257983 */ /* 0x000f220000300800 */
[----:B------:R-:W-:-:S04]  /*94d90*/  LOP3.LUT R57, R57, 0xfffeffff, RZ, 0xc0, !PT ;  /* 0xfffeffff39397812 */ /* 0x000fc800078ec0ff */
[----:B------:R-:W-:-:S03]  /*94da0*/  @P1 LOP3.LUT R57, R57, 0x10000, RZ, 0xfc, !PT ;  /* 0x0001000039391812 */ /* 0x000fc600078efcff */
        /* <DEDUP_REMOVED lines=10> */
[----:B------:R-:W-:Y:S02]  /*94e50*/  LOP3.LUT R57, R57, 0xfff7ffff, RZ, 0xc0, !PT ;  /* 0xfff7ffff39397812 */ /* 0x000fe400078ec0ff */
[----:B------:R-:W-:Y:S01]  /*94e60*/  ISETP.GE.AND P2, PT, R6, UR59, PT ;  /* 0x0000003b06007c0c */ /* 0x000fe2000bf46270 */
[C---:B------:R-:W-:Y:S01]  /*94e70*/  VIADD R36, R0.reuse, 0x168 ;  /* 0x0000016800247836 */ /* 0x040fe20000000000 */
[----:B------:R-:W-:Y:S01]  /*94e80*/  @P1 LOP3.LUT R57, R57, 0x80000, RZ, 0xfc, !PT ;  /* 0x0008000039391812 */ /* 0x000fe200078efcff */
[----:B------:R-:W-:-:S03]  /*94e90*/  VIADD R6, R0, 0x169 ;  /* 0x0000016900067836 */ /* 0x000fc60000000000 */
[----:B------:R-:W-:Y:S02]  /*94ea0*/  LOP3.LUT R57, R57, 0xffefffff, RZ, 0xc0, !PT ;  /* 0xffefffff39397812 */ /* 0x000fe400078ec0ff */
[----:B------:R-:W-:Y:S02]  /*94eb0*/  ISETP.GE.AND P1, PT, R36, UR61, PT ;  /* 0x0000003d24007c0c */ /* 0x000fe4000bf26270 */
[----:B------:R-:W-:Y:S02]  /*94ec0*/  @P0 LOP3.LUT R57, R57, 0x100000, RZ, 0xfc, !PT ;  /* 0x0010000039390812 */ /* 0x000fe400078efcff */
[----:B------:R-:W-:Y:S02]  /*94ed0*/  ISETP.GE.AND P0, PT, R6, UR60, PT ;  /* 0x0000003c06007c0c */ /* 0x000fe4000bf06270 */
[----:B--2---:R-:W-:Y:S02]  /*94ee0*/  R2UR UR59, R5 ;  /* 0x00000000053b72ca */ /* 0x004fe400000e0000 */
[----:B------:R-:W2:Y:S04]  /*94ef0*/  LDL.LU R5, [R1+0x78c] ;  /* 0x00078c0001057983 */ /* 0x000ea80000300800 */
[----:B------:R-:W2:Y:S04]  /*94f00*/  LDL.LU R36, [R1+0x788] ;  /* 0x0007880001247983 */ /* 0x000ea80000300800 */
[----:B------:R-:W2:Y:S04]  /*94f10*/  LDL.LU R47, [R1+0x784] ;  /* 0x00078400012f7983 */ /* 0x000ea80000300800 */
[----:B------:R-:W2:Y:S01]  /*94f20*/  LDL.LU R46, [R1+0x780] ;  /* 0x00078000012e7983 */ /* 0x000ea20000300800 */
[----:B---3--:R-:W-:-:S03]  /*94f30*/  R2UR UR61, R7 ;  /* 0x00000000073d72ca */ /* 0x008fc600000e0000 */
        /* <DEDUP_REMOVED lines=17> */
[----:B----4-:R-:W-:-:S03]  /*95050*/  R2UR UR60, R37 ;  /* 0x00000000253c72ca */ /* 0x010fc600000e0000 */
[----:B------:R-:W4:Y:S04]  /*95060*/  LDL.LU R42, [R1+0x728] ;  /* 0x00072800012a7983 */ /* 0x000f280000300800 */
[----:B------:R-:W4:Y:S04]  /*95070*/  LDL.LU R41, [R1+0x724] ;  /* 0x0007240001297983 */ /* 0x000f280000300800 */
[----:B------:R-:W4:Y:S04]  /*95080*/  LDL.LU R40, [R1+0x720] ;  /* 0x0007200001287983 */ /* 0x000f280000300800 */
[----:B------:R-:W4:Y:S04]  /*95090*/  LDL.LU R39, [R1+0x71c] ;  /* 0x00071c0001277983 */ /* 0x000f280000300800 */
[----:B------:R-:W4:Y:S01]  /*950a0*/  LDL.LU R37, [R1+0x718] ;  /* 0x0007180001257983 */ /* 0x000f220000300800 */
[----:B--2---:R-:W-:-:S03]  /*950b0*/  R2UR UR4, R5 ;  /* 0x00000000050472ca */ /* 0x004fc600000e0000 */
[----:B------:R-:W2:Y:S01]  /*950c0*/  LDL.LU R5, [R1+0x714] ;  /* 0x0007140001057983 */ /* 0x000ea20000300800 */
[----:B------:R-:W-:-:S03]  /*950d0*/  R2UR UR56, R36 ;  /* 0x00000000243872ca */ /* 0x000fc600000e0000 */
[----:B------:R-:W2:Y:S01]  /*950e0*/  LDL.LU R38, [R1+0x70c] ;  /* 0x00070c0001267983 */ /* 0x000ea20000300800 */
[----:B------:R-:W-:-:S03]  /*950f0*/  R2UR UR54, R47 ;  /* 0x000000002f3672ca */ /* 0x000fc600000e0000 */
[----:B------:R-:W2:Y:S01]  /*95100*/  LDL.LU R36, [R1+0x708] ;  /* 0x0007080001247983 */ /* 0x000ea20000300800 */
[----:B------:R-:W-:-:S03]  /*95110*/  R2UR UR52, R46 ;  /* 0x000000002e3472ca */ /* 0x000fc600000e0000 */
[----:B------:R-:W2:Y:S01]  /*95120*/  LDL.LU R47, [R1+0x2880] ;  /* 0x00288000012f7983 */ /* 0x000ea20000300800 */
[----:B---3--:R-:W-:-:S03]  /*95130*/  R2UR UR50, R6 ;  /* 0x00000000063272ca */ /* 0x008fc600000e0000 */
[----:B------:R-:W3:Y:S01]  /*95140*/  LDL.LU R46, [R1+0x287c] ;  /* 0x00287c00012e7983 */ /* 0x000ee20000300800 */
[----:B------:R-:W-:-:S03]  /*95150*/  R2UR UR48, R45 ;  /* 0x000000002d3072ca */ /* 0x000fc600000e0000 */
[----:B------:R-:W3:Y:S01]  /*95160*/  LDL.LU R6, [R1+0x704] ;  /* 0x0007040001067983 */ /* 0x000ee20000300800 */
[----:B------:R-:W-:-:S03]  /*95170*/  R2UR UR46, R44 ;  /* 0x000000002c2e72ca */ /* 0x000fc600000e0000 */
[----:B------:R-:W3:Y:S01]  /*95180*/  LDL.LU R45, [R1+0x2878] ;  /* 0x00287800012d7983 */ /* 0x000ee20000300800 */
[----:B------:R-:W-:-:S03]  /*95190*/  R2UR UR44, R7 ;  /* 0x00000000072c72ca */ /* 0x000fc600000e0000 */
[----:B------:R-:W3:Y:S04]  /*951a0*/  LDL.LU R44, [R1+0x2874] ;  /* 0x00287400012c7983 */ /* 0x000ee80000300800 */
[----:B------:R-:W3:Y:S01]  /*951b0*/  LDL.LU R7, [R1+0x710] ;  /* 0x0007100001077983 */ /* 0x000ee20000300800 */
[----:B------:R-:W-:-:S04]  /*951c0*/  LOP3.LUT R57, R57, 0xffdfffff, RZ, 0xc0, !PT ;  /* 0xffdfffff39397812 */ /* 0x000fc800078ec0ff */
[----:B------:R-:W-:-:S04]  /*951d0*/  @P2 LOP3.LUT R57, R57, 0x200000, RZ, 0xfc, !PT ;  /* 0x0020000039392812 */ /* 0x000fc800078efcff */
[----:B------:R-:W-:-:S04]  /*951e0*/  LOP3.LUT R57, R57, 0xffbfffff, RZ, 0xc0, !PT ;  /* 0xffbfffff39397812 */ /* 0x000fc800078ec0ff */
[----:B------:R-:W-:-:S04]  /*951f0*/  @P1 LOP3.LUT R57, R57, 0x400000, RZ, 0xfc, !PT ;  /* 0x0040000039391812 */ /* 0x000fc800078efcff */
[----:B------:R-:W-:Y:S02]  /*95200*/  LOP3.LUT R57, R57, 0xff7fffff, RZ, 0xc0, !PT ;  /* 0xff7fffff39397812 */ /* 0x000fe400078ec0ff */
[----:B------:R-:W-:Y:S02]  /*95210*/  R2UR UR42, R2 ;  /* 0x00000000022a72ca */ /* 0x000fe400000e0000 */
[----:B------:R-:W-:Y:S01]  /*95220*/  @P0 LOP3.LUT R57, R57, 0x800000, RZ, 0xfc, !PT ;  /* 0x0080000039390812 */ /* 0x000fe200078efcff */
[----:B------:R-:W3:Y:S01]  /*95230*/  LDL.LU R2, [R1+0x2870] ;  /* 0x0028700001027983 */ /* 0x000ee20000300800 */
[----:B------:R-:W-:Y:S02]  /*95240*/  R2UR UR40, R50 ;  /* 0x00000000322872ca */ /* 0x000fe400000e0000 */
[----:B------:R-:W-:Y:S01]  /*95250*/  R2UR UR38, R43 ;  /* 0x000000002b2672ca */ /* 0x000fe200000e0000 */
[----:B------:R-:W3:Y:S01]  /*95260*/  LDL.LU R50, [R1+0x286c] ;  /* 0x00286c0001327983 */ /* 0x000ee20000300800 */
[----:B------:R-:W-:-:S02]  /*95270*/  R2UR UR36, R48 ;  /* 0x00000000302472ca */ /* 0x000fc400000e0000 */
[----:B------:R-:W-:Y:S01]  /*95280*/  R2UR UR34, R49 ;  /* 0x00000000312272ca */ /* 0x000fe200000e0000 */
[----:B------:R-:W3:Y:S01]  /*95290*/  LDL.LU R43, [R1+0x2868] ;  /* 0x00286800012b7983 */ /* 0x000ee20000300800 */
[----:B------:R-:W-:-:S03]  /*952a0*/  R2UR UR32, R53 ;  /* 0x00000000352072ca */ /* 0x000fc600000e0000 */
[----:B------:R-:W3:Y:S01]  /*952b0*/  LDL.LU R48, [R1+0x2864] ;  /* 0x0028640001307983 */ /* 0x000ee20000300800 */
[----:B------:R-:W-:-:S03]  /*952c0*/  R2UR UR30, R34 ;  /* 0x00000000221e72ca */ /* 0x000fc600000e0000 */
[----:B------:R-:W3:Y:S01]  /*952d0*/  LDL.LU R49, [R1+0x2860] ;  /* 0x0028600001317983 */ /* 0x000ee20000300800 */
[----:B------:R-:W-:-:S03]  /*952e0*/  R2UR UR28, R55 ;  /* 0x00000000371c72ca */ /* 0x000fc600000e0000 */
[----:B------:R-:W3:Y:S01]  /*952f0*/  LDL.LU R53, [R1+0x285c] ;  /* 0x00285c0001357983 */ /* 0x000ee20000300800 */
[----:B------:R-:W-:-:S03]  /*95300*/  R2UR UR26, R56 ;  /* 0x00000000381a72ca */ /* 0x000fc600000e0000 */
[----:B------:R-:W3:Y:S01]  /*95310*/  LDL.LU R34, [R1+0x2858] ;  /* 0x0028580001227983 */ /* 0x000ee20000300800 */
[----:B------:R-:W-:Y:S02]  /*95320*/  R2UR UR24, R54 ;  /* 0x00000000361872ca */ /* 0x000fe400000e0000 */
[----:B------:R-:W-:Y:S01]  /*95330*/  LOP3.LUT R57, R57, 0xfeffffff, RZ, 0xc0, !PT ;  /* 0xfeffffff39397812 */ /* 0x000fe200078ec0ff */
[----:B------:R-:W3:Y:S01]  /*95340*/  LDL.LU R55, [R1+0x2854] ;  /* 0x0028540001377983 */ /* 0x000ee20000300800 */
[----:B------:R-:W-:-:S03]  /*95350*/  R2UR UR22, R52 ;  /* 0x00000000341672ca */ /* 0x000fc600000e0000 */
[----:B------:R-:W3:Y:S01]  /*95360*/  LDL.LU R56, [R1+0x2850] ;  /* 0x0028500001387983 */ /* 0x000ee20000300800 */
[----:B------:R-:W-:-:S03]  /*95370*/  R2UR UR20, R51 ;  /* 0x00000000331472ca */ /* 0x000fc600000e0000 */
[----:B------:R-:W3:Y:S01]  /*95380*/  LDL.LU R54, [R1+0x284c] ;  /* 0x00284c0001367983 */ /* 0x000ee20000300800 */
[----:B------:R-:W-:-:S03]  /*95390*/  R2UR UR18, R8 ;  /* 0x00000000081272ca */ /* 0x000fc600000e0000 */
[----:B------:R-:W3:Y:S01]  /*953a0*/  LDL.LU R52, [R1+0x2848] ;  /* 0x0028480001347983 */ /* 0x000ee20000300800 */
[----:B----4-:R-:W-:Y:S01]  /*953b0*/  R2UR UR8, R37 ;  /* 0x00000000250872ca */ /* 0x010fe200000e0000 */
[----:B------:R-:W-:Y:S02]  /*953c0*/  VIADD R37, R0, 0x16a ;  /* 0x0000016a00257836 */ /* 0x000fe40000000000 */
[----:B------:R-:W4:Y:S03]  /*953d0*/  LDL.LU R51, [R1+0x2844] ;  /* 0x0028440001337983 */ /* 0x000f260000300800 */
[----:B------:R-:W-:Y:S01]  /*953e0*/  ISETP.GE.AND P0, PT, R37, UR59, PT ;  /* 0x0000003b25007c0c */ /* 0x000fe2000bf06270 */
[----:B------:R-:W4:Y:S01]  /*953f0*/  LDL.LU R8, [R1+0x2840] ;  /* 0x0028400001087983 */ /* 0x000f220000300800 */
[----:B------:R-:W-:Y:S02]  /*95400*/  R2UR UR16, R42 ;  /* 0x000000002a1072ca */ /* 0x000fe400000e0000 */
[----:B------:R-:W-:Y:S01]  /*95410*/  R2UR UR14, R41 ;  /* 0x00000000290e72ca */ /* 0x000fe200000e0000 */
[----:B------:R-:W4:Y:S01]  /*95420*/  LDL.LU R42, [R1+0x283c] ;  /* 0x00283c00012a7983 */ /* 0x000f220000300800 */
[----:B------:R-:W-:-:S02]  /*95430*/  R2UR UR12, R40 ;  /* 0x00000000280c72ca */ /* 0x000fc400000e0000 */
[----:B------:R-:W-:Y:S01]  /*95440*/  R2UR UR10, R39 ;  /* 0x00000000270a72ca */ /* 0x000fe200000e0000 */
[----:B------:R-:W4:Y:S04]  /*95450*/  LDL.LU R41, [R1+0x2838] ;  /* 0x0028380001297983 */ /* 0x000f280000300800 */
[----:B------:R-:W-:Y:S01]  /*95460*/  @P0 LOP3.LUT R57, R57, 0x1000000, RZ, 0xfc, !PT ;  /* 0x0100000039390812 */ /* 0x000fe200078efcff */
[----:B------:R-:W4:Y:S03]  /*95470*/  LDL.LU R40, [R1+0x2834] ;  /* 0x0028340001287983 */ /* 0x000f260000300800 */
[----:B------:R-:W-:Y:S01]  /*95480*/  LOP3.LUT R57, R57, 0xfdffffff, RZ, 0xc0, !PT ;  /* 0xfdffffff39397812 */ /* 0x000fe200078ec0ff */
[----:B------:R-:W4:Y:S01]  /*95490*/  LDL.LU R39, [R1+0x2830] ;  /* 0x0028300001277983 */ /* 0x000f220000300800 */
[----:B--2---:R-:W-:Y:S01]  /*954a0*/  R2UR UR6, R5 ;  /* 0x00000000050672ca */ /* 0x004fe200000e0000 */
[----:B------:R-:W-:-:S05]  /*954b0*/  VIADD R5, R0, 0x16b ;  /* 0x0000016b00057836 */ /* 0x000fca0000000000 */
[----:B------:R-:W-:Y:S01]  /*954c0*/  ISETP.GE.AND P1, PT, R5, UR61, PT ;  /* 0x0000003d05007c0c */ /* 0x000fe2000bf26270 */
[----:B------:R-:W-:Y:S01]  /*954d0*/  VIADD R5, R0, 0x16c ;  /* 0x0000016c00057836 */ /* 0x000fe20000000000 */
[----:B------:R-:W-:Y:S02]  /*954e0*/  R2UR UR58, R38 ;  /* 0x00000000263a72ca */ /* 0x000fe400000e0000 */
[----:B------:R-:W2:Y:S02]  /*954f0*/  LDL.LU R38, [R1+0x282c] ;  /* 0x00282c0001267983 */ /* 0x000ea40000300800 */
[----:B------:R-:W-:Y:S01]  /*95500*/  ISETP.GE.AND P0, PT, R5, UR60, PT ;  /* 0x0000003c05007c0c */ /* 0x000fe2000bf06270 */
[----:B------:R-:W-:Y:S01]  /*95510*/  VIADD R5, R0, 0x16d ;  /* 0x0000016d00057836 */ /* 0x000fe20000000000 */
[----:B------:R-:W4:Y:S01]  /*95520*/  LDL.LU R37, [R1+0x2828] ;  /* 0x0028280001257983 */ /* 0x000f220000300800 */
[----:B------:R-:W-:-:S03]  /*95530*/  R2UR UR59, R36 ;  /* 0x00000000243b72ca */ /* 0x000fc600000e0000 */
[----:B------:R-:W2:Y:S01]  /*95540*/  LDL.LU R36, [R1+0x2824] ;  /* 0x0028240001247983 */ /* 0x000ea20000300800 */
[----:B------:R-:W-:Y:S02]  /*95550*/  @P1 LOP3.LUT R57, R57, 0x2000000, RZ, 0xfc, !PT ;  /* 0x0200000039391812 */ /* 0x000fe400078efcff */
[----:B---3--:R-:W-:Y:S02]  /*95560*/  R2UR UR61, R6 ;  /* 0x00000000063d72ca */ /* 0x008fe400000e0000 */
[----:B------:R-:W3:Y:S01]  /*95570*/  LDL.LU R6, [R1+0x2820] ;  /* 0x0028200001067983 */ /* 0x000ee20000300800 */
[----:B------:R-:W-:-:S03]  /*95580*/  ISETP.GE.AND P2, PT, R5, UR4, PT ;  /* 0x0000000405007c0c */ /* 0x000fc6000bf46270 */
[----:B------:R-:W4:Y:S01]  /*95590*/  LDL.LU R5, [R1+0x281c] ;  /* 0x00281c0001057983 */ /* 0x000f220000300800 */
[----:B------:R-:W-:Y:S01]  /*955a0*/  R2UR UR60, R7 ;  /* 0x00000000073c72ca */ /* 0x000fe200000e0000 */
[----:B------:R-:W-:-:S05]  /*955b0*/  VIADD R7, R0, 0x16e ;  /* 0x0000016e00077836 */ /* 0x000fca0000000000 */
[----:B------:R-:W-:Y:S02]  /*955c0*/  ISETP.GE.AND P1, PT, R7, UR56, PT ;  /* 0x0000003807007c0c */ /* 0x000fe4000bf26270 */
[----:B------:R-:W2:Y:S01]  /*955d0*/  LDL.LU R7, [R1+0x2818] ;  /* 0x0028180001077983 */ /* 0x000ea20000300800 */
[----:B------:R-:W-:-:S04]  /*955e0*/  LOP3.LUT R57, R57, 0xfbffffff, RZ, 0xc0, !PT ;  /* 0xfbffffff39397812 */ /* 0x000fc800078ec0ff */
[----:B------:R-:W-:-:S04]  /*955f0*/  @P0 LOP3.LUT R57, R57, 0x4000000, RZ, 0xfc, !PT ;  /* 0x0400000039390812 */ /* 0x000fc800078efcff */
[----:B------:R-:W-:-:S04]  /*95600*/  LOP3.LUT R57, R57, 0xf7ffffff, RZ, 0xc0, !PT ;  /* 0xf7ffffff39397812 */ /* 0x000fc800078ec0ff */
[----:B------:R-:W-:-:S04]  /*95610*/  @P2 LOP3.LUT R57, R57, 0x8000000, RZ, 0xfc, !PT ;  /* 0x0800000039392812 */ /* 0x000fc800078efcff */
[----:B------:R-:W-:-:S04]  /*95620*/  LOP3.LUT R57, R57, 0xefffffff, RZ, 0xc0, !PT ;  /* 0xefffffff39397812 */ /* 0x000fc800078ec0ff */
[----:B------:R-:W-:-:S04]  /*95630*/  @P1 LOP3.LUT R57, R57, 0x10000000, RZ, 0xfc, !PT ;  /* 0x1000000039391812 */ /* 0x000fc800078efcff */
[----:B------:R-:W-:Y:S02]  /*95640*/  LOP3.LUT R57, R57, 0xdfffffff, RZ, 0xc0, !PT ;  /* 0xdfffffff39397812 */ /* 0x000fe400078ec0ff */
[----:B--2---:R-:W-:Y:S02]  /*95650*/  ISETP.GE.AND P0, PT, R7, UR54, PT ;  /* 0x0000003607007c0c */ /* 0x004fe4000bf06270 */
[----:B------:R-:W2:Y:S01]  /*95660*/  LDL.LU R7, [R1+0x2814] ;  /* 0x0028140001077983 */ /* 0x000ea20000300800 */
[----:B----4-:R-:W-:Y:S02]  /*95670*/  ISETP.GE.AND P2, PT, R5, UR52, PT ;  /* 0x0000003405007c0c */ /* 0x010fe4000bf46270 */
[----:B---3--:R-:W-:Y:S01]  /*95680*/  ISETP.GE.AND P1, PT, R6, UR50, PT ;  /* 0x0000003206007c0c */ /* 0x008fe2000bf26270 */
[----:B------:R-:W3:Y:S04]  /*95690*/  LDL.LU R5, [R1+0x2810] ;  /* 0x0028100001057983 */ /* 0x000ee80000300800 */
[----:B------:R-:W4:Y:S03]  /*956a0*/  LDL.LU R6, [R1+0x280c] ;  /* 0x00280c0001067983 */ /* 0x000f260000300800 */
[----:B------:R-:W-:-:S04]  /*956b0*/  @P0 LOP3.LUT R57, R57, 0x20000000, RZ, 0xfc, !PT ;  /* 0x2000000039390812 */ /* 0x000fc800078efcff */
[----:B------:R-:W-:Y:S02]  /*956c0*/  LOP3.LUT R57, R57, 0xbfffffff, RZ, 0xc0, !PT ;  /* 0xbfffffff39397812 */ /* 0x000fe400078ec0ff */
[----:B------:R-:W-:Y:S02]  /*956d0*/  ISETP.GE.AND P0, PT, R36, UR48, PT ;  /* 0x0000003024007c0c */ /* 0x000fe4000bf06270 */
[----:B------:R-:W-:Y:S01]  /*956e0*/  @P2 LOP3.LUT R57, R57, 0x40000000, RZ, 0xfc, !PT ;  /* 0x4000000039392812 */ /* 0x000fe200078efcff */
[----:B------:R-:W3:Y:S01]  /*956f0*/  LDL.LU R36, [R1+0x2808] ;  /* 0x0028080001247983 */ /* 0x000ee20000300800 */
[----:B------:R-:W-:-:S03]  /*95700*/  ISETP.GE.AND P2, PT, R37, UR46, PT ;  /* 0x0000002e25007c0c */ /* 0x000fc6000bf46270 */
[----:B------:R-:W4:Y:S01]  /*95710*/  LDL.LU R37, [R1+0x2804] ;  /* 0x0028040001257983 */ /* 0x000f220000300800 */
[----:B------:R-:W-:-:S04]  /*95720*/  LOP3.LUT R57, R57, 0x7fffffff, RZ, 0xc0, !PT ;  /* 0x7fffffff39397812 */ /* 0x000fc800078ec0ff */
[----:B------:R-:W-:Y:S02]  /*95730*/  @P1 LOP3.LUT R57, R57, 0x80000000, RZ, 0xfc, !PT ;  /* 0x8000000039391812 */ /* 0x000fe400078efcff */
[----:B------:R-:W-:Y:S02]  /*95740*/  ISETP.GE.AND P1, PT, R38, UR44, PT ;  /* 0x0000002c26007c0c */ /* 0x000fe4000bf26270 */
[----:B------:R-:W3:Y:S01]  /*95750*/  LDL.LU R38, [R1+0x2800] ;  /* 0x0028000001267983 */ /* 0x000ee20000300800 */
[----:B------:R-:W-:Y:S01]  /*95760*/  VIADD R33, R0, 0x18b ;  /* 0x0000018b00217836 */ /* 0x000fe20000000000 */
[----:B------:R-:W-:-:S04]  /*95770*/  LOP3.LUT R59, R59, 0xfff7ffff, RZ, 0xc0, !PT ;  /* 0xfff7ffff3b3b7812 */ /* 0x000fc800078ec0ff */
[----:B------:R-:W-:Y:S02]  /*95780*/  @P6 LOP3.LUT R59, R59, 0x80000, RZ, 0xfc, !PT ;  /* 0x000800003b3b6812 */ /* 0x000fe400078efcff */
[----:B------:R-:W-:Y:S01]  /*95790*/  ISETP.GE.AND P6, PT, R33, UR59, PT ;  /* 0x0000003b21007c0c */ /* 0x000fe2000bfc6270 */
[C---:B------:R-:W-:Y:S02]  /*957a0*/  VIADD R32, R0.reuse, 0x18c ;  /* 0x0000018c00207836 */ /* 0x040fe40000000000 */
[----:B------:R-:W-:Y:S01]  /*957b0*/  VIADD R31, R0, 0x18d ;  /* 0x0000018d001f7836 */ /* 0x000fe20000000000 */
[----:B--2---:R-:W-:-:S04]  /*957c0*/  LOP3.LUT R7, R7, 0xfffffffe, RZ, 0xc0, !PT ;  /* 0xfffffffe07077812 */ /* 0x004fc800078ec0ff */
[----:B------:R-:W-:-:S04]  /*957d0*/  @P0 LOP3.LUT R7, R7, 0x1, RZ, 0xfc, !PT ;  /* 0x0000000107070812 */ /* 0x000fc800078efcff */
[----:B------:R-:W-:-:S04]  /*957e0*/  LOP3.LUT R7, R7, 0xfffffffd, RZ, 0xc0, !PT ;  /* 0xfffffffd07077812 */ /* 0x000fc800078ec0ff */
[----:B------:R-:W-:Y:S02]  /*957f0*/  @P2 LOP3.LUT R7, R7, 0x2, RZ, 0xfc, !PT ;  /* 0x0000000207072812 */ /* 0x000fe400078efcff */
[----:B------:R-:W-:Y:S02]  /*95800*/  ISETP.GE.AND P0, PT, R39, UR42, PT ;  /* 0x0000002a27007c0c */ /* 0x000fe4000bf06270 */
[----:B------:R-:W-:Y:S01]  /*95810*/  LOP3.LUT R7, R7, 0xfffffffb, RZ, 0xc0, !PT ;  /* 0xfffffffb07077812 */ /* 0x000fe200078ec0ff */
[----:B------:R-:W2:Y:S03]  /*95820*/  LDL.LU R39, [R1+0x27fc] ;  /* 0x0027fc0001277983 */ /* 0x000ea60000300800 */
[----:B------:R-:W-:Y:S02]  /*95830*/  @P1 LOP3.LUT R7, R7, 0x4, RZ, 0xfc, !PT ;  /* 0x0000000407071812 */ /* 0x000fe400078efcff */
[----:B------:R-:W-:-:S02]  /*95840*/  ISETP.GE.AND P2, PT, R40, UR40, PT ;  /* 0x0000002828007c0c */ /* 0x000fc4000bf46270 */
[----:B------:R-:W-:Y:S01]  /*95850*/  LOP3.LUT R7, R7, 0xffffffbf, RZ, 0xc0, !PT ;  /* 0xffffffbf07077812 */ /* 0x000fe200078ec0ff */
[----:B------:R-:W2:Y:S03]  /*95860*/  LDL.LU R40, [R1+0x27f8] ;  /* 0x0027f80001287983 */ /* 0x000ea60000300800 */
[----:B------:R-:W-:-:S04]  /*95870*/  @P0 LOP3.LUT R7, R7, 0x40, RZ, 0xfc, !PT ;  /* 0x0000004007070812 */ /* 0x000fc800078efcff */
[----:B------:R-:W-:Y:S02]  /*95880*/  LOP3.LUT R7, R7, 0xfffffeff, RZ, 0xc0, !PT ;  /* 0xfffffeff07077812 */ /* 0x000fe400078ec0ff */
[----:B------:R-:W-:Y:S02]  /*95890*/  ISETP.GE.AND P1, PT, R41, UR38, PT ;  /* 0x0000002629007c0c */ /* 0x000fe4000bf26270 */
[----:B------:R-:W2:Y:S01]  /*958a0*/  LDL.LU R41, [R1+0x27f4] ;  /* 0x0027f40001297983 */ /* 0x000ea20000300800 */
[----:B------:R-:W-:Y:S02]  /*958b0*/  ISETP.GE.AND P0, PT, R42, UR36, PT ;  /* 0x000000242a007c0c */ /* 0x000fe4000bf06270 */
[----:B------:R-:W-:Y:S01]  /*958c0*/  @P2 LOP3.LUT R7, R7, 0x100, RZ, 0xfc, !PT ;  /* 0x0000010007072812 */ /* 0x000fe200078efcff */
[----:B------:R-:W2:Y:S01]  /*958d0*/  LDL.LU R42, [R1+0x27f0] ;  /* 0x0027f000012a7983 */ /* 0x000ea20000300800 */
[----:B------:R-:W-:-:S03]  /*958e0*/  ISETP.GE.AND P2, PT, R8, UR34, PT ;  /* 0x0000002208007c0c */ /* 0x000fc6000bf46270 */
[----:B------:R-:W2:Y:S01]  /*958f0*/  LDL.LU R8, [R1+0x27ec] ;  /* 0x0027ec0001087983 */ /* 0x000ea20000300800 */
[----:B----4-:R-:W-:Y:S02]  /*95900*/  LOP3.LUT R37, R37, 0xfffeffff, RZ, 0xc0, !PT ;  /* 0xfffeffff25257812 */ /* 0x010fe400078ec0ff */
[----:B------:R-:W-:Y:S02]  /*95910*/  LOP3.LUT R7, R7, 0xffffefff, RZ, 0xc0, !PT ;  /* 0xffffefff07077812 */ /* 0x000fe400078ec0ff */
[----:B------:R-:W-:Y:S02]  /*95920*/  @P6 LOP3.LUT R37, R37, 0x10000, RZ, 0xfc, !PT ;  /* 0x0001000025256812 */ /* 0x000fe400078efcff */
[----:B------:R-:W-:Y:S02]  /*95930*/  ISETP.GE.AND P6, PT, R32, UR5, PT ;  /* 0x0000000520007c0c */ /* 0x000fe4000bfc6270 */
[----:B------:R-:W-:Y:S02]  /*95940*/  @P1 LOP3.LUT R7, R7, 0x1000, RZ, 0xfc, !PT ;  /* 0x0000100007071812 */ /* 0x000fe400078efcff */
[----:B------:R-:W-:-:S02]  /*95950*/  LOP3.LUT R37, R37, 0xfff7ffff, RZ, 0xc0, !PT ;  /* 0xfff7ffff25257812 */ /* 0x000fc400078ec0ff */
[----:B------:R-:W-:-:S04]  /*95960*/  LOP3.LUT R7, R7, 0xffffdfff, RZ, 0xc0, !PT ;  /* 0xffffdfff07077812 */ /* 0x000fc800078ec0ff */
[----:B------:R-:W-:-:S03]  /*95970*/  @P0 LOP3.LUT R7, R7, 0x2000, RZ, 0xfc, !PT ;  /* 0x0000200007070812 */ /* 0x000fc600078efcff */
[----:B------:R-:W-:Y:S02]  /*95980*/  @P6 LOP3.LUT R37, R37, 0x80000, RZ, 0xfc, !PT ;  /* 0x0008000025256812 */ /* 0x000fe400078efcff */
[----:B------:R-:W-:Y:S02]  /*95990*/  ISETP.GE.AND P6, PT, R31, UR7, PT ;  /* 0x000000071f007c0c */ /* 0x000fe4000bfc6270 */
[----:B------:R-:W-:Y:S02]  /*959a0*/  R2UR UR9, R60 ;  /* 0x000000003c0972ca */ /* 0x000fe400000e0000 */
[----:B------:R-:W-:Y:S02]  /*959b0*/  ISETP.GE.AND P1, PT, R51, UR32, PT ;  /* 0x0000002033007c0c */ /* 0x000fe4000bf26270 */
[----:B------:R-:W-:Y:S01]  /*959c0*/  LOP3.LUT R7, R7, 0xffff7fff, RZ, 0xc0, !PT ;  /* 0xffff7fff07077812 */ /* 0x000fe200078ec0ff */
[----:B------:R-:W-:Y:S01]  /*959d0*/  VIADD R30, R0, 0x18e ;  /* 0x0000018e001e7836 */ /* 0x000fe20000000000 */
[----:B------:R-:W-:Y:S01]  /*959e0*/  ISETP.GE.AND P0, PT, R52, UR30, PT ;  /* 0x0000001e34007c0c */ /* 0x000fe2000bf06270 */
[----:B------:R-:W-:Y:S01]  /*959f0*/  VIADD R29, R0, 0x18f ;  /* 0x0000018f001d7836 */ /* 0x000fe20000000000 */
[----:B------:R-:W-:Y:S01]  /*95a00*/  @P2 LOP3.LUT R7, R7, 0x8000, RZ, 0xfc, !PT ;  /* 0x0000800007072812 */ /* 0x000fe200078efcff */
[----:B------:R-:W4:Y:S01]  /*95a10*/  LDL.LU R51, [R1+0x27e8] ;  /* 0x0027e80001337983 */ /* 0x000f220000300800 */
[----:B------:R-:W-:-:S02]  /*95a20*/  LOP3.LUT R37, R37, 0xffefffff, RZ, 0xc0, !PT ;  /* 0xffefffff25257812 */ /* 0x000fc400078ec0ff */
[----:B------:R-:W-:Y:S01]  /*95a30*/  LOP3.LUT R7, R7, 0xfffdffff, RZ, 0xc0, !PT ;  /* 0xfffdffff07077812 */ /* 0x000fe200078ec0ff */
[----:B------:R-:W4:Y:S01]  /*95a40*/  LDL.LU R52, [R1+0x27e4] ;  /* 0x0027e40001347983 */ /* 0x000f220000300800 */
[----:B------:R-:W-:Y:S02]  /*95a50*/  @P6 LOP3.LUT R37, R37, 0x100000, RZ, 0xfc, !PT ;  /* 0x0010000025256812 */ /* 0x000fe400078efcff */
[----:B------:R-:W-:Y:S02]  /*95a60*/  @P1 LOP3.LUT R7, R7, 0x20000, RZ, 0xfc, !PT ;  /* 0x0002000007071812 */ /* 0x000fe400078efcff */
[----:B------:R-:W-:Y:S02]  /*95a70*/  ISETP.GE.AND P6, PT, R30, UR9, PT ;  /* 0x000000091e007c0c */ /* 0x000fe4000bfc6270 */
[----:B------:R-:W-:Y:S02]  /*95a80*/  ISETP.GE.AND P2, PT, R54, UR28, PT ;  /* 0x0000001c36007c0c */ /* 0x000fe4000bf46270 */
[----:B------:R-:W-:Y:S01]  /*95a90*/  LOP3.LUT R7, R7, 0xfffbffff, RZ, 0xc0, !PT ;  /* 0xfffbffff07077812 */ /* 0x000fe200078ec0ff */
[----:B------:R-:W-:Y:S01]  /*95aa0*/  VIADD R28, R0, 0x190 ;  /* 0x00000190001c7836 */ /* 0x000fe20000000000 */
[----:B------:R-:W-:Y:S01]  /*95ab0*/  LOP3.LUT R37, R37, 0xff7fffff, RZ, 0xc0, !PT ;  /* 0xff7fffff25257812 */ /* 0x000fe200078ec0ff */
[----:B------:R-:W4:Y:S01]  /*95ac0*/  LDL.LU R54, [R1+0x27e0] ;  /* 0x0027e00001367983 */ /* 0x000f220000300800 */
[----:B------:R-:W-:-:S02]  /*95ad0*/  @P0 LOP3.LUT R7, R7, 0x40000, RZ, 0xfc, !PT ;  /* 0x0004000007070812 */ /* 0x000fc400078efcff */
[----:B------:R-:W-:Y:S02]  /*95ae0*/  ISETP.GE.AND P1, PT, R56, UR26, PT ;  /* 0x0000001a38007c0c */ /* 0x000fe4000bf26270 */
[----:B------:R-:W-:Y:S01]  /*95af0*/  LOP3.LUT R7, R7, 0xffdfffff, RZ, 0xc0, !PT ;  /* 0xffdfffff07077812 */ /* 0x000fe200078ec0ff */
[----:B------:R-:W4:Y:S01]  /*95b00*/  LDL.LU R56, [R1+0x27dc] ;  /* 0x0027dc0001387983 */ /* 0x000f220000300800 */
[----:B------:R-:W-:Y:S02]  /*95b10*/  @P6 LOP3.LUT R37, R37, 0x800000, RZ, 0xfc, !PT ;  /* 0x0080000025256812 */ /* 0x000fe400078efcff */
[----:B------:R-:W-:Y:S02]  /*95b20*/  ISETP.GE.AND P6, PT, R29, UR11, PT ;  /* 0x0000000b1d007c0c */ /* 0x000fe4000bfc6270 */
[----:B------:R-:W-:Y:S02]  /*95b30*/  @P2 LOP3.LUT R7, R7, 0x200000, RZ, 0xfc, !PT ;  /* 0x0020000007072812 */ /* 0x000fe400078efcff */
[----:B------:R-:W-:-:S02]  /*95b40*/  ISETP.GE.AND P0, PT, R55, UR24, PT ;  /* 0x0000001837007c0c */ /* 0x000fc4000bf06270 */
[----:B------:R-:W-:Y:S01]  /*95b50*/  LOP3.LUT R7, R7, 0xffbfffff, RZ, 0xc0, !PT ;  /* 0xffbfffff07077812 */ /* 0x000fe200078ec0ff */
[----:B------:R-:W4:Y:S01]  /*95b60*/  LDL.LU R55, [R1+0x27d8] ;  /* 0x0027d80001377983 */ /* 0x000f220000300800 */
[----:B------:R-:W-:Y:S02]  /*95b70*/  LOP3.LUT R37, R37, 0xfdffffff, RZ, 0xc0, !PT ;  /* 0xfdffffff25257812 */ /* 0x000fe400078ec0ff */
[----:B------:R-:W-:Y:S02]  /*95b80*/  @P1 LOP3.LUT R7, R7, 0x400000, RZ, 0xfc, !PT ;  /* 0x0040000007071812 */ /* 0x000fe400078efcff */
[----:B------:R-:W-:Y:S02]  /*95b90*/  ISETP.GE.AND P2, PT, R34, UR22, PT ;  /* 0x0000001622007c0c */ /* 0x000fe4000bf46270 */
[----:B------:R-:W4:Y:S01]  /*95ba0*/  LDL.LU R34, [R1+0x27d4] ;  /* 0x0027d40001227983 */ /* 0x000f220000300800 */
[----:B------:R-:W-:Y:S02]  /*95bb0*/  @P6 LOP3.LUT R37, R37, 0x2000000, RZ, 0xfc, !PT ;  /* 0x0200000025256812 */ /* 0x000fe400078efcff */
[----:B------:R-:W-:-:S02]  /*95bc0*/  LOP3.LUT R7, R7, 0xfdffffff, RZ, 0xc0, !PT ;  /* 0xfdffffff07077812 */ /* 0x000fc400078ec0ff */
[----:B------:R-:W-:Y:S02]  /*95bd0*/  ISETP.GE.AND P6, PT, R28, UR13, PT ;  /* 0x0000000d1c007c0c */ /* 0x000fe4000bfc6270 */
[----:B------:R-:W-:Y:S02]  /*95be0*/  @P0 LOP3.LUT R7, R7, 0x2000000, RZ, 0xfc, !PT ;  /* 0x0200000007070812 */ /* 0x000fe400078efcff */
[----:B------:R-:W-:Y:S01]  /*95bf0*/  ISETP.GE.AND P1, PT, R53, UR20, PT ;  /* 0x0000001435007c0c */ /* 0x000fe2000bf26270 */
[C---:B------:R-:W-:Y:S01]  /*95c00*/  VIADD R27, R0.reuse, 0x191 ;  /* 0x00000191001b7836 */ /* 0x040fe20000000000 */
[----:B------:R-:W-:Y:S01]  /*95c10*/  LOP3.LUT R7, R7, 0xfbffffff, RZ, 0xc0, !PT ;  /* 0xfbffffff07077812 */ /* 0x000fe200078ec0ff */
[----:B------:R-:W-:Y:S01]  /*95c20*/  VIADD R26, R0, 0x192 ;  /* 0x00000192001a7836 */ /* 0x000fe20000000000 */
[----:B------:R-:W-:Y:S01]  /*95c30*/  LOP3.LUT R37, R37, 0xf7ffffff, RZ, 0xc0, !PT ;  /* 0xf7ffffff25257812 */ /* 0x000fe200078ec0ff */
[----:B------:R-:W4:Y:S01]  /*95c40*/  LDL.LU R53, [R1+0x27d0] ;  /* 0x0027d00001357983 */ /* 0x000f220000300800 */
[----:B------:R-:W-:-:S02]  /*95c50*/  @P2 LOP3.LUT R7, R7, 0x4000000, RZ, 0xfc, !PT ;  /* 0x0400000007072812 */ /* 0x000fc400078efcff */
[----:B------:R-:W-:Y:S02]  /*95c60*/  ISETP.GE.AND P2, PT, R48, UR16, PT ;  /* 0x0000001030007c0c */ /* 0x000fe4000bf46270 */
[----:B------:R-:W-:Y:S02]  /*95c70*/  @P6 LOP3.LUT R37, R37, 0x8000000, RZ, 0xfc, !PT ;  /* 0x0800000025256812 */ /* 0x000fe400078efcff */
[----:B------:R-:W-:Y:S02]  /*95c80*/  ISETP.GE.AND P6, PT, R27, UR15, PT ;  /* 0x0000000f1b007c0c */ /* 0x000fe4000bfc6270 */
[----:B------:R-:W-:Y:S02]  /*95c90*/  ISETP.GE.AND P0, PT, R49, UR18, PT ;  /* 0x0000001231007c0c */ /* 0x000fe4000bf06270 */
[----:B------:R-:W-:Y:S01]  /*95ca0*/  LOP3.LUT R7, R7, 0xefffffff, RZ, 0xc0, !PT ;  /* 0xefffffff07077812 */ /* 0x000fe200078ec0ff */
[----:B------:R-:W4:Y:S01]  /*95cb0*/  LDL.LU R49, [R1+0x27cc] ;  /* 0x0027cc0001317983 */ /* 0x000f220000300800 */
[----:B---3--:R-:W-:-:S02]  /*95cc0*/  LOP3.LUT R36, R36, 0xfffffffe, RZ, 0xc0, !PT ;  /* 0xfffffffe24247812 */ /* 0x008fc400078ec0ff */
[----:B------:R-:W-:Y:S01]  /*95cd0*/  @P1 LOP3.LUT R7, R7, 0x10000000, RZ, 0xfc, !PT ;  /* 0x1000000007071812 */ /* 0x000fe200078efcff */
[----:B------:R-:W3:Y:S01]  /*95ce0*/  LDL.LU R48, [R1+0x27c8] ;  /* 0x0027c80001307983 */ /* 0x000ee20000300800 */
[----:B------:R-:W-:Y:S02]  /*95cf0*/  ISETP.GE.AND P1, PT, R43, UR14, PT ;  /* 0x0000000e2b007c0c */ /* 0x000fe4000bf26270 */
[----:B------:R-:W-:Y:S01]  /*95d00*/  LOP3.LUT R37, R37, 0xbfffffff, RZ, 0xc0, !PT ;  /* 0xbfffffff25257812 */ /* 0x000fe200078ec0ff */
[----:B------:R-:W3:Y:S01]  /*95d10*/  LDL.LU R43, [R1+0x27c4] ;  /* 0x0027c400012b7983 */ /* 0x000ee20000300800 */
[----:B------:R-:W-:Y:S02]  /*95d20*/  LOP3.LUT R7, R7, 0xbfffffff, RZ, 0xc0, !PT ;  /* 0xbfffffff07077812 */ /* 0x000fe400078ec0ff */
[----:B------:R-:W-:Y:S02]  /*95d30*/  @P2 LOP3.LUT R36, R36, 0x1, RZ, 0xfc, !PT ;  /* 0x0000000124242812 */ /* 0x000fe400078efcff */
[----:B------:R-:W-:-:S02]  /*95d40*/  @P6 LOP3.LUT R37, R37, 0x40000000, RZ, 0xfc, !PT ;  /* 0x4000000025256812 */ /* 0x000fc400078efcff */
[----:B------:R-:W-:Y:S02]  /*95d50*/  ISETP.GE.AND P6, PT, R26, UR17, PT ;  /* 0x000000111a007c0c */ /* 0x000fe4000bfc6270 */
[----:B------:R-:W-:Y:S02]  /*95d60*/  @P0 LOP3.LUT R7, R7, 0x40000000, RZ, 0xfc, !PT ;  /* 0x4000000007070812 */ /* 0x000fe400078efcff */
[----:B------:R-:W-:Y:S02]  /*95d70*/  ISETP.GE.AND P0, PT, R50, UR12, PT ;  /* 0x0000000c32007c0c */ /* 0x000fe4000bf06270 */
[----:B------:R-:W-:Y:S01]  /*95d80*/  LOP3.LUT R36, R36, 0xfffffffb, RZ, 0xc0, !PT ;  /* 0xfffffffb24247812 */ /* 0x000fe200078ec0ff */
[----:B------:R-:W3:Y:S01]  /*95d90*/  LDL.LU R50, [R1+0x27c0] ;  /* 0x0027c00001327983 */ /* 0x000ee20000300800 */
[----:B------:R-:W-:Y:S02]  /*95da0*/  ISETP.GE.AND P5, PT, R2, UR10, PT ;  /* 0x0000000a02007c0c */ /* 0x000fe4000bfa6270 */
[----:B------:R-:W-:Y:S01]  /*95db0*/  ISETP.GE.AND P4, PT, R44, UR8, PT ;  /* 0x000000082c007c0c */ /* 0x000fe2000bf86270 */
[----:B------:R-:W3:Y:S01]  /*95dc0*/  LDL.LU R2, [R1+0x27bc] ;  /* 0x0027bc0001027983 */ /* 0x000ee20000300800 */
[----:B------:R-:W-:-:S02]  /*95dd0*/  ISETP.GE.AND P3, PT, R45, UR6, PT ;  /* 0x000000062d007c0c */ /* 0x000fc4000bf66270 */
[----:B------:R-:W-:Y:S01]  /*95de0*/  @P1 LOP3.LUT R36, R36, 0x4, RZ, 0xfc, !PT ;  /* 0x0000000424241812 */ /* 0x000fe200078efcff */
[----:B------:R-:W3:Y:S01]  /*95df0*/  LDL.LU R44, [R1+0x27b8] ;  /* 0x0027b800012c7983 */ /* 0x000ee20000300800 */
[----:B------:R-:W-:Y:S02]  /*95e00*/  ISETP.GE.AND P2, PT, R46, UR58, PT ;  /* 0x0000003a2e007c0c */ /* 0x000fe4000bf46270 */
[----:B------:R-:W-:Y:S01]  /*95e10*/  ISETP.GE.AND P1, PT, R47, UR60, PT ;  /* 0x0000003c2f007c0c */ /* 0x000fe2000bf26270 */
[----:B------:R-:W3:Y:S01]  /*95e20*/  LDL.LU R45, [R1+0x27b4] ;  /* 0x0027b400012d7983 */ /* 0x000ee20000300800 */
[----:B------:R-:W-:Y:S01]  /*95e30*/  VIADD R25, R0, 0x193 ;  /* 0x0000019300197836 */ /* 0x000fe20000000000 */
[----:B------:R-:W-:Y:S02]  /*95e40*/  LOP3.LUT R37, R37, 0x7fffffff, RZ, 0xc0, !PT ;  /* 0x7fffffff25257812 */ /* 0x000fe400078ec0ff */
[----:B------:R-:W3:Y:S04]  /*95e50*/  LDL.LU R46, [R1+0x27b0] ;  /* 0x0027b000012e7983 */ /* 0x000ee80000300800 */
[----:B------:R-:W3:Y:S01]  /*95e60*/  LDL.LU R47, [R1+0x27ac] ;  /* 0x0027ac00012f7983 */ /* 0x000ee20000300800 */
[----:B------:R-:W-:-:S02]  /*95e70*/  @P6 LOP3.LUT R37, R37, 0x80000000, RZ, 0xfc, !PT ;  /* 0x8000000025256812 */ /* 0x000fc400078efcff */
[----:B------:R-:W-:Y:S01]  /*95e80*/  ISETP.GE.AND P6, PT, R25, UR19, PT ;  /* 0x0000001319007c0c */ /* 0x000fe2000bfc6270 */
[----:B------:R-:W-:Y:S01]  /*95e90*/  VIADD R24, R0, 0x194 ;  /* 0x0000019400187836 */ /* 0x000fe20000000000 */
[----:B------:R-:W-:Y:S01]  /*95ea0*/  LOP3.LUT R38, R38, 0xfffffffb, RZ, 0xc0, !PT ;  /* 0xfffffffb26267812 */ /* 0x000fe200078ec0ff */
[----:B------:R-:W-:-:S10]  /*95eb0*/  VIADD R23, R0, 0x195 ;  /* 0x0000019500177836 */ /* 0x000fd40000000000 */
[----:B------:R-:W-:Y:S02]  /*95ec0*/  @P6 LOP3.LUT R38, R38, 0x4, RZ, 0xfc, !PT ;  /* 0x0000000426266812 */ /* 0x000fe400078efcff */
[----:B------:R-:W-:Y:S02]  /*95ed0*/  ISETP.GE.AND P6, PT, R24, UR21, PT ;  /* 0x0000001518007c0c */ /* 0x000fe4000bfc6270 */
        /* <DEDUP_REMOVED lines=16> */
[----:B--2---:R-:W-:Y:S02]  /*95fe0*/  R2UR UR60, R8 ;  /* 0x00000000083c72ca */ /* 0x004fe400000e0000 */
[----:B------:R-:W2:Y:S01]  /*95ff0*/  LDL.LU R8, [R1+0x27a8] ;  /* 0x0027a80001087983 */ /* 0x000ea20000300800 */
[----:B------:R-:W-:-:S08]  /*96000*/  LOP3.LUT R38, R38, 0xffffdfff, RZ, 0xc0, !PT ;  /* 0xffffdfff26267812 */ /* 0x000fd000078ec0ff */
[----:B------:R-:W-:Y:S02]  /*96010*/  @P6 LOP3.LUT R38, R38, 0x2000, RZ, 0xfc, !PT ;  /* 0x0000200026266812 */ /* 0x000fe400078efcff */
        /* <DEDUP_REMOVED lines=46> */
[----:B------:R-:W-:Y:S02]  /*96300*/  LOP3.LUT R37, R37, 0xfffffeff, RZ, 0xc0, !PT ;  /* 0xfffffeff25257812 */ /* 0x000fe400078ec0ff */
[----:B------:R-:W-:-:S04]  /*96310*/  LOP3.LUT R36, R36, 0xffffffef, RZ, 0xc0, !PT ;  /* 0xffffffef24247812 */ /* 0x000fc800078ec0ff */
[----:B------:R-:W-:-:S05]  /*96320*/  @P0 LOP3.LUT R36, R36, 0x10, RZ, 0xfc, !PT ;  /* 0x0000001024240812 */ /* 0x000fca00078efcff */
[----:B------:R-:W-:Y:S02]  /*96330*/  @P6 LOP3.LUT R37, R37, 0x100, RZ, 0xfc, !PT ;  /* 0x0000010025256812 */ /* 0x000fe400078efcff */
[----:B------:R-:W-:Y:S02]  /*96340*/  ISETP.GE.AND P6, PT, R60, UR55, PT ;  /* 0x000000373c007c0c */ /* 0x000fe4000bfc6270 */
[----:B------:R-:W-:Y:S02]  /*96350*/  ISETP.GE.AND P0, PT, R35, UR61, PT ;  /* 0x0000003d23007c0c */ /* 0x000fe4000bf06270 */
[----:B------:R-:W3:Y:S01]  /*96360*/  LDL.LU R35, [R1+0x27a4] ;  /* 0x0027a40001237983 */ /* 0x000ee20000300800 */
[----:B----4-:R-:W-:-:S03]  /*96370*/  R2UR UR61, R34 ;  /* 0x00000000223d72ca */ /* 0x010fc600000e0000 */
[----:B------:R-:W4:Y:S01]  /*96380*/  LDL.LU R34, [R1+0x27a0] ;  /* 0x0027a00001227983 */ /* 0x000f220000300800 */
[----:B------:R-:W-:-:S03]  /*96390*/  VIADD R58, R0, 0x1a6 ;  /* 0x000001a6003a7836 */ /* 0x000fc60000000000 */
[----:B------:R-:W4:Y:S01]  /*963a0*/  LDL.LU R33, [R1+0x279c] ;  /* 0x00279c0001217983 */ /* 0x000f220000300800 */
[----:B------:R-:W-:-:S03]  /*963b0*/  LOP3.LUT R37, R37, 0xffffffdf, RZ, 0xc0, !PT ;  /* 0xffffffdf25257812 */ /* 0x000fc600078ec0ff */
[----:B------:R-:W4:Y:S04]  /*963c0*/  LDL.LU R32, [R1+0x2798] ;  /* 0x0027980001207983 */ /* 0x000f280000300800 */
[----:B------:R-:W4:Y:S04]  /*963d0*/  LDL.LU R31, [R1+0x2794] ;  /* 0x00279400011f7983 */ /* 0x000f280000300800 */
[----:B------:R-:W4:Y:S01]  /*963e0*/  LDL.LU R30, [R1+0x2790] ;  /* 0x00279000011e7983 */ /* 0x000f220000300800 */
[----:B------:R-:W-:-:S03]  /*963f0*/  @P6 LOP3.LUT R37, R37, 0x20, RZ, 0xfc, !PT ;  /* 0x0000002025256812 */ /* 0x000fc600078efcff */
[----:B------:R-:W4:Y:S01]  /*96400*/  LDL.LU R29, [R1+0x278c] ;  /* 0x00278c00011d7983 */ /* 0x000f220000300800 */
[----:B------:R-:W-:-:S03]  /*96410*/  ISETP.GE.AND P6, PT, R58, UR57, PT ;  /* 0x000000393a007c0c */ /* 0x000fc6000bfc6270 */
        /* <DEDUP_REMOVED lines=13> */
[----:B------:R-:W4:Y:S01]  /*964f0*/  LDL.LU R16, [R1+0x2758] ;  /* 0x0027580001107983 */ /* 0x000f220000300800 */
[----:B------:R-:W-:-:S03]  /*96500*/  @P6 LOP3.LUT R37, R37, 0x8, RZ, 0xfc, !PT ;  /* 0x0000000825256812 */ /* 0x000fc600078efcff */
[----:B------:R-:W3:Y:S01]  /*96510*/  LDL.LU R15, [R1+0x2754] ;  /* 0x00275400010f7983 */ /* 0x000ee20000300800 */
[----:B------:R-:W-:-:S03]  /*96520*/  ISETP.GE.AND P6, PT, R5, UR61, PT ;  /* 0x0000003d05007c0c */ /* 0x000fc6000bfc6270 */
[----:B------:R-:W3:Y:S04]  /*96530*/  LDL.LU R14, [R1+0x2750] ;  /* 0x00275000010e7983 */ /* 0x000ee80000300800 */
[----:B------:R-:W4:Y:S04]  /*96540*/  LDL.LU R13, [R1+0x274c] ;  /* 0x00274c00010d7983 */ /* 0x000f280000300800 */
[----:B------:R-:W4:Y:S04]  /*96550*/  LDL.LU R12, [R1+0x2748] ;  /* 0x00274800010c7983 */ /* 0x000f280000300800 */
[----:B------:R-:W4:Y:S04]  /*96560*/  LDL.LU R11, [R1+0x2744] ;  /* 0x00274400010b7983 */ /* 0x000f280000300800 */
[----:B------:R-:W4:Y:S04]  /*96570*/  LDL.LU R10, [R1+0x2740] ;  /* 0x00274000010a7983 */ /* 0x000f280000300800 */
[----:B------:R-:W4:Y:S04]  /*96580*/  LDL.LU R9, [R1+0x273c] ;  /* 0x00273c0001097983 */ /* 0x000f280000300800 */
[----:B------:R-:W3:Y:S01]  /*96590*/  LDL.LU R61, [R1+0xb60] ;  /* 0x000b6000013d7983 */ /* 0x000ee20000300800 */
[----:B------:R-:W-:-:S04]  /*965a0*/  LOP3.LUT R3, R3, 0xfffffffe, RZ, 0xc0, !PT ;  /* 0xfffffffe03037812 */ /* 0x000fc800078ec0ff */
[----:B------:R-:W-:Y:S02]  /*965b0*/  @P6 LOP3.LUT R3, R3, 0x1, RZ, 0xfc, !PT ;  /* 0x0000000103036812 */ /* 0x000fe400078efcff */
[----:B------:R-:W-:Y:S02]  /*965c0*/  ISETP.GE.AND P6, PT, R0, UR60, PT ;  /* 0x0000003c00007c0c */ /* 0x000fe4000bfc6270 */
[----:B--2---:R-:W-:Y:S02]  /*965d0*/  R2UR UR60, R8 ;  /* 0x00000000083c72ca */ /* 0x004fe400000e0000 */
[----:B------:R-:W2:Y:S01]  /*965e0*/  LDL.LU R8, [R1+0x2738] ;  /* 0x0027380001087983 */ /* 0x000ea20000300800 */
[----:B------:R-:W-:-:S08]  /*965f0*/  LOP3.LUT R3, R3, 0xfffffffb, RZ, 0xc0, !PT ;  /* 0xfffffffb03037812 */ /* 0x000fd000078ec0ff */
[----:B------:R-:W-:Y:S02]  /*96600*/  @P6 LOP3.LUT R3, R3, 0x4, RZ, 0xfc, !PT ;  /* 0x0000000403036812 */ /* 0x000fe400078efcff */
[----:B------:R-:W-:Y:S02]  /*96610*/  LOP3.LUT P6, RZ, R59, 0x80000, RZ, 0xc0, !PT ;  /* 0x000800003bff7812 */ /* 0x000fe400078cc0ff */
[----:B---3--:R-:W-:Y:S01]  /*96620*/  R2UR UR61, R61 ;  /* 0x000000003d3d72ca */ /* 0x008fe200000e0000 */
[----:B------:R-:W-:Y:S01]  /*96630*/  STL.64 [R1+0x2860], R14 ;  /* 0x0028600e01007387 */ /* 0x000fe20000100a00 */
[----:B------:R-:W-:Y:S01]  /*96640*/  LOP3.LUT R2, R2, 0xfeffffff, RZ, 0xc0, !PT ;  /* 0xfeffffff02027812 */ /* 0x000fe200078ec0ff */
[----:B------:R-:W-:Y:S01]  /*96650*/  ULDC UR5, c[0x0][0x228] ;  /* 0x00008a0000057ab9 */ /* 0x000fe20000000800 */
[----:B------:R-:W-:Y:S01]  /*96660*/  ULDC.64 UR56, c[0x0][0x228] ;  /* 0x00008a0000387ab9 */ /* 0x000fe20000000a00 */
[----:B----4-:R0:W-:Y:S01]  /*96670*/  STL.64 [R1+0x2858], R12 ;  /* 0x0028580c01007387 */ /* 0x0101e20000100a00 */
[----:B------:R-:W-:Y:S01]  /*96680*/  ULDC.64 UR58, c[0x0][0x228] ;  /* 0x00008a00003a7ab9 */ /* 0x000fe20000000a00 */
[----:B------:R-:W-:Y:S01]  /*96690*/  ULDC.64 UR6, c[0x0][0x228] ;  /* 0x00008a0000067ab9 */ /* 0x000fe20000000a00 */
[----:B------:R-:W-:Y:S01]  /*966a0*/  ULDC.64 UR8, c[0x0][0x228] ;  /* 0x00008a0000087ab9 */ /* 0x000fe20000000a00 */
[----:B------:R-:W1:Y:S01]  /*966b0*/  S2R R60, SR_TID.X ;  /* 0x00000000003c7919 */ /* 0x000e620000002100 */
[----:B------:R-:W-:Y:S01]  /*966c0*/  ULDC.64 UR10, c[0x0][0x228] ;  /* 0x00008a00000a7ab9 */ /* 0x000fe20000000a00 */
[----:B------:R-:W-:Y:S01]  /*966d0*/  ULDC.64 UR12, c[0x0][0x228] ;  /* 0x00008a00000c7ab9 */ /* 0x000fe20000000a00 */
[----:B------:R-:W-:Y:S01]  /*966e0*/  ULDC.64 UR14, c[0x0][0x228] ;  /* 0x00008a00000e7ab9 */ /* 0x000fe20000000a00 */
[----:B------:R-:W-:Y:S01]  /*966f0*/  ULDC.64 UR16, c[0x0][0x228] ;  /* 0x00008a0000107ab9 */ /* 0x000fe20000000a00 */
[----:B------:R-:W-:Y:S01]  /*96700*/  ULDC.64 UR18, c[0x0][0x228] ;  /* 0x00008a0000127ab9 */ /* 0x000fe20000000a00 */
[----:B------:R-:W-:Y:S01]  /*96710*/  ULDC.64 UR20, c[0x0][0x228] ;  /* 0x00008a0000147ab9 */ /* 0x000fe20000000a00 */
[----:B------:R-:W-:Y:S01]  /*96720*/  ULDC.64 UR22, c[0x0][0x228] ;  /* 0x00008a0000167ab9 */ /* 0x000fe20000000a00 */
[----:B0-----:R-:W3:Y:S01]  /*96730*/  LDL.LU R12, [R1+0x1b0] ;  /* 0x0001b000010c7983 */ /* 0x001ee20000300800 */
[----:B------:R-:W-:Y:S01]  /*96740*/  ULDC.64 UR24, c[0x0][0x228] ;  /* 0x00008a0000187ab9 */ /* 0x000fe20000000a00 */
[----:B------:R-:W-:Y:S01]  /*96750*/  ULDC.64 UR26, c[0x0][0x228] ;  /* 0x00008a00001a7ab9 */ /* 0x000fe20000000a00 */
[----:B------:R-:W-:Y:S01]  /*96760*/  ULDC.64 UR28, c[0x0][0x228] ;  /* 0x00008a00001c7ab9 */ /* 0x000fe20000000a00 */
[----:B------:R-:W3:Y:S01]  /*96770*/  LDL.LU R13, [R1+0x1b4] ;  /* 0x0001b400010d7983 */ /* 0x000ee20000300800 */
        /* <DEDUP_REMOVED lines=11> */
[----:B------:R-:W4:Y:S01]  /*96830*/  LDL.LU R58, [R1+0xac8] ;  /* 0x000ac800013a7983 */ /* 0x000f220000300800 */
[----:B------:R-:W-:Y:S01]  /*96840*/  ULDC.64 UR48, c[0x0][0x228] ;  /* 0x00008a0000307ab9 */ /* 0x000fe20000000a00 */
[----:B------:R-:W-:Y:S01]  /*96850*/  ULDC.64 UR50, c[0x0][0x228] ;  /* 0x00008a0000327ab9 */ /* 0x000fe20000000a00 */
[----:B------:R-:W-:Y:S01]  /*96860*/  ULDC.64 UR52, c[0x0][0x228] ;  /* 0x00008a0000347ab9 */ /* 0x000fe20000000a00 */
[----:B------:R-:W3:Y:S01]  /*96870*/  LDL R61, [R1+0xb00] ;  /* 0x000b0000013d7983 */ /* 0x000ee20000100800 */
[----:B------:R-:W-:Y:S01]  /*96880*/  @P5 LOP3.LUT R2, R2, 0x1000000, RZ, 0xfc, !PT ;  /* 0x0100000002025812 */ /* 0x000fe200078efcff */
[----:B------:R-:W-:Y:S01]  /*96890*/  ULDC.64 UR54, c[0x0][0x228] ;  /* 0x00008a0000367ab9 */ /* 0x000fe20000000a00 */
[----:B------:R-:W-:Y:S02]  /*968a0*/  BAR.SYNC.DEFER_BLOCKING 0x0 ;  /* 0x0000000000007b1d */ /* 0x000fe40000010000 */
[----:B------:R-:W-:-:S02]  /*968b0*/  LOP3.LUT R2, R2, 0xff7fffff, RZ, 0xc0, !PT ;  /* 0xff7fffff02027812 */ /* 0x000fc400078ec0ff */
[----:B-1----:R-:W-:Y:S02]  /*968c0*/  LOP3.LUT R60, R60, 0x1f, RZ, 0xc0, !PT ;  /* 0x0000001f3c3c7812 */ /* 0x002fe400078ec0ff */
[----:B------:R-:W-:Y:S02]  /*968d0*/  @P4 LOP3.LUT R2, R2, 0x800000, RZ, 0xfc, !PT ;  /* 0x0080000002024812 */ /* 0x000fe400078efcff */
[----:B------:R-:W-:Y:S01]  /*968e0*/  LOP3.LUT P5, RZ, R3, 0x1, RZ, 0xc0, !PT ;  /* 0x0000000103ff7812 */ /* 0x000fe200078ac0ff */
[----:B------:R-:W-:Y:S01]  /*968f0*/  STL.64 [R1+0x2850], R10 ;  /* 0x0028500a01007387 */ /* 0x000fe20000100a00 */
[----:B------:R-:W-:-:S03]  /*96900*/  LOP3.LUT R2, R2, 0xffbfffff, RZ, 0xc0, !PT ;  /* 0xffbfffff02027812 */ /* 0x000fc600078ec0ff */
[----:B--2---:R0:W-:Y:S01]  /*96910*/  STL.64 [R1+0x2848], R8 ;  /* 0x0028480801007387 */ /* 0x0041e20000100a00 */
[----:B------:R-:W-:-:S03]  /*96920*/  @P3 LOP3.LUT R2, R2, 0x400000, RZ, 0xfc, !PT ;  /* 0x0040000002023812 */ /* 0x000fc600078efcff */
[----:B------:R-:W-:Y:S01]  /*96930*/  STL [R1+0x27ec], R4 ;  /* 0x0027ec0401007387 */ /* 0x000fe20000100800 */
[----:B------:R-:W-:-:S03]  /*96940*/  LOP3.LUT R2, R2, 0xffdfffff, RZ, 0xc0, !PT ;  /* 0xffdfffff02027812 */ /* 0x000fc600078ec0ff */
[----:B------:R-:W-:Y:S01]  /*96950*/  STL [R1+0x27e8], R7 ;  /* 0x0027e80701007387 */ /* 0x000fe20000100800 */
        /* <DEDUP_REMOVED lines=25> */
[----:B0-----:R-:W2:Y:S04]  /*96af0*/  LDL.LU R8, [R1+0x1a0] ;  /* 0x0001a00001087983 */ /* 0x001ea80000300800 */
[----:B------:R-:W2:Y:S04]  /*96b00*/  LDL.LU R9, [R1+0x1a4] ;  /* 0x0001a40001097983 */ /* 0x000ea80000300800 */
[----:B------:R-:W2:Y:S04]  /*96b10*/  LDL.LU R10, [R1+0x1a8] ;  /* 0x0001a800010a7983 */ /* 0x000ea80000300800 */
[----:B------:R-:W2:Y:S04]  /*96b20*/  LDL.LU R11, [R1+0x1ac] ;  /* 0x0001ac00010b7983 */ /* 0x000ea80000300800 */
[----:B------:R-:W-:Y:S04]  /*96b30*/  STL.64 [R1+0x2800], R46 ;  /* 0x0028002e01007387 */ /* 0x000fe80000100a00 */
[----:B------:R0:W-:Y:S04]  /*96b40*/  STL.64 [R1+0x27f8], R44 ;  /* 0x0027f82c01007387 */ /* 0x0001e80000100a00 */
[----:B0-----:R-:W2:Y:S04]  /*96b50*/  LDL.LU R44, [R1+0x190] ;  /* 0x00019000012c7983 */ /* 0x001ea80000300800 */
[----:B------:R-:W2:Y:S01]  /*96b60*/  LDL.LU R45, [R1+0x194] ;  /* 0x00019400012d7983 */ /* 0x000ea20000300800 */
[----:B----4-:R-:W-:-:S13]  /*96b70*/  R2UR UR4, R58 ;  /* 0x000000003a0472ca */ /* 0x010fda00000e0000 */
[----:B------:R-:W-:Y:S01]  /*96b80*/  LEA R58, R60, UR4, 0x4 ;  /* 0x000000043c3a7c11 */ /* 0x000fe2000f8e20ff */
[----:B---3--:R-:W-:Y:S01]  /*96b90*/  IMAD.WIDE R60, R61, 0x2, R46 ;  /* 0x000000023d3c7825 */ /* 0x008fe200078e022e */
[----:B------:R-:W-:Y:S01]  /*96ba0*/  ULDC UR4, c[0x0][0x22c] ;  /* 0x00008b0000047ab9 */ /* 0x000fe20000000800 */
        /* <DEDUP_REMOVED lines=18> */
[----:B------:R-:W-:Y:S01]  /*96cd0*/  STSM.16.M88.4 [R58], R12 ;  /* 0x0000000c3a007844 */ /* 0x000fe20000000200 */
[----:B------:R-:W-:-:S03]  /*96ce0*/  NOP ;  /* 0x0000000000007918 */ /* 0x000fc60000000000 */
[----:B------:R-:W0:Y:S01]  /*96cf0*/  LDS.128 R12, [R58] ;  /* 0x000000003a0c7984 */ /* 0x000e220000000c00 */
[----:B------:R-:W-:-:S03]  /*96d00*/  NOP ;  /* 0x0000000000007918 */ /* 0x000fc60000000000 */
[----:B--2---:R-:W-:Y:S01]  /*96d10*/  STSM.16.M88.4 [R58], R8 ;  /* 0x000000083a007844 */ /* 0x004fe20000000200 */
[----:B------:R-:W-:-:S03]  /*96d20*/  NOP ;  /* 0x0000000000007918 */ /* 0x000fc60000000000 */
[----:B------:R-:W1:Y:S01]  /*96d30*/  LDS.128 R8, [R58] ;  /* 0x000000003a087984 */ /* 0x000e620000000c00 */
[----:B------:R-:W-:-:S03]  /*96d40*/  NOP ;  /* 0x0000000000007918 */ /* 0x000fc60000000000 */
[----:B------:R-:W-:Y:S04]  /*96d50*/  STL [R1+0x2750], R0 ;  /* 0x0027500001007387 */ /* 0x000fe80000100800 */
[----:B0-----:R-:W-:Y:S04]  /*96d60*/  STL.64 [R1+0x1b0], R12 ;  /* 0x0001b00c01007387 */ /* 0x001fe80000100a00 */
[----:B------:R0:W-:Y:S04]  /*96d70*/  STL.64 [R1+0x1b8], R14 ;  /* 0x0001b80e01007387 */ /* 0x0001e80000100a00 */
[----:B0-----:R-:W2:Y:S04]  /*96d80*/  LDL.LU.64 R14, [R1+0x2860] ;  /* 0x00286000010e7983 */ /* 0x001ea80000300a00 */
[----:B------:R-:W2:Y:S04]  /*96d90*/  LDL.LU.64 R12, [R1+0x2858] ;  /* 0x00285800010c7983 */ /* 0x000ea80000300a00 */
[----:B-1----:R0:W-:Y:S04]  /*96da0*/  STL.64 [R1+0x1a0], R8 ;  /* 0x0001a00801007387 */ /* 0x0021e80000100a00 */
[----:B------:R1:W-:Y:S04]  /*96db0*/  STL.64 [R1+0x1a8], R10 ;  /* 0x0001a80a01007387 */ /* 0x0003e80000100a00 */
[----:B0-----:R-:W2:Y:S04]  /*96dc0*/  LDL.LU R8, [R1+0x140] ;  /* 0x0001400001087983 */ /* 0x001ea80000300800 */
[----:B------:R-:W2:Y:S04]  /*96dd0*/  LDL.LU R9, [R1+0x144] ;  /* 0x0001440001097983 */ /* 0x000ea80000300800 */
[----:B-1----:R-:W2:Y:S04]  /*96de0*/  LDL.LU R10, [R1+0x148] ;  /* 0x00014800010a7983 */ /* 0x002ea80000300800 */
[----:B------:R-:W2:Y:S04]  /*96df0*/  LDL.LU R11, [R1+0x14c] ;  /* 0x00014c00010b7983 */ /* 0x000ea80000300800 */
[----:B---3--:R-:W-:Y:S01]  /*96e00*/  STSM.16.M88.4 [R58], R44 ;  /* 0x0000002c3a007844 */ /* 0x008fe20000000200 */
[----:B------:R-:W-:-:S03]  /*96e10*/  NOP ;  /* 0x0000000000007918 */ /* 0x000fc60000000000 */
[----:B------:R-:W0:Y:S01]  /*96e20*/  LDS.128 R44, [R58] ;  /* 0x000000003a2c7984 */ /* 0x000e220000000c00 */
[----:B------:R-:W-:-:S03]  /*96e30*/  NOP ;  /* 0x0000000000007918 */ /* 0x000fc60000000000 */
[----:B----4-:R1:W-:Y:S04]  /*96e40*/  STSM.16.M88.4 [R58], R40 ;  /* 0x000000283a007844 */ /* 0x0103e80000000200 */
[----:B0-----:R-:W-:Y:S04]  /*96e50*/  STL.64 [R1+0x190], R44 ;  /* 0x0001902c01007387 */ /* 0x001fe80000100a00 */
[----:B------:R-:W-:Y:S01]  /*96e60*/  STL.64 [R1+0x198], R46 ;  /* 0x0001982e01007387 */ /* 0x000fe20000100a00 */
[----:B------:R-:W-:-:S03]  /*96e70*/  NOP ;  /* 0x0000000000007918 */ /* 0x000fc60000000000 */
[----:B-1----:R-:W3:Y:S04]  /*96e80*/  LDL.LU R40, [R1+0x130] ;  /* 0x0001300001287983 */ /* 0x002ee80000300800 */
[----:B------:R-:W3:Y:S04]  /*96e90*/  LDL.LU R41, [R1+0x134] ;  /* 0x0001340001297983 */ /* 0x000ee80000300800 */
[----:B------:R-:W3:Y:S04]  /*96ea0*/  LDL.LU R42, [R1+0x138] ;  /* 0x00013800012a7983 */ /* 0x000ee80000300800 */
[----:B------:R-:W3:Y:S04]  /*96eb0*/  LDL.LU R43, [R1+0x13c] ;  /* 0x00013c00012b7983 */ /* 0x000ee80000300800 */
[----:B------:R-:W0:Y:S01]  /*96ec0*/  LDS.128 R44, [R58] ;  /* 0x000000003a2c7984 */ /* 0x000e220000000c00 */
[----:B------:R-:W-:-:S03]  /*96ed0*/  NOP ;  /* 0x0000000000007918 */ /* 0x000fc60000000000 */
[----:B------:R-:W-:Y:S04]  /*96ee0*/  STSM.16.M88.4 [R58], R52 ;  /* 0x000000343a007844 */ /* 0x000fe80000000200 */
[----:B0-----:R-:W-:Y:S04]  /*96ef0*/  STL.64 [R1+0x180], R44 ;  /* 0x0001802c01007387 */ /* 0x001fe80000100a00 */
[----:B------:R-:W-:Y:S01]  /*96f00*/  STL.64 [R1+0x188], R46 ;  /* 0x0001882e01007387 */ /* 0x000fe20000100a00 */
[----:B------:R-:W-:-:S03]  /*96f10*/  NOP ;  /* 0x0000000000007918 */ /* 0x000fc60000000000 */
        /* <DEDUP_REMOVED lines=8> */
[----:B------:R1:W-:Y:S04]  /*96fa0*/  STSM.16.M88.4 [R58], R36 ;  /* 0x000000243a007844 */ /* 0x0003e80000000200 */
[----:B0-----:R-:W-:Y:S04]  /*96fb0*/  STL.64 [R1+0x160], R44 ;  /* 0x0001602c01007387 */ /* 0x001fe80000100a00 */
[----:B------:R-:W-:Y:S01]  /*96fc0*/  STL.64 [R1+0x168], R46 ;  /* 0x0001682e01007387 */ /* 0x000fe20000100a00 */
[----:B------:R-:W-:-:S03]  /*96fd0*/  NOP ;  /* 0x0000000000007918 */ /* 0x000fc60000000000 */
[----:B------:R-:W0:Y:S01]  /*96fe0*/  LDS.128 R44, [R58] ;  /* 0x000000003a2c7984 */ /* 0x000e220000000c00 */
[----:B------:R-:W-:-:S03]  /*96ff0*/  NOP ;  /* 0x0000000000007918 */ /* 0x000fc60000000000 */
[----:B-1----:R-:W4:Y:S04]  /*97000*/  LDL.LU R36, [R1+0x120] ;  /* 0x0001200001247983 */ /* 0x002f280000300800 */
[----:B------:R-:W4:Y:S04]  /*97010*/  LDL.LU R37, [R1+0x124] ;  /* 0x0001240001257983 */ /* 0x000f280000300800 */
[----:B------:R-:W4:Y:S04]  /*97020*/  LDL.LU R38, [R1+0x128] ;  /* 0x0001280001267983 */ /* 0x000f280000300800 */
[----:B------:R-:W4:Y:S04]  /*97030*/  LDL.LU R39, [R1+0x12c] ;  /* 0x00012c0001277983 */ /* 0x000f280000300800 */
[----:B--2---:R1:W-:Y:S01]  /*97040*/  STSM.16.M88.4 [R58], R8 ;  /* 0x000000083a007844 */ /* 0x0043e20000000200 */
[----:B0-----:R-:W-:-:S03]  /*97050*/  IMAD.MOV.U32 R4, RZ, RZ, R46 ;  /* 0x000000ffff047224 */ /* 0x001fc600078e002e */
[----:B------:R-:W-:Y:S04]  /*97060*/  STL.64 [R1+0x150], R44 ;  /* 0x0001502c01007387 */ /* 0x000fe80000100a00 */
[----:B------:R-:W-:Y:S01]  /*97070*/  STL [R1+0x15c], R47 ;  /* 0x00015c2f01007387 */ /* 0x000fe20000100800 */
[----:B------:R-:W-:-:S03]  /*97080*/  NOP ;  /* 0x0000000000007918 */ /* 0x000fc60000000000 */
[----:B------:R-:W-:Y:S04]  /*97090*/  STL [R1+0x27f0], R4 ;  /* 0x0027f00401007387 */ /* 0x000fe80000100800 */
[----:B-1----:R-:W2:Y:S04]  /*970a0*/  LDL.LU R8, [R1+0x110] ;  /* 0x0001100001087983 */ /* 0x002ea80000300800 */
[----:B------:R-:W0:Y:S01]  /*970b0*/  LDS.128 R44, [R58] ;  /* 0x000000003a2c7984 */ /* 0x000e220000000c00 */
[----:B------:R-:W-:-:S03]  /*970c0*/  NOP ;  /* 0x0000000000007918 */ /* 0x000fc60000000000 */
[----:B------:R-:W2:Y:S04]  /*970d0*/  LDL.LU R9, [R1+0x114] ;  /* 0x0001140001097983 */ /* 0x000ea80000300800 */
[----:B------:R-:W2:Y:S04]  /*970e0*/  LDL.LU R10, [R1+0x118] ;  /* 0x00011800010a7983 */ /* 0x000ea80000300800 */
[----:B------:R-:W2:Y:S04]  /*970f0*/  LDL.LU R11, [R1+0x11c] ;  /* 0x00011c00010b7983 */ /* 0x000ea80000300800 */
[----:B0-----:R-:W-:Y:S04]  /*97100*/  STL [R1+0x144], R45 ;  /* 0x0001442d01007387 */ /* 0x001fe80000100800 */
        /* <DEDUP_REMOVED lines=9> */
[----:B---3--:R-:W-:Y:S01]  /*971a0*/  STSM.16.M88.4 [R58], R40 ;  /* 0x000000283a007844 */ /* 0x008fe20000000200 */
[----:B------:R-:W-:-:S03]  /*971b0*/  NOP ;  /* 0x0000000000007918 */ /* 0x000fc60000000000 */
[----:B------:R-:W0:Y:S01]  /*971c0*/  LDS.128 R40, [R58] ;  /* 0x000000003a287984 */ /* 0x000e220000000c00 */
[----:B------:R-:W-:Y:S01]  /*971d0*/  IMAD.MOV.U32 R4, RZ, RZ, R44 ;  /* 0x000000ffff047224 */ /* 0x000fe200078e002c */
[----:B------:R-:W-:Y:S01]  /*971e0*/  NOP ;  /* 0x0000000000007918 */ /* 0x000fe20000000000 */
[----:B0-----:R-:W-:Y:S01]  /*971f0*/  IMAD.MOV.U32 R7, RZ, RZ, R41 ;  /* 0x000000ffff077224 */ /* 0x001fe200078e0029 */
[----:B------:R0:W-:Y:S01]  /*97200*/  STL [R1+0x130], R40 ;  /* 0x0001302801007387 */ /* 0x0001e20000100800 */
[----:B------:R-:W-:-:S03]  /*97210*/  IMAD.MOV.U32 R59, RZ, RZ, R43 ;  /* 0x000000ffff3b7224 */ /* 0x000fc600078e002b */
[----:B------:R1:W-:Y:S04]  /*97220*/  STL [R1+0x138], R42 ;  /* 0x0001382a01007387 */ /* 0x0003e80000100800 */
[----:B------:R-:W-:Y:S04]  /*97230*/  STL.64 [R1+0x2810], R6 ;  /* 0x0028100601007387 */ /* 0x000fe80000100a00 */
[----:B------:R-:W-:Y:S04]  /*97240*/  STL.64 [R1+0x2808], R4 ;  /* 0x0028080401007387 */ /* 0x000fe80000100a00 */
[----:B------:R-:W-:Y:S04]  /*97250*/  STL [R1+0x27e4], R59 ;  /* 0x0027e43b01007387 */ /* 0x000fe80000100800 */
[----:B0-----:R-:W3:Y:S04]  /*97260*/  LDL.LU R40, [R1+0xe0] ;  /* 0x0000e00001287983 */ /* 0x001ee80000300800 */
[----:B------:R-:W3:Y:S04]  /*97270*/  LDL.LU R41, [R1+0xe4] ;  /* 0x0000e40001297983 */ /* 0x000ee80000300800 */
[----:B-1----:R-:W3:Y:S04]  /*97280*/  LDL.LU R42, [R1+0xe8] ;  /* 0x0000e800012a7983 */ /* 0x002ee80000300800 */
[----:B------:R-:W3:Y:S04]  /*97290*/  LDL.LU R43, [R1+0xec] ;  /* 0x0000ec00012b7983 */ /* 0x000ee80000300800 */
[----:B----4-:R-:W-:Y:S01]  /*972a0*/  STSM.16.M88.4 [R58], R36 ;  /* 0x000000243a007844 */ /* 0x010fe20000000200 */
[----:B------:R-:W-:-:S03]  /*972b0*/  NOP ;  /* 0x0000000000007918 */ /* 0x000fc60000000000 */
[----:B------:R-:W0:Y:S01]  /*972c0*/  LDS.128 R4, [R58] ;  /* 0x000000003a047984 */ /* 0x000e220000000c00 */
[----:B------:R-:W-:-:S03]  /*972d0*/  NOP ;  /* 0x0000000000007918 */ /* 0x000fc60000000000 */
[----:B0-----:R-:W-:Y:S01]  /*972e0*/  STL [R1+0x120], R4 ;  /* 0x0001200401007387 */ /* 0x001fe20000100800 */
[----:B------:R-:W-:Y:S02]  /*972f0*/  IMAD.MOV.U32 R59, RZ, RZ, R5 ;  /* 0x000000ffff3b7224 */ /* 0x000fe400078e0005 */
[----:B------:R-:W-:Y:S01]  /*97300*/  IMAD.MOV.U32 R36, RZ, RZ, R7 ;  /* 0x000000ffff247224 */ /* 0x000fe200078e0007 */
[----:B------:R-:W-:Y:S04]  /*97310*/  STL [R1+0x128], R6 ;  /* 0x0001280601007387 */ /* 0x000fe80000100800 */
[----:B--2---:R0:W-:Y:S01]  /*97320*/  STSM.16.M88.4 [R58], R8 ;  /* 0x000000083a007844 */ /* 0x0041e20000000200 */
[----:B------:R-:W-:-:S03]  /*97330*/  NOP ;  /* 0x0000000000007918 */ /* 0x000fc60000000000 */
[----:B------:R-:W1:Y:S01]  /*97340*/  LDS.128 R4, [R58] ;  /* 0x000000003a047984 */ /* 0x000e620000000c00 */
[----:B------:R-:W-:-:S03]  /*97350*/  NOP ;  /* 0x0000000000007918 */ /* 0x000fc60000000000 */
[----:B0-----:R-:W2:Y:S04]  /*97360*/  LDL.LU R8, [R1+0xd0] ;  /* 0x0000d00001087983 */ /* 0x001ea80000300800 */
[----:B------:R-:W-:Y:S04]  /*97370*/  STSM.16.M88.4 [R58], R52 ;  /* 0x000000343a007844 */ /* 0x000fe80000000200 */
[----:B-1----:R-:W-:Y:S04]  /*97380*/  STL.64 [R1+0x110], R4 ;  /* 0x0001100401007387 */ /* 0x002fe80000100a00 */
[----:B------:R-:W-:Y:S01]  /*97390*/  STL.64 [R1+0x118], R6 ;  /* 0x0001180601007387 */ /* 0x000fe20000100a00 */
[----:B------:R-:W-:-:S03]  /*973a0*/  NOP ;  /* 0x0000000000007918 */ /* 0x000fc60000000000 */
[----:B------:R-:W0:Y:S01]  /*973b0*/  LDS.128 R4, [R58] ;  /* 0x000000003a047984 */ /* 0x000e220000000c00 */
[----:B------:R-:W-:-:S03]  /*973c0*/  NOP ;  /* 0x0000000000007918 */ /* 0x000fc60000000000 */
[----:B------:R-:W2:Y:S04]  /*973d0*/  LDL.LU R9, [R1+0xd4] ;  /* 0x0000d40001097983 */ /* 0x000ea80000300800 */
[----:B------:R-:W2:Y:S04]  /*973e0*/  LDL.LU R10, [R1+0xd8] ;  /* 0x0000d800010a7983 */ /* 0x000ea80000300800 */
[----:B------:R-:W2:Y:S04]  /*973f0*/  LDL.LU R11, [R1+0xdc] ;  /* 0x0000dc00010b7983 */ /* 0x000ea80000300800 */
[----:B0-----:R0:W-:Y:S04]  /*97400*/  STL [R1+0x100], R4 ;  /* 0x0001000401007387 */ /* 0x0011e80000100800 */
[----:B------:R-:W-:Y:S01]  /*97410*/  STL.64 [R1+0x108], R6 ;  /* 0x0001080601007387 */ /* 0x000fe20000100a00 */
[----:B0-----:R-:W-:-:S05]  /*97420*/  IMAD.MOV.U32 R4, RZ, RZ, R5 ;  /* 0x000000ffff047224 */ /* 0x001fca00078e0005 */
[----:B------:R0:W-:Y:S04]  /*97430*/  STL [R1+0x2838], R4 ;  /* 0x0028380401007387 */ /* 0x0001e80000100800 */
[----:B0-----:R-:W4:Y:S04]  /*97440*/  LDL.LU R4, [R1+0xc0] ;  /* 0x0000c00001047983 */ /* 0x001f280000300800 */
[----:B------:R-:W4:Y:S04]  /*97450*/  LDL.LU R5, [R1+0xc4] ;  /* 0x0000c40001057983 */ /* 0x000f280000300800 */
[----:B------:R-:W4:Y:S04]  /*97460*/  LDL.LU R6, [R1+0xc8] ;  /* 0x0000c80001067983 */ /* 0x000f280000300800 */
[----:B------:R-:W4:Y:S04]  /*97470*/  LDL.LU R7, [R1+0xcc] ;  /* 0x0000cc0001077983 */ /* 0x000f280000300800 */
[----:B------:R0:W-:Y:S01]  /*97480*/  STSM.16.M88.4 [R58], R48 ;  /* 0x000000303a007844 */ /* 0x0001e20000000200 */
[----:B------:R-:W-:-:S03]  /*97490*/  NOP ;  /* 0x0000000000007918 */ /* 0x000fc60000000000 */
[----:B------:R-:W1:Y:S01]  /*974a0*/  LDS.128 R44, [R58] ;  /* 0x000000003a2c7984 */ /* 0x000e620000000c00 */
[----:B------:R-:W-:-:S03]  /*974b0*/  NOP ;  /* 0x0000000000007918 */ /* 0x000fc60000000000 */
[----:B0-----:R-:W4:Y:S04]  /*974c0*/  LDL.LU R48, [R1+0xb0] ;  /* 0x0000b00001307983 */ /* 0x001f280000300800 */
[----:B------:R-:W4:Y:S04]  /*974d0*/  LDL.LU R49, [R1+0xb4] ;  /* 0x0000b40001317983 */ /* 0x000f280000300800 */
[----:B------:R-:W4:Y:S04]  /*974e0*/  LDL.LU R50, [R1+0xb8] ;  /* 0x0000b80001327983 */ /* 0x000f280000300800 */
[----:B------:R-:W4:Y:S04]  /*974f0*/  LDL.LU R51, [R1+0xbc] ;  /* 0x0000bc0001337983 */ /* 0x000f280000300800 */
[----:B---3--:R0:W-:Y:S01]  /*97500*/  STSM.16.M88.4 [R58], R40 ;  /* 0x000000283a007844 */ /* 0x0081e20000000200 */
[----:B-1----:R-:W-:-:S03]  /*97510*/  IMAD.MOV.U32 R37, RZ, RZ, R47 ;  /* 0x000000ffff257224 */ /* 0x002fc600078e002f */
[----:B------:R-:W-:Y:S04]  /*97520*/  STL.64 [R1+0xf0], R44 ;  /* 0x0000f02c01007387 */ /* 0x000fe80000100a00 */
[----:B------:R-:W-:Y:S01]  /*97530*/  STL [R1+0xf8], R46 ;  /* 0x0000f82e01007387 */ /* 0x000fe20000100800 */
[----:B------:R-:W-:-:S03]  /*97540*/  NOP ;  /* 0x0000000000007918 */ /* 0x000fc60000000000 */
[----:B------:R-:W-:Y:S04]  /*97550*/  STL [R1+0x27d4], R37 ;  /* 0x0027d42501007387 */ /* 0x000fe80000100800 */
[----:B0-----:R-:W3:Y:S04]  /*97560*/  LDL.LU R40, [R1+0xa0] ;  /* 0x0000a00001287983 */ /* 0x001ee80000300800 */
[----:B------:R-:W3:Y:S04]  /*97570*/  LDL.LU R41, [R1+0xa4] ;  /* 0x0000a40001297983 */ /* 0x000ee80000300800 */
[----:B------:R-:W3:Y:S04]  /*97580*/  LDL.LU R42, [R1+0xa8] ;  /* 0x0000a800012a7983 */ /* 0x000ee80000300800 */
[----:B------:R-:W3:Y:S04]  /*97590*/  LDL.LU R43, [R1+0xac] ;  /* 0x0000ac00012b7983 */ /* 0x000ee80000300800 */
[----:B------:R-:W0:Y:S01]  /*975a0*/  LDS.128 R44, [R58] ;  /* 0x000000003a2c7984 */ /* 0x000e220000000c00 */
[----:B------:R-:W-:Y:S01]  /*975b0*/  NOP ;  /* 0x0000000000007918 */ /* 0x000fe20000000000 */
[----:B0-----:R-:W-:-:S02]  /*975c0*/  IMAD.MOV.U32 R37, RZ, RZ, R45 ;  /* 0x000000ffff257224 */ /* 0x001fc400078e002d */
[----:B------:R0:W-:Y:S04]  /*975d0*/  STL [R1+0xe0], R44 ;  /* 0x0000e02c01007387 */ /* 0x0001e80000100800 */
[----:B------:R1:W-:Y:S04]  /*975e0*/  STL.64 [R1+0xe8], R46 ;  /* 0x0000e82e01007387 */ /* 0x0003e80000100a00 */
[----:B------:R-:W-:Y:S04]  /*975f0*/  STL [R1+0x27d8], R37 ;  /* 0x0027d82501007387 */ /* 0x000fe80000100800 */
[----:B0-----:R-:W3:Y:S04]  /*97600*/  LDL.LU R44, [R1+0x90] ;  /* 0x00009000012c7983 */ /* 0x001ee80000300800 */
[----:B------:R-:W3:Y:S04]  /*97610*/  LDL.LU R45, [R1+0x94] ;  /* 0x00009400012d7983 */ /* 0x000ee80000300800 */
[----:B-1----:R-:W3:Y:S04]  /*97620*/  LDL.LU R46, [R1+0x98] ;  /* 0x00009800012e7983 */ /* 0x002ee80000300800 */
[----:B------:R-:W3:Y:S04]  /*97630*/  LDL.LU R47, [R1+0x9c] ;  /* 0x00009c00012f7983 */ /* 0x000ee80000300800 */
[----:B------:R-:W3:Y:S04]  /*97640*/  LDL.LU R52, [R1+0x80] ;  /* 0x0000800001347983 */ /* 0x000ee80000300800 */
[----:B------:R-:W3:Y:S04]  /*97650*/  LDL.LU R53, [R1+0x84] ;  /* 0x0000840001357983 */ /* 0x000ee80000300800 */
[----:B------:R-:W3:Y:S04]  /*97660*/  LDL.LU R54, [R1+0x88] ;  /* 0x0000880001367983 */ /* 0x000ee80000300800 */
[----:B------:R-:W3:Y:S04]  /*97670*/  LDL.LU R55, [R1+0x8c] ;  /* 0x00008c0001377983 */ /* 0x000ee80000300800 */
[----:B--2---:R-:W-:Y:S01]  /*97680*/  STSM.16.M88.4 [R58], R8 ;  /* 0x000000083a007844 */ /* 0x004fe20000000200 */
[----:B------:R-:W-:-:S03]  /*97690*/  NOP ;  /* 0x0000000000007918 */ /* 0x000fc60000000000 */
[----:B------:R-:W0:Y:S01]  /*976a0*/  LDS.128 R8, [R58] ;  /* 0x000000003a087984 */ /* 0x000e220000000c00 */
[----:B------:R-:W-:-:S03]  /*976b0*/  NOP ;  /* 0x0000000000007918 */ /* 0x000fc60000000000 */
[----:B----4-:R-:W-:Y:S01]  /*976c0*/  STSM.16.M88.4 [R58], R4 ;  /* 0x000000043a007844 */ /* 0x010fe20000000200 */
[----:B------:R-:W-:-:S03]  /*976d0*/  NOP ;  /* 0x0000000000007918 */ /* 0x000fc60000000000 */
[----:B------:R-:W1:Y:S01]  /*976e0*/  LDS.128 R4, [R58] ;  /* 0x000000003a047984 */ /* 0x000e620000000c00 */
[----:B------:R-:W-:-:S03]  /*976f0*/  NOP ;  /* 0x0000000000007918 */ /* 0x000fc60000000000 */
[----:B0-----:R-:W-:Y:S04]  /*97700*/  STL.64 [R1+0xd0], R8 ;  /* 0x0000d00801007387 */ /* 0x001fe80000100a00 */
[----:B------:R0:W-:Y:S04]  /*97710*/  STL.64 [R1+0xd8], R10 ;  /* 0x0000d80a01007387 */ /* 0x0001e80000100a00 */
[----:B0-----:R-:W2:Y:S04]  /*97720*/  LDL.LU.64 R10, [R1+0x2850] ;  /* 0x00285000010a7983 */ /* 0x001ea80000300a00 */
[----:B------:R-:W2:Y:S04]  /*97730*/  LDL.LU.64 R8, [R1+0x2848] ;  /* 0x0028480001087983 */ /* 0x000ea80000300a00 */
[----:B------:R0:W-:Y:S04]  /*97740*/  STSM.16.M88.4 [R58], R48 ;  /* 0x000000303a007844 */ /* 0x0001e80000000200 */
[----:B-1----:R-:W-:Y:S01]  /*97750*/  STL.64 [R1+0xc0], R4 ;  /* 0x0000c00401007387 */ /* 0x002fe20000100a00 */
[----:B------:R-:W-:-:S03]  /*97760*/  IMAD.MOV.U32 R38, RZ, RZ, R7 ;  /* 0x000000ffff267224 */ /* 0x000fc600078e0007 */
[----:B------:R-:W-:Y:S01]  /*97770*/  STL [R1+0xc8], R6 ;  /* 0x0000c80601007387 */ /* 0x000fe20000100800 */
[----:B------:R-:W-:-:S03]  /*97780*/  NOP ;  /* 0x0000000000007918 */ /* 0x000fc60000000000 */
[----:B------:R-:W1:Y:S01]  /*97790*/  LDS.128 R4, [R58] ;  /* 0x000000003a047984 */ /* 0x000e620000000c00 */
[----:B------:R-:W-:-:S03]  /*977a0*/  NOP ;  /* 0x0000000000007918 */ /* 0x000fc60000000000 */
[----:B0-----:R-:W4:Y:S04]  /*977b0*/  LDL.LU R48, [R1+0x70] ;  /* 0x0000700001307983 */ /* 0x001f280000300800 */
[----:B------:R-:W4:Y:S04]  /*977c0*/  LDL.LU R49, [R1+0x74] ;  /* 0x0000740001317983 */ /* 0x000f280000300800 */
[----:B------:R-:W4:Y:S04]  /*977d0*/  LDL.LU R50, [R1+0x78] ;  /* 0x0000780001327983 */ /* 0x000f280000300800 */
[----:B------:R-:W4:Y:S04]  /*977e0*/  LDL.LU R51, [R1+0x7c] ;  /* 0x00007c0001337983 */ /* 0x000f280000300800 */
[----:B---3--:R0:W-:Y:S04]  /*977f0*/  STSM.16.M88.4 [R58], R40 ;  /* 0x000000283a007844 */ /* 0x0081e80000000200 */
[----:B-1----:R-:W-:Y:S04]  /*97800*/  STL.64 [R1+0xb0], R4 ;  /* 0x0000b00401007387 */ /* 0x002fe80000100a00 */
[----:B------:R-:W-:Y:S01]  /*97810*/  STL.64 [R1+0xb8], R6 ;  /* 0x0000b80601007387 */ /* 0x000fe20000100a00 */
[----:B------:R-:W-:-:S03]  /*97820*/  NOP ;  /* 0x0000000000007918 */ /* 0x000fc60000000000 */
[----:B0-----:R-:W3:Y:S04]  /*97830*/  LDL.LU R40, [R1+0x60] ;  /* 0x0000600001287983 */ /* 0x001ee80000300800 */
[----:B------:R-:W3:Y:S04]  /*97840*/  LDL.LU R41, [R1+0x64] ;  /* 0x0000640001297983 */ /* 0x000ee80000300800 */
[----:B------:R-:W3:Y:S04]  /*97850*/  LDL.LU R42, [R1+0x68] ;  /* 0x00006800012a7983 */ /* 0x000ee80000300800 */
[----:B------:R-:W3:Y:S04]  /*97860*/  LDL.LU R43, [R1+0x6c] ;  /* 0x00006c00012b7983 */ /* 0x000ee80000300800 */
[----:B------:R-:W0:Y:S01]  /*97870*/  LDS.128 R4, [R58] ;  /* 0x000000003a047984 */ /* 0x000e220000000c00 */
[----:B------:R-:W-:-:S03]  /*97880*/  NOP ;  /* 0x0000000000007918 */ /* 0x000fc60000000000 */
[----:B------:R-:W-:Y:S01]  /*97890*/  STSM.16.M88.4 [R58], R44 ;  /* 0x0000002c3a007844 */ /* 0x000fe20000000200 */
[----:B------:R-:W-:-:S03]  /*978a0*/  NOP ;  /* 0x0000000000007918 */ /* 0x000fc60000000000 */
[----:B0-----:R-:W-:Y:S01]  /*978b0*/  STL.64 [R1+0xa0], R4 ;  /* 0x0000a00401007387 */ /* 0x001fe20000100a00 */
[----:B------:R-:W-:-:S03]  /*978c0*/  IMAD.MOV.U32 R39, RZ, RZ, R7 ;  /* 0x000000ffff277224 */ /* 0x000fc600078e0007 */
[----:B------:R-:W-:Y:S04]  /*978d0*/  STL [R1+0xa8], R6 ;  /* 0x0000a80601007387 */ /* 0x000fe80000100800 */
[----:B------:R-:W0:Y:S01]  /*978e0*/  LDS.128 R4, [R58] ;  /* 0x000000003a047984 */ /* 0x000e220000000c00 */
[----:B------:R-:W-:-:S03]  /*978f0*/  NOP ;  /* 0x0000000000007918 */ /* 0x000fc60000000000 */
[----:B------:R-:W-:Y:S04]  /*97900*/  STL.64 [R1+0x2840], R38 ;  /* 0x0028402601007387 */ /* 0x000fe80000100a00 */
[----:B------:R1:W-:Y:S04]  /*97910*/  STL [R1+0x283c], R36 ;  /* 0x00283c2401007387 */ /* 0x0003e80000100800 */
[----:B------:R-:W-:Y:S04]  /*97920*/  STSM.16.M88.4 [R58], R52 ;  /* 0x000000343a007844 */ /* 0x000fe80000000200 */
[----:B0-----:R-:W-:Y:S04]  /*97930*/  STL.64 [R1+0x90], R4 ;  /* 0x0000900401007387 */ /* 0x001fe80000100a00 */
[----:B------:R-:W-:Y:S01]  /*97940*/  STL.64 [R1+0x98], R6 ;  /* 0x0000980601007387 */ /* 0x000fe20000100a00 */
[----:B------:R-:W-:-:S03]  /*97950*/  NOP ;  /* 0x0000000000007918 */ /* 0x000fc60000000000 */
[----:B------:R-:W0:Y:S01]  /*97960*/  LDS.128 R4, [R58] ;  /* 0x000000003a047984 */ /* 0x000e220000000c00 */
[----:B------:R-:W-:-:S03]  /*97970*/  NOP ;  /* 0x0000000000007918 */ /* 0x000fc60000000000 */
[----:B-1----:R-:W2:Y:S04]  /*97980*/  LDL.LU R36, [R1+0x40] ;  /* 0x0000400001247983 */ /* 0x002ea80000300800 */
[----:B0-----:R0:W-:Y:S04]  /*97990*/  STL.64 [R1+0x80], R4 ;  /* 0x0000800401007387 */ /* 0x0011e80000100a00 */
[----:B------:R1:W-:Y:S04]  /*979a0*/  STL.64 [R1+0x88], R6 ;  /* 0x0000880601007387 */ /* 0x0003e80000100a00 */
[----:B------:R-:W2:Y:S04]  /*979b0*/  LDL.LU R37, [R1+0x44] ;  /* 0x0000440001257983 */ /* 0x000ea80000300800 */
[----:B------:R-:W2:Y:S04]  /*979c0*/  LDL.LU R38, [R1+0x48] ;  /* 0x0000480001267983 */ /* 0x000ea80000300800 */
[----:B------:R-:W2:Y:S04]  /*979d0*/  LDL.LU R39, [R1+0x4c] ;  /* 0x00004c0001277983 */ /* 0x000ea80000300800 */
[----:B0-----:R-:W2:Y:S04]  /*979e0*/  LDL.LU R4, [R1+0x30] ;  /* 0x0000300001047983 */ /* 0x001ea80000300800 */
[----:B------:R-:W2:Y:S04]  /*979f0*/  LDL.LU R5, [R1+0x34] ;  /* 0x0000340001057983 */ /* 0x000ea80000300800 */
[----:B-1----:R-:W2:Y:S04]  /*97a00*/  LDL.LU R6, [R1+0x38] ;  /* 0x0000380001067983 */ /* 0x002ea80000300800 */
[----:B------:R-:W2:Y:S04]  /*97a10*/  LDL.LU R7, [R1+0x3c] ;  /* 0x00003c0001077983 */ /* 0x000ea80000300800 */
[----:B----4-:R0:W-:Y:S01]  /*97a20*/  STSM.16.M88.4 [R58], R48 ;  /* 0x000000303a007844 */ /* 0x0101e20000000200 */
[----:B------:R-:W-:-:S03]  /*97a30*/  NOP ;  /* 0x0000000000007918 */ /* 0x000fc60000000000 */
[----:B------:R-:W1:Y:S01]  /*97a40*/  LDS.128 R44, [R58] ;  /* 0x000000003a2c7984 */ /* 0x000e620000000c00 */
[----:B------:R-:W-:-:S03]  /*97a50*/  NOP ;  /* 0x0000000000007918 */ /* 0x000fc60000000000 */
[----:B0-----:R-:W4:Y:S04]  /*97a60*/  LDL.LU R48, [R1+0x20] ;  /* 0x0000200001307983 */ /* 0x001f280000300800 */
[----:B------:R-:W4:Y:S04]  /*97a70*/  LDL.LU R49, [R1+0x24] ;  /* 0x0000240001317983 */ /* 0x000f280000300800 */
[----:B------:R-:W4:Y:S04]  /*97a80*/  LDL.LU R50, [R1+0x28] ;  /* 0x0000280001327983 */ /* 0x000f280000300800 */
[----:B------:R-:W4:Y:S04]  /*97a90*/  LDL.LU R51, [R1+0x2c] ;  /* 0x00002c0001337983 */ /* 0x000f280000300800 */
[----:B---3--:R-:W-:Y:S01]  /*97aa0*/  STSM.16.M88.4 [R58], R40 ;  /* 0x000000283a007844 */ /* 0x008fe20000000200 */
[----:B------:R-:W-:-:S03]  /*97ab0*/  NOP ;  /* 0x0000000000007918 */ /* 0x000fc60000000000 */
[----:B------:R-:W0:Y:S04]  /*97ac0*/  LDS.128 R40, [R58] ;  /* 0x000000003a287984 */ /* 0x000e280000000c00 */
[----:B-1----:R1:W-:Y:S04]  /*97ad0*/  STL.64 [R1+0x70], R44 ;  /* 0x0000702c01007387 */ /* 0x0023e80000100a00 */
[----:B------:R3:W-:Y:S04]  /*97ae0*/  STL.64 [R1+0x78], R46 ;  /* 0x0000782e01007387 */ /* 0x0007e80000100a00 */
[----:B-1----:R-:W4:Y:S04]  /*97af0*/  LDL.LU R44, [R1+0x10] ;  /* 0x00001000012c7983 */ /* 0x002f280000300800 */
[----:B------:R-:W4:Y:S04]  /*97b00*/  LDL.LU R45, [R1+0x14] ;  /* 0x00001400012d7983 */ /* 0x000f280000300800 */
[----:B---3--:R-:W3:Y:S04]  /*97b10*/  LDL.LU R46, [R1+0x18] ;  /* 0x00001800012e7983 */ /* 0x008ee80000300800 */
[----:B------:R-:W3:Y:S01]  /*97b20*/  LDL.LU R47, [R1+0x1c] ;  /* 0x00001c00012f7983 */ /* 0x000ee20000300800 */
[----:B------:R-:W-:-:S03]  /*97b30*/  NOP ;  /* 0x0000000000007918 */ /* 0x000fc60000000000 */
[----:B------:R-:W3:Y:S04]  /*97b40*/  LDL.LU R52, [R1] ;  /* 0x0000000001347983 */ /* 0x000ee80000300800 */
[----:B------:R-:W3:Y:S04]  /*97b50*/  LDL.LU R53, [R1+0x4] ;  /* 0x0000040001357983 */ /* 0x000ee80000300800 */
[----:B------:R-:W3:Y:S04]  /*97b60*/  LDL.LU R54, [R1+0x8] ;  /* 0x0000080001367983 */ /* 0x000ee80000300800 */
[----:B------:R-:W3:Y:S04]  /*97b70*/  LDL.LU R55, [R1+0xc] ;  /* 0x00000c0001377983 */ /* 0x000ee80000300800 */
[----:B0-----:R0:W-:Y:S04]  /*97b80*/  STL.64 [R1+0x60], R40 ;  /* 0x0000602801007387 */ /* 0x0011e80000100a00 */
[----:B------:R-:W-:Y:S01]  /*97b90*/  STL [R1+0x68], R42 ;  /* 0x0000682a01007387 */ /* 0x000fe20000100800 */
[----:B0-----:R-:W-:-:S05]  /*97ba0*/  IMAD.MOV.U32 R40, RZ, RZ, R43 ;  /* 0x000000ffff287224 */ /* 0x001fca00078e002b */
[----:B------:R0:W-:Y:S04]  /*97bb0*/  STL [R1+0x27c4], R40 ;  /* 0x0027c42801007387 */ /* 0x0001e80000100800 */
[----:B0-----:R-:W2:Y:S04]  /*97bc0*/  LDL.LU R40, [R1+0x50] ;  /* 0x0000500001287983 */ /* 0x001ea80000300800 */
[----:B------:R-:W2:Y:S04]  /*97bd0*/  LDL.LU R41, [R1+0x54] ;  /* 0x0000540001297983 */ /* 0x000ea80000300800 */
[----:B------:R-:W2:Y:S04]  /*97be0*/  LDL.LU R42, [R1+0x58] ;  /* 0x00005800012a7983 */ /* 0x000ea80000300800 */
[----:B------:R-:W2:Y:S04]  /*97bf0*/  LDL.LU R43, [R1+0x5c] ;  /* 0x00005c00012b7983 */ /* 0x000ea80000300800 */
[----:B--2---:R-:W-:Y:S01]  /*97c00*/  STSM.16.M88.4 [R58], R40 ;  /* 0x000000283a007844 */ /* 0x004fe20000000200 */
[----:B------:R-:W-:-:S03]  /*97c10*/  NOP ;  /* 0x0000000000007918 */ /* 0x000fc60000000000 */
[----:B------:R-:W0:Y:S01]  /*97c20*/  LDS.128 R40, [R58] ;  /* 0x000000003a287984 */ /* 0x000e220000000c00 */
[----:B------:R-:W-:-:S03]  /*97c30*/  NOP ;  /* 0x0000000000007918 */ /* 0x000fc60000000000 */
[----:B------:R-:W-:Y:S01]  /*97c40*/  STSM.16.M88.4 [R58], R36 ;  /* 0x000000243a007844 */ /* 0x000fe20000000200 */
[----:B------:R-:W-:-:S03]  /*97c50*/  NOP ;  /* 0x0000000000007918 */ /* 0x000fc60000000000 */
[----:B------:R-:W1:Y:S01]  /*97c60*/  LDS.128 R36, [R58] ;  /* 0x000000003a247984 */ /* 0x000e620000000c00 */
[----:B------:R-:W-:-:S03]  /*97c70*/  NOP ;  /* 0x0000000000007918 */ /* 0x000fc60000000000 */
[----:B------:R-:W-:Y:S01]  /*97c80*/  STSM.16.M88.4 [R58], R4 ;  /* 0x000000043a007844 */ /* 0x000fe20000000200 */
[----:B------:R-:W-:-:S03]  /*97c90*/  NOP ;  /* 0x0000000000007918 */ /* 0x000fc60000000000 */
[----:B------:R-:W2:Y:S01]  /*97ca0*/  LDS.128 R4, [R58] ;  /* 0x000000003a047984 */ /* 0x000ea20000000c00 */
[----:B------:R-:W-:-:S03]  /*97cb0*/  NOP ;  /* 0x0000000000007918 */ /* 0x000fc60000000000 */
[----:B----4-:R-:W-:Y:S04]  /*97cc0*/  STSM.16.M88.4 [R58], R48 ;  /* 0x000000303a007844 */ /* 0x010fe80000000200 */
[----:B0-----:R0:W-:Y:S04]  /*97cd0*/  STL.64 [R1+0x50], R40 ;  /* 0x0000502801007387 */ /* 0x0011e80000100a00 */
[----:B------:R-:W-:Y:S04]  /*97ce0*/  STL.64 [R1+0x58], R42 ;  /* 0x0000582a01007387 */ /* 0x000fe80000100a00 */
[----:B-1----:R-:W-:Y:S04]  /*97cf0*/  STL.64 [R1+0x40], R36 ;  /* 0x0000402401007387 */ /* 0x002fe80000100a00 */
[----:B------:R-:W-:Y:S04]  /*97d00*/  STL.64 [R1+0x48], R38 ;  /* 0x0000482601007387 */ /* 0x000fe80000100a00 */
[----:B--2---:R-:W-:Y:S01]  /*97d10*/  STL.64 [R1+0x30], R4 ;  /* 0x0000300401007387 */ /* 0x004fe20000100a00 */
[----:B0-----:R-:W-:-:S03]  /*97d20*/  IMAD.MOV.U32 R41, RZ, RZ, R6 ;  /* 0x000000ffff297224 */ /* 0x001fc600078e0006 */
[----:B------:R-:W-:Y:S01]  /*97d30*/  STL [R1+0x3c], R7 ;  /* 0x00003c0701007387 */ /* 0x000fe20000100800 */
[----:B------:R-:W-:-:S03]  /*97d40*/  NOP ;  /* 0x0000000000007918 */ /* 0x000fc60000000000 */
[----:B------:R-:W0:Y:S01]  /*97d50*/  LDS.128 R4, [R58] ;  /* 0x000000003a047984 */ /* 0x000e220000000c00 */
[----:B------:R-:W-:-:S03]  /*97d60*/  NOP ;  /* 0x0000000000007918 */ /* 0x000fc60000000000 */
[----:B------:R1:W-:Y:S04]  /*97d70*/  STL [R1+0x27b8], R41 ;  /* 0x0027b82901007387 */ /* 0x0003e80000100800 */
[----:B---3--:R-:W-:Y:S04]  /*97d80*/  STSM.16.M88.4 [R58], R44 ;  /* 0x0000002c3a007844 */ /* 0x008fe80000000200 */
[----:B0-----:R-:W-:Y:S01]  /*97d90*/  STL [R1+0x24], R5 ;  /* 0x0000240501007387 */ /* 0x001fe20000100800 */
[----:B-1----:R-:W-:Y:S02]  /*97da0*/  IMAD.MOV.U32 R41, RZ, RZ, R4 ;  /* 0x000000ffff297224 */ /* 0x002fe400078e0004 */
[----:B------:R-:W-:Y:S01]  /*97db0*/  IMAD.MOV.U32 R48, RZ, RZ, R7 ;  /* 0x000000ffff307224 */ /* 0x000fe200078e0007 */
[----:B------:R-:W-:Y:S01]  /*97dc0*/  STL [R1+0x28], R6 ;  /* 0x0000280601007387 */ /* 0x000fe20000100800 */
[----:B------:R-:W-:-:S03]  /*97dd0*/  NOP ;  /* 0x0000000000007918 */ /* 0x000fc60000000000 */
[----:B------:R-:W0:Y:S01]  /*97de0*/  LDS.128 R4, [R58] ;  /* 0x000000003a047984 */ /* 0x000e220000000c00 */
[----:B------:R-:W-:-:S03]  /*97df0*/  NOP ;  /* 0x0000000000007918 */ /* 0x000fc60000000000 */
[----:B------:R-:W-:Y:S04]  /*97e00*/  STL [R1+0x27bc], R41 ;  /* 0x0027bc2901007387 */ /* 0x000fe80000100800 */
[----:B------:R-:W-:Y:S04]  /*97e10*/  STSM.16.M88.4 [R58], R52 ;  /* 0x000000343a007844 */ /* 0x000fe80000000200 */
[----:B0-----:R-:W-:Y:S01]  /*97e20*/  STL.64 [R1+0x10], R4 ;  /* 0x0000100401007387 */ /* 0x001fe20000100a00 */
[----:B------:R-:W-:-:S03]  /*97e30*/  IMAD.MOV.U32 R42, RZ, RZ, R7 ;  /* 0x000000ffff2a7224 */ /* 0x000fc600078e0007 */
[----:B------:R-:W-:Y:S01]  /*97e40*/  STL [R1+0x18], R6 ;  /* 0x0000180601007387 */ /* 0x000fe20000100800 */
        /* <DEDUP_REMOVED lines=11> */
[----:B------:R-:W-:Y:S01]  /*97f00*/  STSM.16.M88.4 [R58], R24 ;  /* 0x000000183a007844 */ /* 0x000fe20000000200 */
[----:B------:R-:W-:-:S03]  /*97f10*/  NOP ;  /* 0x0000000000007918 */ /* 0x000fc60000000000 */
[----:B------:R-:W3:Y:S01]  /*97f20*/  LDS.128 R24, [R58] ;  /* 0x000000003a187984 */ /* 0x000ee20000000c00 */
[----:B------:R-:W-:-:S03]  /*97f30*/  NOP ;  /* 0x0000000000007918 */ /* 0x000fc60000000000 */
[----:B------:R-:W-:Y:S01]  /*97f40*/  STSM.16.M88.4 [R58], R20 ;  /* 0x000000143a007844 */ /* 0x000fe20000000200 */
[----:B------:R-:W-:-:S03]  /*97f50*/  NOP ;  /* 0x0000000000007918 */ /* 0x000fc60000000000 */
[----:B------:R-:W-:Y:S01]  /*97f60*/  LDS.128 R20, [R58] ;  /* 0x000000003a147984 */ /* 0x000fe20000000c00 */
[----:B------:R-:W-:-:S03]  /*97f70*/  NOP ;  /* 0x0000000000007918 */ /* 0x000fc60000000000 */
[----:B------:R-:W-:Y:S01]  /*97f80*/  STL [R1+0x279c], R42 ;  /* 0x00279c2a01007387 */ /* 0x000fe20000100800 */
[----:B0-----:R-:W-:-:S03]  /*97f90*/  IMAD.MOV.U32 R43, RZ, RZ, R7 ;  /* 0x000000ffff2b7224 */ /* 0x001fc600078e0007 */
[----:B------:R-:W-:Y:S04]  /*97fa0*/  STL.64 [R1], R4 ;  /* 0x0000000401007387 */ /* 0x000fe80000100a00 */
[----:B------:R-:W-:Y:S01]  /*97fb0*/  STSM.16.M88.4 [R58], R16 ;  /* 0x000000103a007844 */ /* 0x000fe20000000200 */
[----:B------:R-:W-:-:S03]  /*97fc0*/  NOP ;  /* 0x0000000000007918 */ /* 0x000fc60000000000 */
[----:B------:R-:W-:Y:S04]  /*97fd0*/  STL [R1+0x8], R6 ;  /* 0x0000080601007387 */ /* 0x000fe80000100800 */
[----:B------:R-:W0:Y:S01]  /*97fe0*/  LDS.128 R4, [R58] ;  /* 0x000000003a047984 */ /* 0x000e220000000c00 */
[----:B------:R-:W-:-:S03]  /*97ff0*/  NOP ;  /* 0x0000000000007918 */ /* 0x000fc60000000000 */
[----:B------:R-:W-:Y:S04]  /*98000*/  STL [R1+0x2798], R43 ;  /* 0x0027982b01007387 */ /* 0x000fe80000100800 */
[----:B-1----:R1:W-:Y:S04]  /*98010*/  STL [R1+0x27ac], R32 ;  /* 0x0027ac2001007387 */ /* 0x0023e80000100800 */
[----:B------:R4:W-:Y:S04]  /*98020*/  STL [R1+0x27a8], R33 ;  /* 0x0027a82101007387 */ /* 0x0009e80000100800 */
[----:B------:R4:W-:Y:S04]  /*98030*/  STL [R1+0x27a4], R34 ;  /* 0x0027a42201007387 */ /* 0x0009e80000100800 */
[----:B------:R4:W-:Y:S04]  /*98040*/  STL [R1+0x27a0], R35 ;  /* 0x0027a02301007387 */ /* 0x0009e80000100800 */
[----:B--2---:R-:W-:Y:S04]  /*98050*/  STL [R1+0x27b0], R31 ;  /* 0x0027b01f01007387 */ /* 0x004fe80000100800 */
[----:B------:R-:W-:Y:S04]  /*98060*/  STL [R1+0x2820], R30 ;  /* 0x0028201e01007387 */ /* 0x000fe80000100800 */
[----:B------:R-:W-:Y:S04]  /*98070*/  STL.64 [R1+0x2818], R28 ;  /* 0x0028181c01007387 */ /* 0x000fe80000100a00 */
[----:B---3--:R-:W-:Y:S04]  /*98080*/  STL.64 [R1+0x2830], R26 ;  /* 0x0028301a01007387 */ /* 0x008fe80000100a00 */
[----:B------:R-:W-:Y:S04]  /*98090*/  STL.64 [R1+0x2828], R24 ;  /* 0x0028281801007387 */ /* 0x000fe80000100a00 */
[----:B0-----:R-:W-:Y:S04]  /*980a0*/  STL [R1+0x364], R5 ;  /* 0x0003640501007387 */ /* 0x001fe80000100800 */
[----:B------:R-:W-:Y:S04]  /*980b0*/  STL [R1+0x36c], R7 ;  /* 0x00036c0701007387 */ /* 0x000fe80000100800 */
[----:B-1----:R-:W2:Y:S04]  /*980c0*/  LDL.LU R32, [R1+0x1c0] ;  /* 0x0001c00001207983 */ /* 0x002ea80000300800 */
[----:B----4-:R-:W2:Y:S04]  /*980d0*/  LDL.LU R33, [R1+0x1c4] ;  /* 0x0001c40001217983 */ /* 0x010ea80000300800 */
        /* <DEDUP_REMOVED lines=10> */
[----:B------:R-:W-:Y:S01]  /*98180*/  STSM.16.M88.4 [R58], R12 ;  /* 0x0000000c3a007844 */ /* 0x000fe20000000200 */
[----:B------:R-:W-:-:S03]  /*98190*/  NOP ;  /* 0x0000000000007918 */ /* 0x000fc60000000000 */
[----:B------:R-:W4:Y:S04]  /*981a0*/  LDL.LU R44, [R1+0x1f0] ;  /* 0x0001f000012c7983 */ /* 0x000f280000300800 */
[----:B------:R-:W0:Y:S01]  /*981b0*/  LDS.128 R16, [R58] ;  /* 0x000000003a107984 */ /* 0x000e220000000c00 */
[----:B------:R-:W-:Y:S01]  /*981c0*/  IMAD.MOV.U32 R49, RZ, RZ, R4 ;  /* 0x000000ffff317224 */ /* 0x000fe200078e0004 */
[----:B------:R-:W-:Y:S02]  /*981d0*/  NOP ;  /* 0x0000000000007918 */ /* 0x000fe40000000000 */
[----:B------:R-:W4:Y:S04]  /*981e0*/  LDL.LU R45, [R1+0x1f4] ;  /* 0x0001f400012d7983 */ /* 0x000f280000300800 */
[----:B------:R-:W4:Y:S04]  /*981f0*/  LDL.LU R46, [R1+0x1f8] ;  /* 0x0001f800012e7983 */ /* 0x000f280000300800 */
[----:B------:R-:W4:Y:S04]  /*98200*/  LDL.LU R47, [R1+0x1fc] ;  /* 0x0001fc00012f7983 */ /* 0x000f280000300800 */
[----:B------:R-:W-:Y:S01]  /*98210*/  STL [R1+0x2768], R12 ;  /* 0x0027680c01007387 */ /* 0x000fe20000100800 */
[----:B------:R-:W-:-:S03]  /*98220*/  IMAD.MOV.U32 R50, RZ, RZ, R6 ;  /* 0x000000ffff327224 */ /* 0x000fc600078e0006 */
[----:B------:R-:W4:Y:S04]  /*98230*/  LDL.LU R4, [R1+0x200] ;  /* 0x0002000001047983 */ /* 0x000f280000300800 */
[----:B0-----:R-:W-:Y:S04]  /*98240*/  STL.64 [R1+0x370], R16 ;  /* 0x0003701001007387 */ /* 0x001fe80000100a00 */
[----:B------:R-:W-:Y:S04]  /*98250*/  STL.64 [R1+0x378], R18 ;  /* 0x0003781201007387 */ /* 0x000fe80000100a00 */
        /* <DEDUP_REMOVED lines=11> */
[----:B------:R-:W-:Y:S04]  /*98310*/  STL [R1+0x2778], R9 ;  /* 0x0027780901007387 */ /* 0x000fe80000100800 */
[----:B0-----:R-:W-:Y:S04]  /*98320*/  STL.64 [R1+0x380], R16 ;  /* 0x0003801001007387 */ /* 0x001fe80000100a00 */
[----:B------:R-:W-:Y:S04]  /*98330*/  STL.64 [R1+0x388], R18 ;  /* 0x0003881201007387 */ /* 0x000fe80000100a00 */
[----:B--2---:R-:W-:Y:S01]  /*98340*/  STSM.16.M88.4 [R58], R32 ;  /* 0x000000203a007844 */ /* 0x004fe20000000200 */
[----:B------:R-:W-:-:S03]  /*98350*/  NOP ;  /* 0x0000000000007918 */ /* 0x000fc60000000000 */
[----:B------:R-:W0:Y:S01]  /*98360*/  LDS.128 R16, [R58] ;  /* 0x000000003a107984 */ /* 0x000e220000000c00 */
[----:B------:R-:W-:-:S03]  /*98370*/  NOP ;  /* 0x0000000000007918 */ /* 0x000fc60000000000 */
[----:B---3--:R-:W-:Y:S04]  /*98380*/  STSM.16.M88.4 [R58], R40 ;  /* 0x000000283a007844 */ /* 0x008fe80000000200 */
[----:B0-----:R-:W-:Y:S01]  /*98390*/  STL.64 [R1+0x390], R16 ;  /* 0x0003901001007387 */ /* 0x001fe20000100a00 */
[----:B------:R-:W-:-:S03]  /*983a0*/  IMAD.MOV.U32 R2, RZ, RZ, R19 ;  /* 0x000000ffff027224 */ /* 0x000fc600078e0013 */
[----:B------:R-:W-:Y:S01]  /*983b0*/  STL [R1+0x398], R18 ;  /* 0x0003981201007387 */ /* 0x000fe20000100800 */
[----:B------:R-:W-:-:S03]  /*983c0*/  NOP ;  /* 0x0000000000007918 */ /* 0x000fc60000000000 */
[----:B------:R-:W0:Y:S01]  /*983d0*/  LDS.128 R16, [R58] ;  /* 0x000000003a107984 */ /* 0x000e220000000c00 */
[----:B------:R-:W-:-:S03]  /*983e0*/  NOP ;  /* 0x0000000000007918 */ /* 0x000fc60000000000 */
[----:B----4-:R-:W-:Y:S04]  /*983f0*/  STSM.16.M88.4 [R58], R36 ;  /* 0x000000243a007844 */ /* 0x010fe80000000200 */
        /* <DEDUP_REMOVED lines=11> */
[----:B-1----:R-:W2:Y:S04]  /*984b0*/  LDL.LU R44, [R1+0x220] ;  /* 0x00022000012c7983 */ /* 0x002ea80000300800 */
[----:B------:R-:W-:Y:S01]  /*984c0*/  STSM.16.M88.4 [R58], R4 ;  /* 0x000000043a007844 */ /* 0x000fe20000000200 */
[----:B------:R-:W-:-:S03]  /*984d0*/  NOP ;  /* 0x0000000000007918 */ /* 0x000fc60000000000 */
[----:B------:R-:W1:Y:S01]  /*984e0*/  LDS.128 R4, [R58] ;  /* 0x000000003a047984 */ /* 0x000e620000000c00 */
[----:B------:R-:W-:-:S03]  /*984f0*/  NOP ;  /* 0x0000000000007918 */ /* 0x000fc60000000000 */
[----:B0-----:R-:W-:Y:S04]  /*98500*/  STL.64 [R1+0x1f0], R16 ;  /* 0x0001f01001007387 */ /* 0x001fe80000100a00 */
[----:B------:R-:W-:Y:S04]  /*98510*/  STL.64 [R1+0x1f8], R18 ;  /* 0x0001f81201007387 */ /* 0x000fe80000100a00 */
[----:B------:R-:W2:Y:S04]  /*98520*/  LDL.LU R45, [R1+0x224] ;  /* 0x00022400012d7983 */ /* 0x000ea80000300800 */
[----:B------:R-:W2:Y:S04]  /*98530*/  LDL.LU R46, [R1+0x228] ;  /* 0x00022800012e7983 */ /* 0x000ea80000300800 */
[----:B------:R-:W2:Y:S04]  /*98540*/  LDL.LU R47, [R1+0x22c] ;  /* 0x00022c00012f7983 */ /* 0x000ea80000300800 */
[----:B-1----:R-:W-:Y:S04]  /*98550*/  STL.64 [R1+0x200], R4 ;  /* 0x0002000401007387 */ /* 0x002fe80000100a00 */
[----:B------:R-:W-:Y:S04]  /*98560*/  STL.64 [R1+0x208], R6 ;  /* 0x0002080601007387 */ /* 0x000fe80000100a00 */
[----:B------:R-:W3:Y:S04]  /*98570*/  LDL.LU R32, [R1+0x230] ;  /* 0x0002300001207983 */ /* 0x000ee80000300800 */
[----:B------:R-:W3:Y:S04]  /*98580*/  LDL.LU R33, [R1+0x234] ;  /* 0x0002340001217983 */ /* 0x000ee80000300800 */
[----:B------:R-:W3:Y:S04]  /*98590*/  LDL.LU R34, [R1+0x238] ;  /* 0x0002380001227983 */ /* 0x000ee80000300800 */
[----:B------:R-:W3:Y:S04]  /*985a0*/  LDL.LU R35, [R1+0x23c] ;  /* 0x00023c0001237983 */ /* 0x000ee80000300800 */
        /* <DEDUP_REMOVED lines=8> */
[----:B-1----:R0:W-:Y:S04]  /*98630*/  STL.64 [R1+0x210], R4 ;  /* 0x0002100401007387 */ /* 0x0021e80000100a00 */
        /* <DEDUP_REMOVED lines=10> */
[----:B0-----:R-:W4:Y:S04]  /*986e0*/  LDL.LU R4, [R1+0x270] ;  /* 0x0002700001047983 */ /* 0x001f280000300800 */
[----:B------:R-:W4:Y:S04]  /*986f0*/  LDL.LU R5, [R1+0x274] ;  /* 0x0002740001057983 */ /* 0x000f280000300800 */
[----:B-1----:R-:W4:Y:S04]  /*98700*/  LDL.LU R6, [R1+0x278] ;  /* 0x0002780001067983 */ /* 0x002f280000300800 */
[----:B------:R-:W4:Y:S04]  /*98710*/  LDL.LU R7, [R1+0x27c] ;  /* 0x00027c0001077983 */ /* 0x000f280000300800 */
[----:B------:R-:W-:Y:S04]  /*98720*/  STL [R1+0x277c], R9 ;  /* 0x00277c0901007387 */ /* 0x000fe80000100800 */
[----:B--2---:R0:W-:Y:S01]  /*98730*/  STSM.16.M88.4 [R58], R44 ;  /* 0x0000002c3a007844 */ /* 0x0041e20000000200 */
[----:B------:R-:W-:-:S03]  /*98740*/  NOP ;  /* 0x0000000000007918 */ /* 0x000fc60000000000 */
[----:B------:R-:W1:Y:S01]  /*98750*/  LDS.128 R16, [R58] ;  /* 0x000000003a107984 */ /* 0x000e620000000c00 */
[----:B------:R-:W-:-:S03]  /*98760*/  NOP ;  /* 0x0000000000007918 */ /* 0x000fc60000000000 */
[----:B0-----:R-:W2:Y:S04]  /*98770*/  LDL.LU R44, [R1+0x280] ;  /* 0x00028000012c7983 */ /* 0x001ea80000300800 */
[----:B------:R-:W2:Y:S04]  /*98780*/  LDL.LU R45, [R1+0x284] ;  /* 0x00028400012d7983 */ /* 0x000ea80000300800 */
[----:B------:R-:W2:Y:S04]  /*98790*/  LDL.LU R46, [R1+0x288] ;  /* 0x00028800012e7983 */ /* 0x000ea80000300800 */
[----:B------:R-:W2:Y:S04]  /*987a0*/  LDL.LU R47, [R1+0x28c] ;  /* 0x00028c00012f7983 */ /* 0x000ea80000300800 */
[----:B---3--:R-:W-:Y:S04]  /*987b0*/  STSM.16.M88.4 [R58], R32 ;  /* 0x000000203a007844 */ /* 0x008fe80000000200 */
[----:B-1----:R-:W-:Y:S01]  /*987c0*/  STL [R1+0x220], R16 ;  /* 0x0002201001007387 */ /* 0x002fe20000100800 */
[----:B------:R-:W-:-:S03]  /*987d0*/  IMAD.MOV.U32 R9, RZ, RZ, R17 ;  /* 0x000000ffff097224 */ /* 0x000fc600078e0011 */
[----:B------:R-:W-:Y:S01]  /*987e0*/  STL.64 [R1+0x228], R18 ;  /* 0x0002281201007387 */ /* 0x000fe20000100a00 */
        /* <DEDUP_REMOVED lines=35> */
[----:B0-----:R-:W-:Y:S04]  /*98a20*/  STL.64 [R1+0x270], R16 ;  /* 0x0002701001007387 */ /* 0x001fe80000100a00 */
[----:B------:R-:W-:Y:S04]  /*98a30*/  STL.64 [R1+0x278], R18 ;  /* 0x0002781201007387 */ /* 0x000fe80000100a00 */
[----:B------:R-:W4:Y:S04]  /*98a40*/  LDL.LU R32, [R1+0x2b0] ;  /* 0x0002b00001207983 */ /* 0x000f280000300800 */
[----:B--2---:R-:W-:Y:S01]  /*98a50*/  STSM.16.M88.4 [R58], R44 ;  /* 0x0000002c3a007844 */ /* 0x004fe20000000200 */
[----:B------:R-:W-:-:S03]  /*98a60*/  NOP ;  /* 0x0000000000007918 */ /* 0x000fc60000000000 */
[----:B------:R-:W0:Y:S01]  /*98a70*/  LDS.128 R16, [R58] ;  /* 0x000000003a107984 */ /* 0x000e220000000c00 */
[----:B------:R-:W-:-:S03]  /*98a80*/  NOP ;  /* 0x0000000000007918 */ /* 0x000fc60000000000 */
[----:B0-----:R-:W-:Y:S04]  /*98a90*/  STL.64 [R1+0x280], R16 ;  /* 0x0002801001007387 */ /* 0x001fe80000100a00 */
        /* <DEDUP_REMOVED lines=12> */
[----:B------:R-:W-:-:S03]  /*98b60*/  NOP ;  /* 0x0000000000007918 */ /* 0x000fc60000000000 */
[----:B0-----:R-:W-:Y:S04]  /*98b70*/  STL.64 [R1+0x290], R16 ;  /* 0x0002901001007387 */ /* 0x001fe80000100a00 */
[----:B------:R-:W-:Y:S04]  /*98b80*/  STL.64 [R1+0x298], R18 ;  /* 0x0002981201007387 */ /* 0x000fe80000100a00 */
        /* <DEDUP_REMOVED lines=11> */
[----:B----4-:R-:W-:Y:S01]  /*98c40*/  STSM.16.M88.4 [R58], R4 ;  /* 0x000000043a007844 */ /* 0x010fe20000000200 */
[----:B------:R-:W-:-:S03]  /*98c50*/  NOP ;  /* 0x0000000000007918 */ /* 0x000fc60000000000 */
[----:B------:R-:W0:Y:S01]  /*98c60*/  LDS.128 R4, [R58] ;  /* 0x000000003a047984 */ /* 0x000e220000000c00 */
[----:B------:R-:W-:-:S03]  /*98c70*/  NOP ;  /* 0x0000000000007918 */ /* 0x000fc60000000000 */
[----:B0-----:R0:W-:Y:S01]  /*98c80*/  STL [R1+0x2a4], R5 ;  /* 0x0002a40501007387 */ /* 0x0011e20000100800 */
[----:B------:R-:W-:-:S03]  /*98c90*/  IMAD.MOV.U32 R51, RZ, RZ, R4 ;  /* 0x000000ffff337224 */ /* 0x000fc600078e0004 */
[----:B------:R1:W-:Y:S04]  /*98ca0*/  STL.64 [R1+0x2a8], R6 ;  /* 0x0002a80601007387 */ /* 0x0003e80000100a00 */
[----:B------:R-:W4:Y:S04]  /*98cb0*/  LDL.LU R4, [R1+0x300] ;  /* 0x0003000001047983 */ /* 0x000f280000300800 */
[----:B0-----:R-:W4:Y:S04]  /*98cc0*/  LDL.LU R5, [R1+0x304] ;  /* 0x0003040001057983 */ /* 0x001f280000300800 */
[----:B-1----:R-:W4:Y:S04]  /*98cd0*/  LDL.LU R6, [R1+0x308] ;  /* 0x0003080001067983 */ /* 0x002f280000300800 */
[----:B------:R-:W4:Y:S04]  /*98ce0*/  LDL.LU R7, [R1+0x30c] ;  /* 0x00030c0001077983 */ /* 0x000f280000300800 */
[----:B--2---:R-:W-:Y:S01]  /*98cf0*/  STSM.16.M88.4 [R58], R32 ;  /* 0x000000203a007844 */ /* 0x004fe20000000200 */
        /* <DEDUP_REMOVED lines=10> */
[----:B---3--:R-:W-:Y:S04]  /*98da0*/  STSM.16.M88.4 [R58], R40 ;  /* 0x000000283a007844 */ /* 0x008fe80000000200 */
[----:B0-----:R-:W-:Y:S04]  /*98db0*/  STL.64 [R1+0x2c0], R16 ;  /* 0x0002c01001007387 */ /* 0x001fe80000100a00 */
[----:B------:R-:W-:Y:S01]  /*98dc0*/  STL.64 [R1+0x2c8], R18 ;  /* 0x0002c81201007387 */ /* 0x000fe20000100a00 */
[----:B------:R-:W-:-:S03]  /*98dd0*/  NOP ;  /* 0x0000000000007918 */ /* 0x000fc60000000000 */
[----:B------:R-:W0:Y:S01]  /*98de0*/  LDS.128 R16, [R58] ;  /* 0x000000003a107984 */ /* 0x000e220000000c00 */
[----:B------:R-:W-:-:S03]  /*98df0*/  NOP ;  /* 0x0000000000007918 */ /* 0x000fc60000000000 */
[----:B------:R-:W2:Y:S04]  /*98e00*/  LDL.LU R45, [R1+0x314] ;  /* 0x00031400012d7983 */ /* 0x000ea80000300800 */
[----:B------:R-:W2:Y:S04]  /*98e10*/  LDL.LU R46, [R1+0x318] ;  /* 0x00031800012e7983 */ /* 0x000ea80000300800 */
[----:B------:R-:W2:Y:S04]  /*98e20*/  LDL.LU R47, [R1+0x31c] ;  /* 0x00031c00012f7983 */ /* 0x000ea80000300800 */
[----:B------:R-:W-:Y:S04]  /*98e30*/  STSM.16.M88.4 [R58], R52 ;  /* 0x000000343a007844 */ /* 0x000fe80000000200 */
[----:B0-----:R-:W-:Y:S04]  /*98e40*/  STL.64 [R1+0x2d0], R16 ;  /* 0x0002d01001007387 */ /* 0x001fe80000100a00 */
[----:B------:R-:W-:Y:S01]  /*98e50*/  STL.64 [R1+0x2d8], R18 ;  /* 0x0002d81201007387 */ /* 0x000fe20000100a00 */
[----:B------:R-:W-:-:S03]  /*98e60*/  NOP ;  /* 0x0000000000007918 */ /* 0x000fc60000000000 */
[----:B------:R-:W0:Y:S01]  /*98e70*/  LDS.128 R16, [R58] ;  /* 0x000000003a107984 */ /* 0x000e220000000c00 */
[----:B------:R-:W-:-:S03]  /*98e80*/  NOP ;  /* 0x0000000000007918 */ /* 0x000fc60000000000 */
[----:B------:R-:W-:Y:S04]  /*98e90*/  STSM.16.M88.4 [R58], R36 ;  /* 0x000000243a007844 */ /* 0x000fe80000000200 */
[----:B0-----:R-:W-:Y:S01]  /*98ea0*/  STL [R1+0x2e0], R16 ;  /* 0x0002e01001007387 */ /* 0x001fe20000100800 */
[----:B------:R-:W-:-:S03]  /*98eb0*/  IMAD.MOV.U32 R52, RZ, RZ, R17 ;  /* 0x000000ffff347224 */ /* 0x000fc600078e0011 */
[----:B------:R-:W-:Y:S01]  /*98ec0*/  STL.64 [R1+0x2e8], R18 ;  /* 0x0002e81201007387 */ /* 0x000fe20000100a00 */
[----:B------:R-:W-:-:S03]  /*98ed0*/  NOP ;  /* 0x0000000000007918 */ /* 0x000fc60000000000 */
[----:B------:R-:W0:Y:S01]  /*98ee0*/  LDS.128 R16, [R58] ;  /* 0x000000003a107984 */ /* 0x000e220000000c00 */
[----:B------:R-:W-:-:S03]  /*98ef0*/  NOP ;  /* 0x0000000000007918 */ /* 0x000fc60000000000 */
[----:B------:R-:W3:Y:S04]  /*98f00*/  LDL.LU R28, [R1+0x320] ;  /* 0x00032000011c7983 */ /* 0x000ee80000300800 */
        /* <DEDUP_REMOVED lines=17> */
[----:B-1----:R-:W-:Y:S04]  /*99020*/  STL.64 [R1+0x300], R16 ;  /* 0x0003001001007387 */ /* 0x002fe80000100a00 */
        /* <DEDUP_REMOVED lines=17> */
[----:B-1----:R-:W-:Y:S01]  /*99140*/  STL.64 [R1+0x310], R16 ;  /* 0x0003101001007387 */ /* 0x002fe20000100a00 */
[----:B------:R-:W-:-:S03]  /*99150*/  IMAD.MOV.U32 R12, RZ, RZ, R19 ;  /* 0x000000ffff0c7224 */ /* 0x000fc600078e0013 */
[----:B------:R-:W-:Y:S04]  /*99160*/  STL [R1+0x318], R18 ;  /* 0x0003181201007387 */ /* 0x000fe80000100800 */
[----:B------:R-:W-:Y:S04]  /*99170*/  STL [R1+0x276c], R12 ;  /* 0x00276c0c01007387 */ /* 0x000fe80000100800 */
[----:B---3--:R-:W-:Y:S01]  /*99180*/  STSM.16.M88.4 [R58], R28 ;  /* 0x0000001c3a007844 */ /* 0x008fe20000000200 */
        /* <DEDUP_REMOVED lines=14> */
[----:B------:R-:W0:Y:S01]  /*99270*/  LDS.128 R16, [R58] ;  /* 0x000000003a107984 */ /* 0x000e220000000c00 */
[----:B------:R-:W-:-:S03]  /*99280*/  NOP ;  /* 0x0000000000007918 */ /* 0x000fc60000000000 */
[----:B-1----:R-:W3:Y:S04]  /*99290*/  LDL.LU R4, [R1+0x420] ;  /* 0x0004200001047983 */ /* 0x002ee80000300800 */
[----:B0-----:R-:W-:Y:S04]  /*992a0*/  STL.64 [R1+0x340], R16 ;  /* 0x0003401001007387 */ /* 0x001fe80000100a00 */
[----:B------:R-:W-:Y:S04]  /*992b0*/  STL.64 [R1+0x348], R18 ;  /* 0x0003481201007387 */ /* 0x000fe80000100a00 */
[----:B------:R-:W3:Y:S04]  /*992c0*/  LDL.LU R5, [R1+0x424] ;  /* 0x0004240001057983 */ /* 0x000ee80000300800 */
[----:B------:R-:W3:Y:S04]  /*992d0*/  LDL.LU R6, [R1+0x428] ;  /* 0x0004280001067983 */ /* 0x000ee80000300800 */
[----:B------:R-:W3:Y:S04]  /*992e0*/  LDL.LU R7, [R1+0x42c] ;  /* 0x00042c0001077983 */ /* 0x000ee80000300800 */
[----:B------:R-:W-:Y:S01]  /*992f0*/  STSM.16.M88.4 [R58], R40 ;  /* 0x000000283a007844 */ /* 0x000fe20000000200 */
        /* <DEDUP_REMOVED lines=10> */
[----:B0-----:R-:W-:Y:S04]  /*993a0*/  STL [R1+0x3e0], R16 ;  /* 0x0003e01001007387 */ /* 0x001fe80000100800 */
        /* <DEDUP_REMOVED lines=22> */
[----:B-1----:R-:W-:Y:S04]  /*99510*/  STL.64 [R1+0x3f0], R16 ;  /* 0x0003f01001007387 */ /* 0x002fe80000100a00 */
[----:B------:R-:W-:Y:S04]  /*99520*/  STL.64 [R1+0x3f8], R18 ;  /* 0x0003f81201007387 */ /* 0x000fe80000100a00 */
        /* <DEDUP_REMOVED lines=9> */
[----:B0-----:R0:W-:Y:S04]  /*995c0*/  STL.64 [R1+0x400], R4 ;  /* 0x0004000401007387 */ /* 0x0011e80000100a00 */
[----:B------:R1:W-:Y:S04]  /*995d0*/  STL.64 [R1+0x408], R6 ;  /* 0x0004080601007387 */ /* 0x0003e80000100a00 */
[----:B------:R-:W3:Y:S04]  /*995e0*/  LDL.LU R37, [R1+0x484] ;  /* 0x0004840001257983 */ /* 0x000ee80000300800 */
[----:B------:R-:W3:Y:S04]  /*995f0*/  LDL.LU R38, [R1+0x488] ;  /* 0x0004880001267983 */ /* 0x000ee80000300800 */
[----:B------:R-:W3:Y:S04]  /*99600*/  LDL.LU R39, [R1+0x48c] ;  /* 0x00048c0001277983 */ /* 0x000ee80000300800 */
        /* <DEDUP_REMOVED lines=20> */
[----:B--2---:R1:W-:Y:S04]  /*99750*/  STSM.16.M88.4 [R58], R44 ;  /* 0x0000002c3a007844 */ /* 0x0043e80000000200 */
[----:B0-----:R-:W-:Y:S04]  /*99760*/  STL.64 [R1+0x430], R16 ;  /* 0x0004301001007387 */ /* 0x001fe80000100a00 */
[----:B------:R-:W-:Y:S01]  /*99770*/  STL.64 [R1+0x438], R18 ;  /* 0x0004381201007387 */ /* 0x000fe20000100a00 */
[----:B------:R-:W-:-:S03]  /*99780*/  NOP ;  /* 0x0000000000007918 */ /* 0x000fc60000000000 */
[----:B------:R-:W0:Y:S01]  /*99790*/  LDS.128 R16, [R58] ;  /* 0x000000003a107984 */ /* 0x000e220000000c00 */
[----:B------:R-:W-:-:S03]  /*997a0*/  NOP ;  /* 0x0000000000007918 */ /* 0x000fc60000000000 */
[----:B-1----:R-:W2:Y:S04]  /*997b0*/  LDL.LU R44, [R1+0x4a0] ;  /* 0x0004a000012c7983 */ /* 0x002ea80000300800 */
[----:B------:R-:W-:Y:S04]  /*997c0*/  STSM.16.M88.4 [R58], R40 ;  /* 0x000000283a007844 */ /* 0x000fe80000000200 */
        /* <DEDUP_REMOVED lines=8> */
[----:B---3--:R-:W-:Y:S04]  /*99850*/  STSM.16.M88.4 [R58], R36 ;  /* 0x000000243a007844 */ /* 0x008fe80000000200 */
        /* <DEDUP_REMOVED lines=20> */
[----:B------:R0:W-:Y:S04]  /*999a0*/  STSM.16.M88.4 [R58], R4 ;  /* 0x000000043a007844 */ /* 0x0001e80000000200 */
[----:B0-----:R-:W4:Y:S04]  /*999b0*/  LDL.LU R4, [R1+0x4e0] ;  /* 0x0004e00001047983 */ /* 0x001f280000300800 */
[----:B------:R-:W4:Y:S04]  /*999c0*/  LDL.LU R5, [R1+0x4e4] ;  /* 0x0004e40001057983 */ /* 0x000f280000300800 */
[----:B------:R-:W4:Y:S04]  /*999d0*/  LDL.LU R6, [R1+0x4e8] ;  /* 0x0004e80001067983 */ /* 0x000f280000300800 */
[----:B------:R-:W4:Y:S01]  /*999e0*/  LDL.LU R7, [R1+0x4ec] ;  /* 0x0004ec0001077983 */ /* 0x000f220000300800 */
[----:B------:R-:W-:Y:S01]  /*999f0*/  IMAD.MOV.U32 R56, RZ, RZ, R17 ;  /* 0x000000ffff387224 */ /* 0x000fe200078e0011 */
[----:B------:R-:W-:-:S02]  /*99a00*/  NOP ;  /* 0x0000000000007918 */ /* 0x000fc40000000000 */
[----:B------:R-:W0:Y:S01]  /*99a10*/  LDS.128 R16, [R58] ;  /* 0x000000003a107984 */ /* 0x000e220000000c00 */
[----:B------:R-:W-:-:S03]  /*99a20*/  NOP ;  /* 0x0000000000007918 */ /* 0x000fc60000000000 */
        /* <DEDUP_REMOVED lines=20> */
[----:B---3--:R-:W-:Y:S01]  /*99b70*/  STSM.16.M88.4 [R58], R24 ;  /* 0x000000183a007844 */ /* 0x008fe20000000200 */
        /* <DEDUP_REMOVED lines=102> */
[----:B------:R-:W2:Y:S04]  /*9a1e0*/  LDL.LU R45, [R1+0xd04] ;  /* 0x000d0400012d7983 */ /* 0x000ea80000300800 */
[----:B------:R-:W2:Y:S04]  /*9a1f0*/  LDL.LU R46, [R1+0xd08] ;  /* 0x000d0800012e7983 */ /* 0x000ea80000300800 */
[----:B------:R-:W2:Y:S04]  /*9a200*/  LDL.LU R47, [R1+0xd0c] ;  /* 0x000d0c00012f7983 */ /* 0x000ea80000300800 */
[----:B---3--:R-:W-:Y:S01]  /*9a210*/  STSM.16.M88.4 [R58], R40 ;  /* 0x000000283a007844 */ /* 0x008fe20000000200 */
[----:B0-----:R-:W-:-:S03]  /*9a220*/  IMAD.MOV.U32 R57, RZ, RZ, R17 ;  /* 0x000000ffff397224 */ /* 0x001fc600078e0011 */
[----:B------:R-:W-:Y:S04]  /*9a230*/  STL [R1+0x550], R16 ;  /* 0x0005501001007387 */ /* 0x000fe80000100800 */
        /* <DEDUP_REMOVED lines=74> */
[----:B-1----:R-:W3:Y:S04]  /*9a6e0*/  LDL.LU R4, [R1+0xd80] ;  /* 0x000d800001047983 */ /* 0x002ee80000300800 */
[----:B------:R-:W3:Y:S04]  /*9a6f0*/  LDL.LU R5, [R1+0xd84] ;  /* 0x000d840001057983 */ /* 0x000ee80000300800 */
[----:B------:R-:W3:Y:S04]  /*9a700*/  LDL.LU R6, [R1+0xd88] ;  /* 0x000d880001067983 */ /* 0x000ee80000300800 */
[----:B------:R-:W3:Y:S04]  /*9a710*/  LDL.LU R7, [R1+0xd8c] ;  /* 0x000d8c0001077983 */ /* 0x000ee80000300800 */
        /* <DEDUP_REMOVED lines=44> */
[----:B---3--:R0:W-:Y:S01]  /*9a9e0*/  STSM.16.M88.4 [R58], R4 ;  /* 0x000000043a007844 */ /* 0x0081e20000000200 */
[----:B------:R-:W-:-:S03]  /*9a9f0*/  NOP ;  /* 0x0000000000007918 */ /* 0x000fc60000000000 */
[----:B------:R-:W1:Y:S01]  /*9aa00*/  LDS.128 R16, [R58] ;  /* 0x000000003a107984 */ /* 0x000e620000000c00 */
[----:B------:R-:W-:-:S03]  /*9aa10*/  NOP ;  /* 0x0000000000007918 */ /* 0x000fc60000000000 */
[----:B0-----:R-:W3:Y:S04]  /*9aa20*/  LDL.LU R4, [R1+0xf40] ;  /* 0x000f400001047983 */ /* 0x001ee80000300800 */
[----:B------:R-:W3:Y:S04]  /*9aa30*/  LDL.LU R5, [R1+0xf44] ;  /* 0x000f440001057983 */ /* 0x000ee80000300800 */
[----:B------:R-:W3:Y:S04]  /*9aa40*/  LDL.LU R6, [R1+0xf48] ;  /* 0x000f480001067983 */ /* 0x000ee80000300800 */
[----:B------:R-:W3:Y:S04]  /*9aa50*/  LDL.LU R7, [R1+0xf4c] ;  /* 0x000f4c0001077983 */ /* 0x000ee80000300800 */
[----:B-1----:R-:W-:Y:S04]  /*9aa60*/  STL.64 [R1+0x640], R16 ;  /* 0x0006401001007387 */ /* 0x002fe80000100a00 */
[----:B------:R-:W-:Y:S04]  /*9aa70*/  STL.64 [R1+0x648], R18 ;  /* 0x0006481201007387 */ /* 0x000fe80000100a00 */
        /* <DEDUP_REMOVED lines=38> */
[----:B---3--:R-:W-:Y:S01]  /*9ace0*/  STSM.16.M88.4 [R58], R4 ;  /* 0x000000043a007844 */ /* 0x008fe20000000200 */
[----:B------:R-:W-:-:S03]  /*9acf0*/  NOP ;  /* 0x0000000000007918 */ /* 0x000fc60000000000 */
[----:B------:R-:W1:Y:S01]  /*9ad00*/  LDS.128 R4, [R58] ;  /* 0x000000003a047984 */ /* 0x000e620000000c00 */
[----:B------:R-:W-:-:S03]  /*9ad10*/  NOP ;  /* 0x0000000000007918 */ /* 0x000fc60000000000 */
[----:B0-----:R-:W-:Y:S04]  /*9ad20*/  STL.64 [R1+0x6b0], R16 ;  /* 0x0006b01001007387 */ /* 0x001fe80000100a00 */
[----:B------:R-:W-:Y:S04]  /*9ad30*/  STL.64 [R1+0x6b8], R18 ;  /* 0x0006b81201007387 */ /* 0x000fe80000100a00 */
[----:B------:R-:W3:Y:S04]  /*9ad40*/  LDL.LU R24, [R1+0xf60] ;  /* 0x000f600001187983 */ /* 0x000ee80000300800 */
[----:B-1----:R0:W-:Y:S04]  /*9ad50*/  STL.64 [R1+0x6c0], R4 ;  /* 0x0006c00401007387 */ /* 0x0021e80000100a00 */
[----:B------:R1:W-:Y:S04]  /*9ad60*/  STL.64 [R1+0x6c8], R6 ;  /* 0x0006c80601007387 */ /* 0x0003e80000100a00 */
        /* <DEDUP_REMOVED lines=21> */
[----:B-1----:R-:W4:Y:S04]  /*9aec0*/  LDL.LU R6, [R1+0x1148] ;  /* 0x0011480001067983 */ /* 0x002f280000300800 */
[----:B------:R-:W4:Y:S01]  /*9aed0*/  LDL.LU R7, [R1+0x114c] ;  /* 0x00114c0001077983 */ /* 0x000f220000300800 */
[----:B------:R-:W-:Y:S01]  /*9aee0*/  ISETP.LT.AND P2, PT, R0, UR4, !P5 ;  /* 0x0000000400007c0c */ /* 0x000fe2000ef41270 */
[----:B------:R-:W-:-:S02]  /*9aef0*/  ULDC UR4, c[0x0][0x228] ;  /* 0x00008a0000047ab9 */ /* 0x000fc40000000800 */
        /* <DEDUP_REMOVED lines=11> */
[----:B---3--:R-:W-:Y:S01]  /*9afb0*/  STSM.16.M88.4 [R58], R24 ;  /* 0x000000183a007844 */ /* 0x008fe20000000200 */
[----:B------:R-:W-:-:S03]  /*9afc0*/  NOP ;  /* 0x0000000000007918 */ /* 0x000fc60000000000 */
[----:B------:R-:W0:Y:S01]  /*9afd0*/  LDS.128 R16, [R58] ;  /* 0x000000003a107984 */ /* 0x000e220000000c00 */
[----:B------:R-:W-:-:S03]  /*9afe0*/  NOP ;  /* 0x0000000000007918 */ /* 0x000fc60000000000 */
[----:B----4-:R-:W-:Y:S01]  /*9aff0*/  STSM.16.M88.4 [R58], R28 ;  /* 0x0000001c3a007844 */ /* 0x010fe20000000200 */
[----:B------:R-:W-:-:S03]  /*9b000*/  NOP ;  /* 0x0000000000007918 */ /* 0x000fc60000000000 */
[----:B0-----:R-:W-:Y:S04]  /*9b010*/  STL.64 [R1+0x6f0], R16 ;  /* 0x0006f01001007387 */ /* 0x001fe80000100a00 */
[----:B------:R-:W-:Y:S04]  /*9b020*/  STL.64 [R1+0x6f8], R18 ;  /* 0x0006f81201007387 */ /* 0x000fe80000100a00 */
        /* <DEDUP_REMOVED lines=24> */
[----:B------:R-:W-:Y:S01]  /*9b1b0*/  STSM.16.M88.4 [R58], R4 ;  /* 0x000000043a007844 */ /* 0x000fe20000000200 */
[----:B------:R-:W-:-:S03]  /*9b1c0*/  NOP ;  /* 0x0000000000007918 */ /* 0x000fc60000000000 */
[----:B------:R-:W1:Y:S01]  /*9b1d0*/  LDS.128 R4, [R58] ;  /* 0x000000003a047984 */ /* 0x000e620000000c00 */
[----:B------:R-:W-:-:S03]  /*9b1e0*/  NOP ;  /* 0x0000000000007918 */ /* 0x000fc60000000000 */
[----:B0-----:R-:W-:Y:S04]  /*9b1f0*/  STL.64 [R1+0x720], R16 ;  /* 0x0007201001007387 */ /* 0x001fe80000100a00 */
[----:B------:R-:W-:Y:S04]  /*9b200*/  STL.64 [R1+0x728], R18 ;  /* 0x0007281201007387 */ /* 0x000fe80000100a00 */
[----:B-1----:R0:W-:Y:S04]  /*9b210*/  STL.64 [R1+0x6a0], R4 ;  /* 0x0006a00401007387 */ /* 0x0021e80000100a00 */
[----:B------:R1:W-:Y:S04]  /*9b220*/  STL.64 [R1+0x6a8], R6 ;  /* 0x0006a80601007387 */ /* 0x0003e80000100a00 */
[----:B0-----:R-:W4:Y:S04]  /*9b230*/  LDL.LU R4, [R1+0x1170] ;  /* 0x0011700001047983 */ /* 0x001f280000300800 */
[----:B------:R-:W4:Y:S04]  /*9b240*/  LDL.LU R5, [R1+0x1174] ;  /* 0x0011740001057983 */ /* 0x000f280000300800 */
        /* <DEDUP_REMOVED lines=18> */
[----:B-1----:R0:W-:Y:S04]  /*9b370*/  STL.64 [R1+0x740], R28 ;  /* 0x0007401c01007387 */ /* 0x0021e80000100a00 */
        /* <DEDUP_REMOVED lines=18> */
[----:B------:R0:W-:Y:S04]  /*9b4a0*/  STL.64 [R1+0x738], R38 ;  /* 0x0007382601007387 */ /* 0x0001e80000100a00 */
[----:B0-----:R-:W3:Y:S04]  /*9b4b0*/  LDL.LU.64 R38, [R1+0x2840] ;  /* 0x0028400001267983 */ /* 0x001ee80000300a00 */
[----:B------:R-:W3:Y:S04]  /*9b4c0*/  LDL.LU R36, [R1+0x283c] ;  /* 0x00283c0001247983 */ /* 0x000ee80000300800 */
[----:B----4-:R-:W-:Y:S01]  /*9b4d0*/  STSM.16.M88.4 [R58], R4 ;  /* 0x000000043a007844 */ /* 0x010fe20000000200 */
[----:B------:R-:W-:-:S03]  /*9b4e0*/  NOP ;  /* 0x0000000000007918 */ /* 0x000fc60000000000 */
[----:B------:R-:W0:Y:S01]  /*9b4f0*/  LDS.128 R4, [R58] ;  /* 0x000000003a047984 */ /* 0x000e220000000c00 */
[----:B------:R-:W-:-:S03]  /*9b500*/  NOP ;  /* 0x0000000000007918 */ /* 0x000fc60000000000 */
[----:B------:R-:W-:Y:S01]  /*9b510*/  STSM.16.M88.4 [R58], R16 ;  /* 0x000000103a007844 */ /* 0x000fe20000000200 */
[----:B------:R-:W-:-:S03]  /*9b520*/  NOP ;  /* 0x0000000000007918 */ /* 0x000fc60000000000 */
[----:B------:R-:W1:Y:S01]  /*9b530*/  LDS.128 R16, [R58] ;  /* 0x000000003a107984 */ /* 0x000e620000000c00 */
[----:B------:R-:W-:-:S03]  /*9b540*/  NOP ;  /* 0x0000000000007918 */ /* 0x000fc60000000000 */
[----:B------:R-:W-:Y:S04]  /*9b550*/  STSM.16.M88.4 [R58], R24 ;  /* 0x000000183a007844 */ /* 0x000fe80000000200 */
[----:B0-----:R0:W-:Y:S04]  /*9b560*/  STL.64 [R1+0x760], R4 ;  /* 0x0007600401007387 */ /* 0x0011e80000100a00 */
[----:B------:R-:W-:Y:S04]  /*9b570*/  STL.64 [R1+0x768], R6 ;  /* 0x0007680601007387 */ /* 0x000fe80000100a00 */
[----:B0-----:R-:W4:Y:S04]  /*9b580*/  LDL.LU R4, [R1+0x2838] ;  /* 0x0028380001047983 */ /* 0x001f280000300800 */
[----:B-1----:R-:W-:Y:S04]  /*9b590*/  STL.64 [R1+0x750], R16 ;  /* 0x0007501001007387 */ /* 0x002fe80000100a00 */
        /* <DEDUP_REMOVED lines=11> */
[----:B0-----:R-:W-:Y:S04]  /*9b650*/  STL.64 [R1+0x770], R16 ;  /* 0x0007701001007387 */ /* 0x001fe80000100a00 */
[----:B------:R-:W-:Y:S04]  /*9b660*/  STL.64 [R1+0x778], R18 ;  /* 0x0007781201007387 */ /* 0x000fe80000100a00 */
[----:B------:R-:W2:Y:S04]  /*9b670*/  LDL.LU R45, [R1+0x13a4] ;  /* 0x0013a400012d7983 */ /* 0x000ea80000300800 */
[----:B------:R-:W2:Y:S04]  /*9b680*/  LDL.LU R46, [R1+0x13a8] ;  /* 0x0013a800012e7983 */ /* 0x000ea80000300800 */
[----:B------:R-:W2:Y:S04]  /*9b690*/  LDL.LU R47, [R1+0x13ac] ;  /* 0x0013ac00012f7983 */ /* 0x000ea80000300800 */
[----:B------:R-:W-:Y:S01]  /*9b6a0*/  STSM.16.M88.4 [R58], R28 ;  /* 0x0000001c3a007844 */ /* 0x000fe20000000200 */
        /* <DEDUP_REMOVED lines=29> */
[----:B----4-:R-:W-:-:S03]  /*9b880*/  IMAD.MOV.U32 R37, RZ, RZ, R4 ;  /* 0x000000ffff257224 */ /* 0x010fc600078e0004 */
        /* <DEDUP_REMOVED lines=31> */
[----:B0-----:R-:W-:Y:S04]  /*9ba80*/  STL.64 [R1+0x450], R24 ;  /* 0x0004501801007387 */ /* 0x001fe80000100a00 */
[----:B------:R0:W-:Y:S04]  /*9ba90*/  STL.64 [R1+0x458], R26 ;  /* 0x0004581a01007387 */ /* 0x0001e80000100a00 */
[----:B0-----:R-:W3:Y:S04]  /*9baa0*/  LDL.LU.64 R26, [R1+0x2830] ;  /* 0x00283000011a7983 */ /* 0x001ee80000300a00 */
[----:B------:R-:W3:Y:S04]  /*9bab0*/  LDL.LU.64 R24, [R1+0x2828] ;  /* 0x0028280001187983 */ /* 0x000ee80000300a00 */
[----:B-1----:R-:W-:Y:S04]  /*9bac0*/  STL.64 [R1+0x350], R28 ;  /* 0x0003501c01007387 */ /* 0x002fe80000100a00 */
[----:B------:R-:W-:Y:S01]  /*9bad0*/  STL.64 [R1+0x358], R30 ;  /* 0x0003581e01007387 */ /* 0x000fe20000100a00 */
[----:B------:R-:W-:-:S03]  /*9bae0*/  NOP ;  /* 0x0000000000007918 */ /* 0x000fc60000000000 */
[----:B------:R-:W0:Y:S01]  /*9baf0*/  LDS.128 R28, [R58] ;  /* 0x000000003a1c7984 */ /* 0x000e220000000c00 */
[----:B------:R-:W-:-:S03]  /*9bb00*/  NOP ;  /* 0x0000000000007918 */ /* 0x000fc60000000000 */
[----:B------:R-:W3:Y:S04]  /*9bb10*/  LDL.LU R32, [R1+0x1b0] ;  /* 0x0001b00001207983 */ /* 0x000ee80000300800 */
[----:B----4-:R1:W-:Y:S04]  /*9bb20*/  STSM.16.M88.4 [R58], R40 ;  /* 0x000000283a007844 */ /* 0x0103e80000000200 */
[----:B0-----:R-:W-:Y:S04]  /*9bb30*/  STL.64 [R1+0x2b0], R28 ;  /* 0x0002b01c01007387 */ /* 0x001fe80000100a00 */
[----:B------:R-:W-:Y:S01]  /*9bb40*/  STL.64 [R1+0x2b8], R30 ;  /* 0x0002b81e01007387 */ /* 0x000fe20000100a00 */
[----:B------:R-:W-:-:S03]  /*9bb50*/  NOP ;  /* 0x0000000000007918 */ /* 0x000fc60000000000 */
[----:B------:R-:W0:Y:S01]  /*9bb60*/  LDS.128 R28, [R58] ;  /* 0x000000003a1c7984 */ /* 0x000e220000000c00 */
[----:B------:R-:W-:-:S03]  /*9bb70*/  NOP ;  /* 0x0000000000007918 */ /* 0x000fc60000000000 */
[----:B------:R-:W-:Y:S01]  /*9bb80*/  STSM.16.M88.4 [R58], R4 ;  /* 0x000000043a007844 */ /* 0x000fe20000000200 */
[----:B------:R-:W-:-:S03]  /*9bb90*/  NOP ;  /* 0x0000000000007918 */ /* 0x000fc60000000000 */
[----:B------:R-:W4:Y:S01]  /*9bba0*/  LDS.128 R4, [R58] ;  /* 0x000000003a047984 */ /* 0x000f220000000c00 */
[----:B------:R-:W-:-:S03]  /*9bbb0*/  NOP ;  /* 0x0000000000007918 */ /* 0x000fc60000000000 */
[----:B-1----:R-:W3:Y:S04]  /*9bbc0*/  LDL.LU R42, [R1+0xb00] ;  /* 0x000b0000012a7983 */ /* 0x002ee80000300800 */
[----:B--2---:R-:W-:Y:S01]  /*9bbd0*/  STSM.16.M88.4 [R58], R44 ;  /* 0x0000002c3a007844 */ /* 0x004fe20000000200 */
[----:B------:R-:W-:-:S03]  /*9bbe0*/  NOP ;  /* 0x0000000000007918 */ /* 0x000fc60000000000 */
[----:B------:R-:W1:Y:S01]  /*9bbf0*/  LDS.128 R44, [R58] ;  /* 0x000000003a2c7984 */ /* 0x000e620000000c00 */
[----:B------:R-:W-:-:S03]  /*9bc00*/  NOP ;  /* 0x0000000000007918 */ /* 0x000fc60000000000 */
[----:B0-----:R-:W-:Y:S04]  /*9bc10*/  STL.64 [R1+0x230], R28 ;  /* 0x0002301c01007387 */ /* 0x001fe80000100a00 */
[----:B------:R0:W-:Y:S04]  /*9bc20*/  STL.64 [R1+0x238], R30 ;  /* 0x0002381e01007387 */ /* 0x0001e80000100a00 */
[----:B0-----:R-:W2:Y:S04]  /*9bc30*/  LDL.LU R30, [R1+0x2820] ;  /* 0x00282000011e7983 */ /* 0x001ea80000300800 */
[----:B------:R-:W2:Y:S04]  /*9bc40*/  LDL.LU.64 R28, [R1+0x2818] ;  /* 0x00281800011c7983 */ /* 0x000ea80000300a00 */
[----:B------:R-:W-:Y:S01]  /*9bc50*/  STSM.16.M88.4 [R58], R16 ;  /* 0x000000103a007844 */ /* 0x000fe20000000200 */
[----:B------:R-:W-:-:S03]  /*9bc60*/  NOP ;  /* 0x0000000000007918 */ /* 0x000fc60000000000 */
[----:B------:R-:W0:Y:S04]  /*9bc70*/  LDS.128 R16, [R58] ;  /* 0x000000003a107984 */ /* 0x000e280000000c00 */
[----:B----4-:R-:W-:Y:S04]  /*9bc80*/  STL.64 [R1+0x1d0], R4 ;  /* 0x0001d00401007387 */ /* 0x010fe80000100a00 */
[----:B------:R4:W-:Y:S04]  /*9bc90*/  STL.64 [R1+0x1d8], R6 ;  /* 0x0001d80601007387 */ /* 0x0009e80000100a00 */
[----:B----4-:R-:W4:Y:S04]  /*9bca0*/  LDL.LU.64 R6, [R1+0x2810] ;  /* 0x0028100001067983 */ /* 0x010f280000300a00 */
[----:B------:R-:W2:Y:S04]  /*9bcb0*/  LDL.LU.64 R4, [R1+0x2808] ;  /* 0x0028080001047983 */ /* 0x000ea80000300a00 */
[----:B------:R-:W2:Y:S04]  /*9bcc0*/  LDL.LU R41, [R1+0x9c4] ;  /* 0x0009c40001297983 */ /* 0x000ea80000300800 */
[----:B------:R-:W2:Y:S04]  /*9bcd0*/  LDL.LU R43, [R1+0x1a0] ;  /* 0x0001a000012b7983 */ /* 0x000ea80000300800 */
[----:B-1----:R-:W-:Y:S04]  /*9bce0*/  STL.64 [R1+0x1c0], R44 ;  /* 0x0001c02c01007387 */ /* 0x002fe80000100a00 */
[----:B------:R1:W-:Y:S04]  /*9bcf0*/  STL.64 [R1+0x1c8], R46 ;  /* 0x0001c82e01007387 */ /* 0x0003e80000100a00 */
[----:B-1----:R-:W2:Y:S04]  /*9bd00*/  LDL.LU.64 R46, [R1+0x2800] ;  /* 0x00280000012e7983 */ /* 0x002ea80000300a00 */
[----:B------:R-:W4:Y:S04]  /*9bd10*/  LDL.LU.64 R44, [R1+0x27f8] ;  /* 0x0027f800012c7983 */ /* 0x000f280000300a00 */
[----:B------:R-:W2:Y:S04]  /*9bd20*/  LDL.LU R33, [R1+0x1b4] ;  /* 0x0001b40001217983 */ /* 0x000ea80000300800 */
[----:B------:R-:W2:Y:S04]  /*9bd30*/  LDL.LU R40, [R1+0x8ec] ;  /* 0x0008ec0001287983 */ /* 0x000ea80000300800 */
[----:B0-----:R0:W-:Y:S04]  /*9bd40*/  STL [R1+0x2744], R16 ;  /* 0x0027441001007387 */ /* 0x0011e80000100800 */
[----:B------:R1:W-:Y:S04]  /*9bd50*/  STL [R1+0x2740], R17 ;  /* 0x0027401101007387 */ /* 0x0003e80000100800 */
[----:B------:R1:W-:Y:S04]  /*9bd60*/  STL [R1+0x273c], R18 ;  /* 0x00273c1201007387 */ /* 0x0003e80000100800 */
[----:B------:R1:W-:Y:S04]  /*9bd70*/  STL [R1+0x2738], R19 ;  /* 0x0027381301007387 */ /* 0x0003e80000100800 */
[----:B0-----:R-:W2:Y:S04]  /*9bd80*/  LDL.LU R16, [R1+0x1420] ;  /* 0x0014200001107983 */ /* 0x001ea80000300800 */
[----:B-1----:R-:W2:Y:S04]  /*9bd90*/  LDL.LU R17, [R1+0x1424] ;  /* 0x0014240001117983 */ /* 0x002ea80000300800 */
[----:B------:R-:W2:Y:S04]  /*9bda0*/  LDL.LU R18, [R1+0x1428] ;  /* 0x0014280001127983 */ /* 0x000ea80000300800 */
[----:B------:R-:W2:Y:S01]  /*9bdb0*/  LDL.LU R19, [R1+0x142c] ;  /* 0x00142c0001137983 */ /* 0x000ea20000300800 */
[----:B------:R-:W-:-:S03]  /*9bdc0*/  NOP ;  /* 0x0000000000007918 */ /* 0x000fc60000000000 */
[----:B------:R-:W-:Y:S04]  /*9bdd0*/  STL [R1+0x2748], R58 ;  /* 0x0027483a01007387 */ /* 0x000fe80000100800 */
[----:B------:R-:W2:Y:S01]  /*9bde0*/  LDL.LU R35, [R1+0x1a4] ;  /* 0x0001a40001237983 */ /* 0x000ea20000300800 */
[----:B---3--:R-:W-:Y:S01]  /*9bdf0*/  PRMT R13, R32, 0x7632, R13 ;  /* 0x00007632200d7816 */ /* 0x008fe2000000000d */
[----:B----4-:R-:W-:Y:S02]  /*9be00*/  IMAD.WIDE R10, R42, 0x2, R44 ;  /* 0x000000022a0a7825 */ /* 0x010fe400078e022c */
[----:B------:R-:W3:Y:S04]  /*9be10*/  LDL.LU R42, [R1+0x7a0] ;  /* 0x0007a000012a7983 */ /* 0x000ee80000300800 */
[----:B--2---:R-:W-:Y:S01]  /*9be20*/  STSM.16.M88.4 [R58], R16 ;  /* 0x000000103a007844 */ /* 0x004fe20000000200 */
[----:B------:R-:W-:-:S03]  /*9be30*/  NOP ;  /* 0x0000000000007918 */ /* 0x000fc60000000000 */
[----:B------:R0:W-:Y:S04]  /*9be40*/  @P2 STG.E.U16 desc[UR60][R60.64], R32 ;  /* 0x000000203c002986 */ /* 0x0001e8000c10153c */
[----:B0-----:R-:W2:Y:S04]  /*9be50*/  LDL.LU R32, [R1+0x7a4] ;  /* 0x0007a40001207983 */ /* 0x001ea80000300800 */
[----:B------:R-:W4:Y:S01]  /*9be60*/  LDL.LU R34, [R1+0x1b8] ;  /* 0x0001b80001227983 */ /* 0x000f220000300800 */
[----:B------:R-:W-:-:S04]  /*9be70*/  LOP3.LUT P4, RZ, R3, 0x4, RZ, 0xc0, !PT ;  /* 0x0000000403ff7812 */ /* 0x000fc8000788c0ff */
[----:B------:R-:W-:-:S13]  /*9be80*/  ISETP.LT.AND P0, PT, R6, UR4, !P4 ;  /* 0x0000000406007c0c */ /* 0x000fda000e701270 */
[----:B------:R0:W-:Y:S01]  /*9be90*/  @P0 STG.E.U16 desc[UR60][R10.64], R13 ;  /* 0x0000000d0a000986 */ /* 0x0001e2000c10153c */
[----:B------:R-:W-:Y:S01]  /*9bea0*/  ISETP.LT.AND P0, PT, R5, UR5, !P6 ;  /* 0x0000000505007c0c */ /* 0x000fe2000f701270 */
[----:B------:R-:W-:Y:S02]  /*9beb0*/  ULDC UR5, c[0x0][0x228] ;  /* 0x00008a0000057ab9 */ /* 0x000fe40000000800 */
[----:B------:R-:W-:Y:S01]  /*9bec0*/  ISETP.LT.AND P6, PT, R6, UR5, !P6 ;  /* 0x0000000506007c0c */ /* 0x000fe2000f7c1270 */
[----:B------:R-:W-:Y:S01]  /*9bed0*/  ULDC UR5, c[0x0][0x228] ;  /* 0x00008a0000057ab9 */ /* 0x000fe20000000800 */
[----:B0-----:R-:W-:Y:S01]  /*9bee0*/  IMAD.WIDE R10, R41, 0x2, R46 ;  /* 0x00000002290a7825 */ /* 0x001fe200078e022e */
[----:B------:R-:W-:-:S07]  /*9bef0*/  PRMT R13, R43, 0x7632, R13 ;  /* 0x000076322b0d7816 */ /* 0x000fce000000000d */
[----:B------:R0:W-:Y:S01]  /*9bf00*/  @P0 STG.E.U16 desc[UR60][R10.64], R43 ;  /* 0x0000002b0a000986 */ /* 0x0001e2000c10153c */
[----:B------:R-:W-:Y:S01]  /*9bf10*/  LOP3.LUT P3, RZ, R3, 0x2, RZ, 0xc0, !PT ;  /* 0x0000000203ff7812 */ /* 0x000fe2000786c0ff */
[----:B0-----:R-:W-:Y:S02]  /*9bf20*/  IMAD.WIDE R10, R41, 0x2, R44 ;  /* 0x00000002290a7825 */ /* 0x001fe400078e022c */
[----:B------:R-:W4:Y:S04]  /*9bf30*/  LDL.LU R43, [R1+0x1a8] ;  /* 0x0001a800012b7983 */ /* 0x000f280000300800 */
[----:B------:R-:W4:Y:S04]  /*9bf40*/  LDL.LU R41, [R1+0x7a8] ;  /* 0x0007a80001297983 */ /* 0x000f280000300800 */
[----:B------:R0:W-:Y:S01]  /*9bf50*/  @P6 STG.E.U16 desc[UR60][R10.64], R13 ;  /* 0x0000000d0a006986 */ /* 0x0001e2000c10153c */
[----:B------:R-:W-:Y:S01]  /*9bf60*/  ISETP.LT.AND P6, PT, R5, UR5, !P3 ;  /* 0x0000000505007c0c */ /* 0x000fe2000dfc1270 */
[----:B------:R-:W-:Y:S01]  /*9bf70*/  ULDC UR5, c[0x0][0x228] ;  /* 0x00008a0000057ab9 */ /* 0x000fe20000000800 */
[----:B0-----:R-:W-:Y:S01]  /*9bf80*/  IMAD.WIDE R10, R40, 0x2, R46 ;  /* 0x00000002280a7825 */ /* 0x001fe200078e022e */
[----:B------:R-:W-:-:S10]  /*9bf90*/  PRMT R13, R33, 0x7632, R13 ;  /* 0x00007632210d7816 */ /* 0x000fd4000000000d */
[----:B------:R0:W-:Y:S01]  /*9bfa0*/  @P6 STG.E.U16 desc[UR60][R10.64], R33 ;  /* 0x000000210a006986 */ /* 0x0001e2000c10153c */
[----:B------:R-:W-:Y:S01]  /*9bfb0*/  ISETP.LT.AND P6, PT, R6, UR5, !P3 ;  /* 0x0000000506007c0c */ /* 0x000fe2000dfc1270 */
[----:B------:R-:W-:Y:S01]  /*9bfc0*/  ULDC UR5, c[0x0][0x228] ;  /* 0x00008a0000057ab9 */ /* 0x000fe20000000800 */
[----:B0-----:R-:W-:Y:S01]  /*9bfd0*/  IMAD.WIDE R10, R40, 0x2, R44 ;  /* 0x00000002280a7825 */ /* 0x001fe200078e022c */
[----:B------:R-:W4:Y:S04]  /*9bfe0*/  LDL.LU R33, [R1+0x1bc] ;  /* 0x0001bc0001217983 */ /* 0x000f280000300800 */
[----:B------:R-:W4:Y:S01]  /*9bff0*/  LDL.LU R40, [R1+0x7ac] ;  /* 0x0007ac0001287983 */ /* 0x000f220000300800 */
[----:B------:R-:W-:-:S05]  /*9c000*/  LOP3.LUT P5, RZ, R3, 0x8, RZ, 0xc0, !PT ;  /* 0x0000000803ff7812 */ /* 0x000fca00078ac0ff */
[----:B------:R0:W-:Y:S01]  /*9c010*/  @P6 STG.E.U16 desc[UR60][R10.64], R13 ;  /* 0x0000000d0a006986 */ /* 0x0001e2000c10153c */
[----:B------:R-:W-:Y:S01]  /*9c020*/  ISETP.LT.AND P6, PT, R5, UR5, !P5 ;  /* 0x0000000505007c0c */ /* 0x000fe2000efc1270 */
[----:B------:R-:W-:Y:S01]  /*9c030*/  ULDC UR5, c[0x0][0x228] ;  /* 0x00008a0000057ab9 */ /* 0x000fe20000000800 */
[----:B------:R-:W-:Y:S02]  /*9c040*/  LOP3.LUT P4, RZ, R3, 0x10, RZ, 0xc0, !PT ;  /* 0x0000001003ff7812 */ /* 0x000fe4000788c0ff */
[----:B0-----:R-:W-:Y:S01]  /*9c050*/  PRMT R13, R35, 0x7632, R13 ;  /* 0x00007632230d7816 */ /* 0x001fe2000000000d */
[----:B---3--:R-:W-:-:S08]  /*9c060*/  IMAD.WIDE R10, R42, 0x2, R46 ;  /* 0x000000022a0a7825 */ /* 0x008fd000078e022e */
[----:B------:R0:W-:Y:S01]  /*9c070*/  @P6 STG.E.U16 desc[UR60][R10.64], R35 ;  /* 0x000000230a006986 */ /* 0x0001e2000c10153c */
[----:B------:R-:W-:Y:S01]  /*9c080*/  ISETP.LT.AND P6, PT, R6, UR5, !P5 ;  /* 0x0000000506007c0c */ /* 0x000fe2000efc1270 */
[----:B------:R-:W-:Y:S01]  /*9c090*/  ULDC UR5, c[0x0][0x228] ;  /* 0x00008a0000057ab9 */ /* 0x000fe20000000800 */
[----:B0-----:R-:W-:Y:S02]  /*9c0a0*/  IMAD.WIDE R10, R42, 0x2, R44 ;  /* 0x000000022a0a7825 */ /* 0x001fe400078e022c */
[----:B------:R-:W3:Y:S09]  /*9c0b0*/  LDL.LU R42, [R1+0x7b0] ;  /* 0x0007b000012a7983 */ /* 0x000ef20000300800 */
[----:B------:R2:W-:Y:S01]  /*9c0c0*/  @P6 STG.E.U16 desc[UR60][R10.64], R13 ;  /* 0x0000000d0a006986 */ /* 0x0005e2000c10153c */
[----:B------:R-:W-:Y:S01]  /*9c0d0*/  ISETP.LT.AND P6, PT, R5, UR5, !P4 ;  /* 0x0000000505007c0c */ /* 0x000fe2000e7c1270 */
[----:B------:R-:W-:Y:S01]  /*9c0e0*/  ULDC UR5, c[0x0][0x228] ;  /* 0x00008a0000057ab9 */ /* 0x000fe20000000800 */
[----:B--2---:R-:W-:-:S11]  /*9c0f0*/  IMAD.WIDE R10, R32, 0x2, R46 ;  /* 0x00000002200a7825 */ /* 0x004fd600078e022e */
[----:B----4-:R0:W-:Y:S02]  /*9c100*/  @P6 STG.E.U16 desc[UR60][R10.64], R34 ;  /* 0x000000220a006986 */ /* 0x0101e4000c10153c */
[----:B0-----:R-:W-:Y:S02]  /*9c110*/  IMAD.WIDE R10, R32, 0x2, R44 ;  /* 0x00000002200a7825 */ /* 0x001fe400078e022c */
[----:B------:R-:W2:Y:S01]  /*9c120*/  LDL.LU R32, [R1+0x1ac] ;  /* 0x0001ac0001207983 */ /* 0x000ea20000300800 */
[----:B------:R-:W-:Y:S01]  /*9c130*/  ISETP.LT.AND P6, PT, R6, UR5, !P4 ;  /* 0x0000000506007c0c */ /* 0x000fe2000e7c1270 */
[----:B------:R-:W-:Y:S01]  /*9c140*/  ULDC UR5, c[0x0][0x228] ;  /* 0x00008a0000057ab9 */ /* 0x000fe20000000800 */
[----:B------:R-:W-:Y:S02]  /*9c150*/  PRMT R13, R34, 0x7632, R13 ;  /* 0x00007632220d7816 */ /* 0x000fe4000000000d */
[----:B------:R-:W-:-:S09]  /*9c160*/  LOP3.LUT P2, RZ, R3, 0x20, RZ, 0xc0, !PT ;  /* 0x0000002003ff7812 */ /* 0x000fd2000784c0ff */
[----:B------:R0:W-:Y:S01]  /*9c170*/  @P6 STG.E.U16 desc[UR60][R10.64], R13 ;  /* 0x0000000d0a006986 */ /* 0x0001e2000c10153c */
[----:B------:R-:W-:Y:S01]  /*9c180*/  ISETP.LT.AND P6, PT, R5, UR5, !P2 ;  /* 0x0000000505007c0c */ /* 0x000fe2000d7c1270 */
[----:B------:R-:W-:Y:S01]  /*9c190*/  ULDC UR5, c[0x0][0x228] ;  /* 0x00008a0000057ab9 */ /* 0x000fe20000000800 */
[----:B------:R-:W-:Y:S01]  /*9c1a0*/  LOP3.LUT P3, RZ, R3, 0x40, RZ, 0xc0, !PT ;  /* 0x0000004003ff7812 */ /* 0x000fe2000786c0ff */
[----:B0-----:R-:W-:Y:S01]  /*9c1b0*/  IMAD.WIDE R10, R41, 0x2, R46 ;  /* 0x00000002290a7825 */ /* 0x001fe200078e022e */
[----:B------:R-:W-:-:S09]  /*9c1c0*/  PRMT R13, R43, 0x7632, R13 ;  /* 0x000076322b0d7816 */ /* 0x000fd2000000000d */
[----:B------:R0:W-:Y:S01]  /*9c1d0*/  @P6 STG.E.U16 desc[UR60][R10.64], R43 ;  /* 0x0000002b0a006986 */ /* 0x0001e2000c10153c */
[----:B------:R-:W-:Y:S01]  /*9c1e0*/  ISETP.LT.AND P6, PT, R6, UR5, !P2 ;  /* 0x0000000506007c0c */ /* 0x000fe2000d7c1270 */
[----:B0-----:R-:W-:Y:S02]  /*9c1f0*/  IMAD.WIDE R10, R41, 0x2, R44 ;  /* 0x00000002290a7825 */ /* 0x001fe400078e022c */
[----:B------:R-:W4:Y:S04]  /*9c200*/  LDL.LU R43, [R1+0x190] ;  /* 0x00019000012b7983 */ /* 0x000f280000300800 */
[----:B------:R-:W4:Y:S06]  /*9c210*/  LDL.LU R41, [R1+0x7b4] ;  /* 0x0007b40001297983 */ /* 0x000f2c0000300800 */
[----:B------:R0:W-:Y:S01]  /*9c220*/  @P6 STG.E.U16 desc[UR60][R10.64], R13 ;  /* 0x0000000d0a006986 */ /* 0x0001e2000c10153c */
[----:B------:R-:W-:Y:S01]  /*9c230*/  ISETP.LT.AND P6, PT, R5, UR56, !P3 ;  /* 0x0000003805007c0c */ /* 0x000fe2000dfc1270 */
[----:B0-----:R-:W-:Y:S01]  /*9c240*/  IMAD.WIDE R10, R40, 0x2, R46 ;  /* 0x00000002280a7825 */ /* 0x001fe200078e022e */
[----:B------:R-:W-:-:S11]  /*9c250*/  PRMT R13, R33, 0x7632, R13 ;  /* 0x00007632210d7816 */ /* 0x000fd6000000000d */
[----:B------:R0:W-:Y:S02]  /*9c260*/  @P6 STG.E.U16 desc[UR60][R10.64], R33 ;  /* 0x000000210a006986 */ /* 0x0001e4000c10153c */
[----:B0-----:R-:W-:Y:S02]  /*9c270*/  IMAD.WIDE R10, R40, 0x2, R44 ;  /* 0x00000002280a7825 */ /* 0x001fe400078e022c */
[----:B------:R-:W4:Y:S04]  /*9c280*/  LDL.LU R33, [R1+0x180] ;  /* 0x0001800001217983 */ /* 0x000f280000300800 */
[----:B------:R-:W4:Y:S01]  /*9c290*/  LDL.LU R40, [R1+0x7b8] ;  /* 0x0007b80001287983 */ /* 0x000f220000300800 */
[----:B------:R-:W-:Y:S02]  /*9c2a0*/  ISETP.LT.AND P6, PT, R6, UR58, !P3 ;  /* 0x0000003a06007c0c */ /* 0x000fe4000dfc1270 */
[----:B------:R-:W-:-:S02]  /*9c2b0*/  LOP3.LUT P5, RZ, R3, 0x80, RZ, 0xc0, !PT ;  /* 0x0000008003ff7812 */ /* 0x000fc400078ac0ff */
[----:B------:R-:W-:-:S09]  /*9c2c0*/  MOV R19, UR7 ;  /* 0x0000000700137c02 */ /* 0x000fd20008000f00 */
[----:B------:R3:W-:Y:S01]  /*9c2d0*/  @P6 STG.E.U16 desc[UR60][R10.64], R13 ;  /* 0x0000000d0a006986 */ /* 0x0007e2000c10153c */
[----:B------:R-:W-:Y:S01]  /*9c2e0*/  ISETP.LT.AND P6, PT, R5, UR6, !P5 ;  /* 0x0000000605007c0c */ /* 0x000fe2000efc1270 */
[----:B------:R-:W-:Y:S02]  /*9c2f0*/  ULDC.64 UR6, c[0x0][0x228] ;  /* 0x00008a0000067ab9 */ /* 0x000fe40000000a00 */
[----:B------:R-:W-:Y:S01]  /*9c300*/  STL [R1+0x274c], R19 ;  /* 0x00274c1301007387 */ /* 0x000fe20000100800 */
[----:B---3--:R-:W-:-:S09]  /*9c310*/  IMAD.WIDE R10, R42, 0x2, R46 ;  /* 0x000000022a0a7825 */ /* 0x008fd200078e022e */
[----:B--2---:R0:W-:Y:S01]  /*9c320*/  @P6 STG.E.U16 desc[UR60][R10.64], R32 ;  /* 0x000000200a006986 */ /* 0x0041e2000c10153c */
[----:B------:R-:W-:Y:S01]  /*9c330*/  PRMT R13, R32, 0x7632, R13 ;  /* 0x00007632200d7816 */ /* 0x000fe2000000000d */
[----:B0-----:R-:W-:Y:S02]  /*9c340*/  IMAD.WIDE R10, R42, 0x2, R44 ;  /* 0x000000022a0a7825 */ /* 0x001fe400078e022c */
[----:B------:R-:W2:Y:S04]  /*9c350*/  LDL.LU R32, [R1+0x194] ;  /* 0x0001940001207983 */ /* 0x000ea80000300800 */
[----:B------:R-:W3:Y:S01]  /*9c360*/  LDL.LU R42, [R1+0x7bc] ;  /* 0x0007bc00012a7983 */ /* 0x000ee20000300800 */
[----:B------:R-:W-:Y:S02]  /*9c370*/  ISETP.LT.AND P6, PT, R6, UR8, !P5 ;  /* 0x0000000806007c0c */ /* 0x000fe4000efc1270 */
[----:B------:R-:W-:-:S11]  /*9c380*/  LOP3.LUT P4, RZ, R3, 0x100, RZ, 0xc0, !PT ;  /* 0x0000010003ff7812 */ /* 0x000fd6000788c0ff */
[----:B------:R4:W-:Y:S01]  /*9c390*/  @P6 STG.E.U16 desc[UR60][R10.64], R13 ;  /* 0x0000000d0a006986 */ /* 0x0009e2000c10153c */
[----:B------:R-:W-:Y:S02]  /*9c3a0*/  ISETP.LT.AND P6, PT, R5, UR10, !P4 ;  /* 0x0000000a05007c0c */ /* 0x000fe4000e7c1270 */
[----:B------:R-:W-:Y:S01]  /*9c3b0*/  LOP3.LUT P2, RZ, R3, 0x200, RZ, 0xc0, !PT ;  /* 0x0000020003ff7812 */ /* 0x000fe2000784c0ff */
[----:B----4-:R-:W-:Y:S01]  /*9c3c0*/  IMAD.WIDE R10, R41, 0x2, R46 ;  /* 0x00000002290a7825 */ /* 0x010fe200078e022e */
[----:B------:R-:W-:-:S09]  /*9c3d0*/  PRMT R13, R43, 0x7632, R13 ;  /* 0x000076322b0d7816 */ /* 0x000fd2000000000d */
[----:B------:R0:W-:Y:S01]  /*9c3e0*/  @P6 STG.E.U16 desc[UR60][R10.64], R43 ;  /* 0x0000002b0a006986 */ /* 0x0001e2000c10153c */
[----:B------:R-:W-:Y:S01]  /*9c3f0*/  ISETP.LT.AND P6, PT, R6, UR12, !P4 ;  /* 0x0000000c06007c0c */ /* 0x000fe2000e7c1270 */
[----:B0-----:R-:W-:Y:S02]  /*9c400*/  IMAD.WIDE R10, R41, 0x2, R44 ;  /* 0x00000002290a7825 */ /* 0x001fe400078e022c */
[----:B------:R-:W4:Y:S04]  /*9c410*/  LDL.LU R43, [R1+0x184] ;  /* 0x00018400012b7983 */ /* 0x000f280000300800 */
[----:B------:R-:W4:Y:S06]  /*9c420*/  LDL.LU R41, [R1+0x7c0] ;  /* 0x0007c00001297983 */ /* 0x000f2c0000300800 */
[----:B------:R0:W-:Y:S01]  /*9c430*/  @P6 STG.E.U16 desc[UR60][R10.64], R13 ;  /* 0x0000000d0a006986 */ /* 0x0001e2000c10153c */
[----:B------:R-:W-:-:S03]  /*9c440*/  ISETP.LT.AND P6, PT, R5, UR14, !P2 ;  /* 0x0000000e05007c0c */ /* 0x000fc6000d7c1270 */
[----:B------:R-:W4:Y:S01]  /*9c450*/  LDL.LU R34, [R1+0x198] ;  /* 0x0001980001227983 */ /* 0x000f220000300800 */
[----:B0-----:R-:W-:Y:S01]  /*9c460*/  IMAD.WIDE R10, R40, 0x2, R46 ;  /* 0x00000002280a7825 */ /* 0x001fe200078e022e */
[----:B------:R-:W-:-:S08]  /*9c470*/  PRMT R13, R33, 0x7632, R13 ;  /* 0x00007632210d7816 */ /* 0x000fd0000000000d */
[----:B------:R0:W-:Y:S04]  /*9c480*/  @P6 STG.E.U16 desc[UR60][R10.64], R33 ;  /* 0x000000210a006986 */ /* 0x0001e8000c10153c */
[----:B0-----:R-:W4:Y:S01]  /*9c490*/  LDL.LU R33, [R1+0x7c8] ;  /* 0x0007c80001217983 */ /* 0x001f220000300800 */
[----:B------:R-:W-:Y:S01]  /*9c4a0*/  ISETP.LT.AND P6, PT, R6, UR16, !P2 ;  /* 0x0000001006007c0c */ /* 0x000fe2000d7c1270 */
[----:B------:R-:W-:Y:S01]  /*9c4b0*/  IMAD.WIDE R10, R40, 0x2, R44 ;  /* 0x00000002280a7825 */ /* 0x000fe200078e022c */
[----:B------:R-:W-:Y:S01]  /*9c4c0*/  LOP3.LUT P5, RZ, R3, 0x400, RZ, 0xc0, !PT ;  /* 0x0000040003ff7812 */ /* 0x000fe200078ac0ff */
[----:B------:R-:W4:Y:S10]  /*9c4d0*/  LDL.LU R40, [R1+0x7d4] ;  /* 0x0007d40001287983 */ /* 0x000f340000300800 */
[----:B------:R3:W-:Y:S01]  /*9c4e0*/  @P6 STG.E.U16 desc[UR60][R10.64], R13 ;  /* 0x0000000d0a006986 */ /* 0x0007e2000c10153c */
[----:B------:R-:W-:Y:S01]  /*9c4f0*/  ISETP.LT.AND P6, PT, R5, UR18, !P5 ;  /* 0x0000001205007c0c */ /* 0x000fe2000efc1270 */
[----:B---3--:R-:W-:Y:S01]  /*9c500*/  IMAD.WIDE R10, R42, 0x2, R46 ;  /* 0x000000022a0a7825 */ /* 0x008fe200078e022e */
[----:B--2---:R-:W-:-:S11]  /*9c510*/  PRMT R13, R32, 0x7632, R13 ;  /* 0x00007632200d7816 */ /* 0x004fd6000000000d */
[----:B------:R0:W-:Y:S04]  /*9c520*/  @P6 STG.E.U16 desc[UR60][R10.64], R32 ;  /* 0x000000200a006986 */ /* 0x0001e8000c10153c */
[----:B0-----:R-:W2:Y:S01]  /*9c530*/  LDL.LU R32, [R1+0x188] ;  /* 0x0001880001207983 */ /* 0x001ea20000300800 */
[----:B------:R-:W-:Y:S01]  /*9c540*/  ISETP.LT.AND P6, PT, R6, UR20, !P5 ;  /* 0x0000001406007c0c */ /* 0x000fe2000efc1270 */
[----:B------:R-:W-:Y:S01]  /*9c550*/  IMAD.WIDE R10, R42, 0x2, R44 ;  /* 0x000000022a0a7825 */ /* 0x000fe200078e022c */
[----:B------:R-:W-:Y:S01]  /*9c560*/  LOP3.LUT P3, RZ, R3, 0x800, RZ, 0xc0, !PT ;  /* 0x0000080003ff7812 */ /* 0x000fe2000786c0ff */
[----:B------:R-:W3:Y:S10]  /*9c570*/  LDL.LU R42, [R1+0x7e0] ;  /* 0x0007e000012a7983 */ /* 0x000ef40000300800 */
[----:B------:R4:W-:Y:S01]  /*9c580*/  @P6 STG.E.U16 desc[UR60][R10.64], R13 ;  /* 0x0000000d0a006986 */ /* 0x0009e2000c10153c */
[----:B------:R-:W-:-:S02]  /*9c590*/  ISETP.LT.AND P6, PT, R5, UR22, !P3 ;  /* 0x0000001605007c0c */ /* 0x000fc4000dfc1270 */
[----:B------:R-:W-:Y:S01]  /*9c5a0*/  LOP3.LUT P4, RZ, R3, 0x1000, RZ, 0xc0, !PT ;  /* 0x0000100003ff7812 */ /* 0x000fe2000788c0ff */
[----:B----4-:R-:W-:Y:S01]  /*9c5b0*/  IMAD.WIDE R10, R41, 0x2, R46 ;  /* 0x00000002290a7825 */ /* 0x010fe200078e022e */
[----:B------:R-:W-:-:S09]  /*9c5c0*/  PRMT R13, R43, 0x7632, R13 ;  /* 0x000076322b0d7816 */ /* 0x000fd2000000000d */
[----:B------:R0:W-:Y:S01]  /*9c5d0*/  @P6 STG.E.U16 desc[UR60][R10.64], R43 ;  /* 0x0000002b0a006986 */ /* 0x0001e2000c10153c */
[----:B------:R-:W-:-:S03]  /*9c5e0*/  ISETP.LT.AND P6, PT, R6, UR24, !P3 ;  /* 0x0000001806007c0c */ /* 0x000fc6000dfc1270 */
[----:B0-----:R-:W4:Y:S01]  /*9c5f0*/  LDL.LU R43, [R1+0x19c] ;  /* 0x00019c00012b7983 */ /* 0x001f220000300800 */
[----:B------:R-:W-:-:S03]  /*9c600*/  IMAD.WIDE R10, R41, 0x2, R44 ;  /* 0x00000002290a7825 */ /* 0x000fc600078e022c */
[----:B------:R-:W4:Y:S06]  /*9c610*/  LDL.LU R41, [R1+0x7ec] ;  /* 0x0007ec0001297983 */ /* 0x000f2c0000300800 */
[----:B------:R0:W-:Y:S01]  /*9c620*/  @P6 STG.E.U16 desc[UR60][R10.64], R13 ;  /* 0x0000000d0a006986 */ /* 0x0001e2000c10153c */
[----:B------:R-:W-:Y:S01]  /*9c630*/  ISETP.LT.AND P6, PT, R5, UR26, !P4 ;  /* 0x0000001a05007c0c */ /* 0x000fe2000e7c1270 */
[----:B0-----:R-:W-:-:S12]  /*9c640*/  IMAD.WIDE R10, R33, 0x2, R46 ;  /* 0x00000002210a7825 */ /* 0x001fd800078e022e */
[----:B------:R0:W-:Y:S02]  /*9c650*/  @P6 STG.E.U16 desc[UR60][R10.64], R34 ;  /* 0x000000220a006986 */ /* 0x0001e4000c10153c */
[----:B0-----:R-:W-:Y:S02]  /*9c660*/  IMAD.WIDE R10, R33, 0x2, R44 ;  /* 0x00000002210a7825 */ /* 0x001fe400078e022c */
[----:B------:R-:W4:Y:S01]  /*9c670*/  LDL.LU R33, [R1+0x18c] ;  /* 0x00018c0001217983 */ /* 0x000f220000300800 */
[----:B------:R-:W-:Y:S02]  /*9c680*/  ISETP.LT.AND P6, PT, R6, UR28, !P4 ;  /* 0x0000001c06007c0c */ /* 0x000fe4000e7c1270 */
[----:B------:R-:W-:Y:S02]  /*9c690*/  PRMT R13, R34, 0x7632, R13 ;  /* 0x00007632220d7816 */ /* 0x000fe4000000000d */
[----:B------:R-:W4:Y:S04]  /*9c6a0*/  LDL.LU R34, [R1+0x7f8] ;  /* 0x0007f80001227983 */ /* 0x000f280000300800 */
[----:B------:R-:W4:Y:S01]  /*9c6b0*/  LDL.LU R35, [R1+0x170] ;  /* 0x0001700001237983 */ /* 0x000f220000300800 */
[----:B------:R-:W-:-:S04]  /*9c6c0*/  LOP3.LUT P2, RZ, R3, 0x2000, RZ, 0xc0, !PT ;  /* 0x0000200003ff7812 */ /* 0x000fc8000784c0ff */
[----:B------:R0:W-:Y:S01]  /*9c6d0*/  @P6 STG.E.U16 desc[UR60][R10.64], R13 ;  /* 0x0000000d0a006986 */ /* 0x0001e2000c10153c */
[----:B------:R-:W-:Y:S01]  /*9c6e0*/  ISETP.LT.AND P6, PT, R5, UR30, !P2 ;  /* 0x0000001e05007c0c */ /* 0x000fe2000d7c1270 */
[----:B0-----:R-:W-:-:S12]  /*9c6f0*/  IMAD.WIDE R10, R40, 0x2, R46 ;  /* 0x00000002280a7825 */ /* 0x001fd800078e022e */
[----:B--2---:R0:W-:Y:S01]  /*9c700*/  @P6 STG.E.U16 desc[UR60][R10.64], R32 ;  /* 0x000000200a006986 */ /* 0x0041e2000c10153c */
[----:B------:R-:W-:Y:S01]  /*9c710*/  PRMT R13, R32, 0x7632, R13 ;  /* 0x00007632200d7816 */ /* 0x000fe2000000000d */
[----:B0-----:R-:W-:Y:S02]  /*9c720*/  IMAD.WIDE R10, R40, 0x2, R44 ;  /* 0x00000002280a7825 */ /* 0x001fe400078e022c */
[----:B------:R-:W2:Y:S04]  /*9c730*/  LDL.LU R40, [R1+0x804] ;  /* 0x0008040001287983 */ /* 0x000ea80000300800 */
[----:B------:R-:W2:Y:S01]  /*9c740*/  LDL.LU R32, [R1+0x160] ;  /* 0x0001600001207983 */ /* 0x000ea20000300800 */
[----:B------:R-:W-:Y:S02]  /*9c750*/  ISETP.LT.AND P6, PT, R6, UR32, !P2 ;  /* 0x0000002006007c0c */ /* 0x000fe4000d7c1270 */
[----:B------:R-:W-:-:S11]  /*9c760*/  LOP3.LUT P5, RZ, R3, 0x4000, RZ, 0xc0, !PT ;  /* 0x0000400003ff7812 */ /* 0x000fd600078ac0ff */
[----:B------:R3:W-:Y:S01]  /*9c770*/  @P6 STG.E.U16 desc[UR60][R10.64], R13 ;  /* 0x0000000d0a006986 */ /* 0x0007e2000c10153c */
[----:B------:R-:W-:Y:S01]  /*9c780*/  ISETP.LT.AND P6, PT, R5, UR34, !P5 ;  /* 0x0000002205007c0c */ /* 0x000fe2000efc1270 */
[----:B---3--:R-:W-:Y:S01]  /*9c790*/  IMAD.WIDE R10, R42, 0x2, R46 ;  /* 0x000000022a0a7825 */ /* 0x008fe200078e022e */
[----:B------:R-:W-:-:S11]  /*9c7a0*/  LOP3.LUT P3, RZ, R3, 0x8000, RZ, 0xc0, !PT ;  /* 0x0000800003ff7812 */ /* 0x000fd6000786c0ff */
[----:B----4-:R0:W-:Y:S01]  /*9c7b0*/  @P6 STG.E.U16 desc[UR60][R10.64], R43 ;  /* 0x0000002b0a006986 */ /* 0x0101e2000c10153c */
[----:B------:R-:W-:Y:S02]  /*9c7c0*/  ISETP.LT.AND P6, PT, R6, UR36, !P5 ;  /* 0x0000002406007c0c */ /* 0x000fe4000efc1270 */
[----:B------:R-:W-:Y:S01]  /*9c7d0*/  PRMT R13, R43, 0x7632, R13 ;  /* 0x000076322b0d7816 */ /* 0x000fe2000000000d */
[----:B0-----:R-:W-:Y:S01]  /*9c7e0*/  IMAD.WIDE R10, R42, 0x2, R44 ;  /* 0x000000022a0a7825 */ /* 0x001fe200078e022c */
[----:B------:R-:W3:Y:S09]  /*9c7f0*/  LDL.LU R43, [R1+0x174] ;  /* 0x00017400012b7983 */ /* 0x000ef20000300800 */
[----:B------:R0:W-:Y:S01]  /*9c800*/  @P6 STG.E.U16 desc[UR60][R10.64], R13 ;  /* 0x0000000d0a006986 */ /* 0x0001e2000c10153c */
[----:B------:R-:W-:-:S03]  /*9c810*/  ISETP.LT.AND P6, PT, R5, UR38, !P3 ;  /* 0x0000002605007c0c */ /* 0x000fc6000dfc1270 */
[----:B------:R-:W4:Y:S01]  /*9c820*/  LDL.LU R42, [R1+0x810] ;  /* 0x00081000012a7983 */ /* 0x000f220000300800 */
[----:B0-----:R-:W-:-:S09]  /*9c830*/  IMAD.WIDE R10, R41, 0x2, R46 ;  /* 0x00000002290a7825 */ /* 0x001fd200078e022e */
[----:B------:R0:W-:Y:S01]  /*9c840*/  @P6 STG.E.U16 desc[UR60][R10.64], R33 ;  /* 0x000000210a006986 */ /* 0x0001e2000c10153c */
[----:B------:R-:W-:Y:S02]  /*9c850*/  ISETP.LT.AND P6, PT, R6, UR40, !P3 ;  /* 0x0000002806007c0c */ /* 0x000fe4000dfc1270 */
[----:B------:R-:W-:Y:S02]  /*9c860*/  PRMT R13, R33, 0x7632, R13 ;  /* 0x00007632210d7816 */ /* 0x000fe4000000000d */
[----:B------:R-:W-:Y:S01]  /*9c870*/  LOP3.LUT P4, RZ, R3, 0x10000, RZ, 0xc0, !PT ;  /* 0x0001000003ff7812 */ /* 0x000fe2000788c0ff */
[----:B0-----:R-:W-:Y:S01]  /*9c880*/  IMAD.WIDE R10, R41, 0x2, R44 ;  /* 0x00000002290a7825 */ /* 0x001fe200078e022c */
[----:B------:R-:W4:Y:S07]  /*9c890*/  LDL.LU R33, [R1+0x164] ;  /* 0x0001640001217983 */ /* 0x000f2e0000300800 */
        /* <DEDUP_REMOVED lines=8> */
[----:B0-----:R-:W-:-:S08]  /*9c920*/  IMAD.WIDE R10, R34, 0x2, R44 ;  /* 0x00000002220a7825 */ /* 0x001fd000078e022c */
[----:B------:R2:W-:Y:S01]  /*9c930*/  @P6 STG.E.U16 desc[UR60][R10.64], R13 ;  /* 0x0000000d0a006986 */ /* 0x0005e2000c10153c */
[----:B------:R-:W-:Y:S01]  /*9c940*/  ISETP.LT.AND P6, PT, R5, UR46, !P2 ;  /* 0x0000002e05007c0c */ /* 0x000fe2000d7c1270 */
[----:B--2---:R-:W-:Y:S01]  /*9c950*/  IMAD.WIDE R10, R40, 0x2, R46 ;  /* 0x00000002280a7825 */ /* 0x004fe200078e022e */
[----:B------:R-:W-:-:S11]  /*9c960*/  PRMT R13, R32, 0x7632, R13 ;  /* 0x00007632200d7816 */ /* 0x000fd6000000000d */
[----:B------:R0:W-:Y:S02]  /*9c970*/  @P6 STG.E.U16 desc[UR60][R10.64], R32 ;  /* 0x000000200a006986 */ /* 0x0001e4000c10153c */
[----:B0-----:R-:W-:Y:S02]  /*9c980*/  IMAD.WIDE R10, R40, 0x2, R44 ;  /* 0x00000002280a7825 */ /* 0x001fe400078e022c */
[----:B------:R-:W2:Y:S04]  /*9c990*/  LDL.LU R32, [R1+0x178] ;  /* 0x0001780001207983 */ /* 0x000ea80000300800 */
[----:B------:R-:W2:Y:S01]  /*9c9a0*/  LDL.LU R40, [R1+0x828] ;  /* 0x0008280001287983 */ /* 0x000ea20000300800 */
[----:B------:R-:W-:Y:S02]  /*9c9b0*/  ISETP.LT.AND P6, PT, R6, UR48, !P2 ;  /* 0x0000003006007c0c */ /* 0x000fe4000d7c1270 */
[----:B------:R-:W-:-:S11]  /*9c9c0*/  LOP3.LUT P5, RZ, R3, 0x40000, RZ, 0xc0, !PT ;  /* 0x0004000003ff7812 */ /* 0x000fd600078ac0ff */
[----:B------:R3:W-:Y:S01]  /*9c9d0*/  @P6 STG.E.U16 desc[UR60][R10.64], R13 ;  /* 0x0000000d0a006986 */ /* 0x0007e2000c10153c */
[----:B------:R-:W-:Y:S02]  /*9c9e0*/  ISETP.LT.AND P6, PT, R5, UR50, !P5 ;  /* 0x0000003205007c0c */ /* 0x000fe4000efc1270 */
[----:B------:R-:W-:Y:S02]  /*9c9f0*/  LOP3.LUT P3, RZ, R3, 0x80000, RZ, 0xc0, !PT ;  /* 0x0008000003ff7812 */ /* 0x000fe4000786c0ff */
[----:B---3--:R-:W-:Y:S01]  /*9ca00*/  PRMT R13, R43, 0x7632, R13 ;  /* 0x000076322b0d7816 */ /* 0x008fe2000000000d */
[----:B----4-:R-:W-:-:S08]  /*9ca10*/  IMAD.WIDE R10, R42, 0x2, R46 ;  /* 0x000000022a0a7825 */ /* 0x010fd000078e022e */
[----:B------:R0:W-:Y:S01]  /*9ca20*/  @P6 STG.E.U16 desc[UR60][R10.64], R43 ;  /* 0x0000002b0a006986 */ /* 0x0001e2000c10153c */
[----:B------:R-:W-:Y:S01]  /*9ca30*/  ISETP.LT.AND P6, PT, R6, UR52, !P5 ;  /* 0x0000003406007c0c */ /* 0x000fe2000efc1270 */
[----:B0-----:R-:W-:Y:S02]  /*9ca40*/  IMAD.WIDE R10, R42, 0x2, R44 ;  /* 0x000000022a0a7825 */ /* 0x001fe400078e022c */
[----:B------:R-:W3:Y:S04]  /*9ca50*/  LDL.LU R43, [R1+0x168] ;  /* 0x00016800012b7983 */ /* 0x000ee80000300800 */
[----:B------:R-:W4:Y:S06]  /*9ca60*/  LDL.LU R42, [R1+0x834] ;  /* 0x00083400012a7983 */ /* 0x000f2c0000300800 */
[----:B------:R0:W-:Y:S01]  /*9ca70*/  @P6 STG.E.U16 desc[UR60][R10.64], R13 ;  /* 0x0000000d0a006986 */ /* 0x0001e2000c10153c */
[----:B------:R-:W-:Y:S01]  /*9ca80*/  ISETP.LT.AND P6, PT, R5, UR54, !P3 ;  /* 0x0000003605007c0c */ /* 0x000fe2000dfc1270 */
[----:B------:R-:W-:Y:S01]  /*9ca90*/  UMOV UR4, UR6 ;  /* 0x0000000600047c82 */ /* 0x000fe20008000000 */
[----:B0-----:R-:W-:Y:S01]  /*9caa0*/  IMAD.WIDE R10, R41, 0x2, R46 ;  /* 0x00000002290a7825 */ /* 0x001fe200078e022e */
[----:B------:R-:W-:-:S10]  /*9cab0*/  PRMT R13, R33, 0x7632, R13 ;  /* 0x00007632210d7816 */ /* 0x000fd4000000000d */
[----:B------:R0:W-:Y:S01]  /*9cac0*/  @P6 STG.E.U16 desc[UR60][R10.64], R33 ;  /* 0x000000210a006986 */ /* 0x0001e2000c10153c */
[----:B------:R-:W-:Y:S01]  /*9cad0*/  ISETP.LT.AND P6, PT, R6, UR4, !P3 ;  /* 0x0000000406007c0c */ /* 0x000fe2000dfc1270 */
[----:B------:R-:W-:Y:S01]  /*9cae0*/  UMOV UR5, UR7 ;  /* 0x0000000700057c82 */ /* 0x000fe20008000000 */
[----:B------:R-:W-:Y:S01]  /*9caf0*/  LOP3.LUT P4, RZ, R3, 0x100000, RZ, 0xc0, !PT ;  /* 0x0010000003ff7812 */ /* 0x000fe2000788c0ff */
[----:B------:R-:W-:Y:S01]  /*9cb00*/  ULDC.64 UR6, c[0x0][0x228] ;  /* 0x00008a0000067ab9 */ /* 0x000fe20000000a00 */
[----:B0-----:R-:W-:Y:S01]  /*9cb10*/  IMAD.WIDE R10, R41, 0x2, R44 ;  /* 0x00000002290a7825 */ /* 0x001fe200078e022c */
[----:B------:R-:W3:Y:S04]  /*9cb20*/  LDL.LU R33, [R1+0x17c] ;  /* 0x00017c0001217983 */ /* 0x000ee80000300800 */
[----:B------:R-:W3:Y:S01]  /*9cb30*/  LDL.LU R41, [R1+0x840] ;  /* 0x0008400001297983 */ /* 0x000ee20000300800 */
[----:B------:R-:W-:-:S03]  /*9cb40*/  UMOV UR4, UR6 ;  /* 0x0000000600047c82 */ /* 0x000fc60008000000 */
        /* <DEDUP_REMOVED lines=8> */
[----:B------:R-:W-:Y:S01]  /*9cbd0*/  MOV R18, UR9 ;  /* 0x0000000900127c02 */ /* 0x000fe20008000f00 */
[----:B------:R-:W-:-:S02]  /*9cbe0*/  ULDC.64 UR8, c[0x0][0x228] ;  /* 0x00008a0000087ab9 */ /* 0x000fc40000000a00 */
[----:B------:R-:W-:Y:S02]  /*9cbf0*/  UMOV UR4, UR8 ;  /* 0x0000000800047c82 */ /* 0x000fe40008000000 */
[----:B------:R-:W-:Y:S02]  /*9cc00*/  ISETP.LT.AND P6, PT, R6, UR4, !P4 ;  /* 0x0000000406007c0c */ /* 0x000fe4000e7c1270 */
[----:B------:R-:W-:Y:S01]  /*9cc10*/  MOV R17, UR11 ;  /* 0x0000000b00117c02 */ /* 0x000fe20008000f00 */
[----:B------:R-:W-:Y:S01]  /*9cc20*/  ULDC.64 UR10, c[0x0][0x228] ;  /* 0x00008a00000a7ab9 */ /* 0x000fe20000000a00 */
[----:B------:R-:W-:Y:S01]  /*9cc30*/  LOP3.LUT P5, RZ, R3, 0x200000, RZ, 0xc0, !PT ;  /* 0x0020000003ff7812 */ /* 0x000fe200078ac0ff */
[----:B------:R-:W-:-:S08]  /*9cc40*/  UMOV UR4, UR10 ;  /* 0x0000000a00047c82 */ /* 0x000fd00008000000 */
[----:B------:R4:W-:Y:S01]  /*9cc50*/  @P6 STG.E.U16 desc[UR60][R10.64], R13 ;  /* 0x0000000d0a006986 */ /* 0x0009e2000c10153c */
[----:B------:R-:W-:Y:S02]  /*9cc60*/  ISETP.LT.AND P6, PT, R5, UR4, !P5 ;  /* 0x0000000405007c0c */ /* 0x000fe4000efc1270 */
[----:B------:R-:W-:Y:S01]  /*9cc70*/  MOV R16, UR13 ;  /* 0x0000000d00107c02 */ /* 0x000fe20008000f00 */
[----:B------:R-:W-:Y:S02]  /*9cc80*/  ULDC.64 UR12, c[0x0][0x228] ;  /* 0x00008a00000c7ab9 */ /* 0x000fe40000000a00 */
[----:B------:R-:W-:Y:S01]  /*9cc90*/  UMOV UR4, UR12 ;  /* 0x0000000c00047c82 */ /* 0x000fe20008000000 */
[----:B------:R-:W-:Y:S01]  /*9cca0*/  MOV R58, UR15 ;  /* 0x0000000f003a7c02 */ /* 0x000fe20008000f00 */
[----:B------:R-:W-:Y:S01]  /*9ccb0*/  ULDC.64 UR14, c[0x0][0x228] ;  /* 0x00008a00000e7ab9 */ /* 0x000fe20000000a00 */
[----:B------:R-:W-:Y:S01]  /*9ccc0*/  LOP3.LUT P3, RZ, R3, 0x400000, RZ, 0xc0, !PT ;  /* 0x0040000003ff7812 */ /* 0x000fe2000786c0ff */
[----:B----4-:R-:W-:Y:S01]  /*9ccd0*/  IMAD.WIDE R10, R42, 0x2, R46 ;  /* 0x000000022a0a7825 */ /* 0x010fe200078e022e */
[----:B---3--:R-:W-:-:S04]  /*9cce0*/  PRMT R13, R43, 0x7632, R13 ;  /* 0x000076322b0d7816 */ /* 0x008fc8000000000d */
[----:B------:R0:W-:Y:S01]  /*9ccf0*/  @P6 STG.E.U16 desc[UR60][R10.64], R43 ;  /* 0x0000002b0a006986 */ /* 0x0001e2000c10153c */
[----:B------:R-:W-:Y:S01]  /*9cd00*/  ISETP.LT.AND P6, PT, R6, UR4, !P5 ;  /* 0x0000000406007c0c */ /* 0x000fe2000efc1270 */
[----:B0-----:R-:W-:Y:S02]  /*9cd10*/  IMAD.WIDE R10, R42, 0x2, R44 ;  /* 0x000000022a0a7825 */ /* 0x001fe400078e022c */
[----:B------:R-:W3:Y:S04]  /*9cd20*/  LDL.LU R43, [R1+0x150] ;  /* 0x00015000012b7983 */ /* 0x000ee80000300800 */
[----:B------:R-:W4:Y:S01]  /*9cd30*/  LDL.LU R42, [R1+0x858] ;  /* 0x00085800012a7983 */ /* 0x000f220000300800 */
[----:B------:R-:W-:-:S05]  /*9cd40*/  UMOV UR4, UR14 ;  /* 0x0000000e00047c82 */ /* 0x000fca0008000000 */
[----:B------:R0:W-:Y:S01]  /*9cd50*/  @P6 STG.E.U16 desc[UR60][R10.64], R13 ;  /* 0x0000000d0a006986 */ /* 0x0001e2000c10153c */
[----:B------:R-:W-:Y:S02]  /*9cd60*/  ISETP.LT.AND P6, PT, R5, UR4, !P3 ;  /* 0x0000000405007c0c */ /* 0x000fe4000dfc1270 */
[----:B------:R-:W-:Y:S01]  /*9cd70*/  MOV R19, UR17 ;  /* 0x0000001100137c02 */ /* 0x000fe20008000f00 */
[----:B------:R-:W-:Y:S02]  /*9cd80*/  ULDC.64 UR16, c[0x0][0x228] ;  /* 0x00008a0000107ab9 */ /* 0x000fe40000000a00 */
[----:B------:R-:W-:Y:S01]  /*9cd90*/  UMOV UR4, UR16 ;  /* 0x0000001000047c82 */ /* 0x000fe20008000000 */
[----:B0-----:R-:W-:-:S07]  /*9cda0*/  IMAD.WIDE R10, R41, 0x2, R46 ;  /* 0x00000002290a7825 */ /* 0x001fce00078e022e */
[----:B------:R0:W-:Y:S01]  /*9cdb0*/  @P6 STG.E.U16 desc[UR60][R10.64], R33 ;  /* 0x000000210a006986 */ /* 0x0001e2000c10153c */
[----:B------:R-:W-:Y:S01]  /*9cdc0*/  ISETP.LT.AND P6, PT, R6, UR4, !P3 ;  /* 0x0000000406007c0c */ /* 0x000fe2000dfc1270 */
[----:B------:R-:W-:Y:S01]  /*9cdd0*/  UMOV UR16, UR17 ;  /* 0x0000001100107c82 */ /* 0x000fe20008000000 */
[----:B------:R-:W-:Y:S01]  /*9cde0*/  PRMT R14, R33, 0x7632, R14 ;  /* 0x00007632210e7816 */ /* 0x000fe2000000000e */
[----:B0-----:R-:W-:Y:S02]  /*9cdf0*/  IMAD.WIDE R10, R41, 0x2, R44 ;  /* 0x00000002290a7825 */ /* 0x001fe400078e022c */
[----:B------:R-:W3:Y:S01]  /*9ce00*/  LDL.LU R41, [R1+0x864] ;  /* 0x0008640001297983 */ /* 0x000ee20000300800 */
[----:B------:R-:W-:Y:S01]  /*9ce10*/  MOV R13, UR16 ;  /* 0x00000010000d7c02 */ /* 0x000fe20008000f00 */
[----:B------:R-:W-:Y:S01]  /*9ce20*/  ULDC.64 UR16, c[0x0][0x228] ;  /* 0x00008a0000107ab9 */ /* 0x000fe20000000a00 */
[----:B------:R-:W-:Y:S01]  /*9ce30*/  LOP3.LUT P4, RZ, R3, 0x800000, RZ, 0xc0, !PT ;  /* 0x0080000003ff7812 */ /* 0x000fe2000788c0ff */
[----:B------:R-:W-:-:S04]  /*9ce40*/  UMOV UR4, UR16 ;  /* 0x0000001000047c82 */ /* 0x000fc80008000000 */
        /* <DEDUP_REMOVED lines=8> */
[----:B------:R-:W-:Y:S01]  /*9ced0*/  UMOV UR18, UR17 ;  /* 0x0000001100127c82 */ /* 0x000fe20008000000 */
[----:B------:R-:W-:-:S02]  /*9cee0*/  ULDC.64 UR16, c[0x0][0x228] ;  /* 0x00008a0000107ab9 */ /* 0x000fc40000000a00 */
[----:B------:R-:W-:Y:S02]  /*9cef0*/  UMOV UR4, UR16 ;  /* 0x0000001000047c82 */ /* 0x000fe40008000000 */
[----:B------:R-:W-:Y:S01]  /*9cf00*/  ISETP.LT.AND P6, PT, R6, UR4, !P4 ;  /* 0x0000000406007c0c */ /* 0x000fe2000e7c1270 */
[----:B------:R-:W-:Y:S01]  /*9cf10*/  UMOV UR20, UR17 ;  /* 0x0000001100147c82 */ /* 0x000fe20008000000 */
[----:B------:R-:W-:Y:S01]  /*9cf20*/  LOP3.LUT P5, RZ, R3, 0x1000000, RZ, 0xc0, !PT ;  /* 0x0100000003ff7812 */ /* 0x000fe200078ac0ff */
[----:B------:R-:W-:Y:S02]  /*9cf30*/  ULDC.64 UR16, c[0x0][0x228] ;  /* 0x00008a0000107ab9 */ /* 0x000fe40000000a00 */
[----:B------:R-:W-:-:S08]  /*9cf40*/  UMOV UR4, UR16 ;  /* 0x0000001000047c82 */ /* 0x000fd00008000000 */
[----:B------:R4:W-:Y:S01]  /*9cf50*/  @P6 STG.E.U16 desc[UR60][R10.64], R14 ;  /* 0x0000000e0a006986 */ /* 0x0009e2000c10153c */
[----:B------:R-:W-:Y:S01]  /*9cf60*/  ISETP.LT.AND P6, PT, R5, UR4, !P5 ;  /* 0x0000000405007c0c */ /* 0x000fe2000efc1270 */
[----:B------:R-:W-:Y:S01]  /*9cf70*/  UMOV UR22, UR17 ;  /* 0x0000001100167c82 */ /* 0x000fe20008000000 */
[----:B------:R-:W-:Y:S02]  /*9cf80*/  ULDC.64 UR16, c[0x0][0x228] ;  /* 0x00008a0000107ab9 */ /* 0x000fe40000000a00 */
[----:B------:R-:W-:Y:S01]  /*9cf90*/  UMOV UR4, UR16 ;  /* 0x0000001000047c82 */ /* 0x000fe20008000000 */
[----:B------:R-:W-:Y:S01]  /*9cfa0*/  UMOV UR24, UR17 ;  /* 0x0000001100187c82 */ /* 0x000fe20008000000 */
[----:B------:R-:W-:Y:S01]  /*9cfb0*/  LOP3.LUT P3, RZ, R3, 0x2000000, RZ, 0xc0, !PT ;  /* 0x0200000003ff7812 */ /* 0x000fe2000786c0ff */
[----:B------:R-:W-:Y:S01]  /*9cfc0*/  ULDC.64 UR16, c[0x0][0x228] ;  /* 0x00008a0000107ab9 */ /* 0x000fe20000000a00 */
        /* <DEDUP_REMOVED lines=9> */
[----:B------:R-:W-:Y:S01]  /*9d060*/  ISETP.LT.AND P6, PT, R5, UR4, !P3 ;  /* 0x0000000405007c0c */ /* 0x000fe2000dfc1270 */
[----:B------:R-:W-:Y:S01]  /*9d070*/  UMOV UR26, UR17 ;  /* 0x00000011001a7c82 */ /* 0x000fe20008000000 */
[----:B------:R-:W-:Y:S02]  /*9d080*/  ULDC.64 UR16, c[0x0][0x228] ;  /* 0x00008a0000107ab9 */ /* 0x000fe40000000a00 */
[----:B------:R-:W-:Y:S01]  /*9d090*/  UMOV UR4, UR16 ;  /* 0x0000001000047c82 */ /* 0x000fe20008000000 */
[----:B0-----:R-:W-:Y:S01]  /*9d0a0*/  IMAD.WIDE R10, R41, 0x2, R46 ;  /* 0x00000002290a7825 */ /* 0x001fe200078e022e */
[----:B------:R-:W-:-:S07]  /*9d0b0*/  PRMT R14, R4, 0x7632, R14 ;  /* 0x00007632040e7816 */ /* 0x000fce000000000e */
[----:B------:R0:W-:Y:S01]  /*9d0c0*/  @P6 STG.E.U16 desc[UR60][R10.64], R4 ;  /* 0x000000040a006986 */ /* 0x0001e2000c10153c */
[----:B------:R-:W-:Y:S01]  /*9d0d0*/  ISETP.LT.AND P6, PT, R6, UR4, !P3 ;  /* 0x0000000406007c0c */ /* 0x000fe2000dfc1270 */
[----:B------:R-:W-:Y:S01]  /*9d0e0*/  UMOV UR28, UR17 ;  /* 0x00000011001c7c82 */ /* 0x000fe20008000000 */
[----:B------:R-:W-:Y:S01]  /*9d0f0*/  LOP3.LUT P4, RZ, R3, 0x4000000, RZ, 0xc0, !PT ;  /* 0x0400000003ff7812 */ /* 0x000fe2000788c0ff */
[----:B------:R-:W-:Y:S01]  /*9d100*/  ULDC.64 UR16, c[0x0][0x228] ;  /* 0x00008a0000107ab9 */ /* 0x000fe20000000a00 */
[----:B0-----:R-:W3:Y:S01]  /*9d110*/  LDL.LU R4, [R1+0x27f0] ;  /* 0x0027f00001047983 */ /* 0x001ee20000300800 */
[----:B------:R-:W-:-:S03]  /*9d120*/  IMAD.WIDE R10, R41, 0x2, R44 ;  /* 0x00000002290a7825 */ /* 0x000fc600078e022c */
[----:B------:R-:W3:Y:S01]  /*9d130*/  LDL.LU R41, [R1+0x888] ;  /* 0x0008880001297983 */ /* 0x000ee20000300800 */
        /* <DEDUP_REMOVED lines=87> */
[----:B0-----:R-:W-:-:S08]  /*9d6b0*/  IMAD.WIDE R10, R41, 0x2, R46 ;  /* 0x00000002290a7825 */ /* 0x001fd000078e022e */
[----:B------:R0:W-:Y:S01]  /*9d6c0*/  @P6 STG.E.U16 desc[UR60][R10.64], R33 ;  /* 0x000000210a006986 */ /* 0x0001e2000c10153c */
[----:B------:R-:W-:Y:S01]  /*9d6d0*/  ISETP.LT.AND P6, PT, R6, UR4, !P3 ;  /* 0x0000000406007c0c */ /* 0x000fe2000dfc1270 */
[----:B------:R-:W-:Y:S01]  /*9d6e0*/  UMOV UR52, UR17 ;  /* 0x0000001100347c82 */ /* 0x000fe20008000000 */
[----:B------:R-:W-:Y:S01]  /*9d6f0*/  PRMT R14, R33, 0x7632, R14 ;  /* 0x00007632210e7816 */ /* 0x000fe2000000000e */
[----:B------:R-:W-:Y:S01]  /*9d700*/  ULDC.64 UR16, c[0x0][0x228] ;  /* 0x00008a0000107ab9 */ /* 0x000fe20000000a00 */
[----:B0-----:R-:W-:Y:S02]  /*9d710*/  IMAD.WIDE R10, R41, 0x2, R44 ;  /* 0x00000002290a7825 */ /* 0x001fe400078e022c */
[----:B------:R-:W3:Y:S01]  /*9d720*/  LDL.LU R41, [R1+0x8d0] ;  /* 0x0008d00001297983 */ /* 0x000ee20000300800 */
[----:B------:R-:W-:Y:S01]  /*9d730*/  LOP3.LUT P4, RZ, R4, 0x1, RZ, 0xc0, !PT ;  /* 0x0000000104ff7812 */ /* 0x000fe2000788c0ff */
[----:B------:R-:W-:-:S05]  /*9d740*/  UMOV UR4, UR16 ;  /* 0x0000001000047c82 */ /* 0x000fca0008000000 */
[----:B------:R2:W-:Y:S01]  /*9d750*/  @P6 STG.E.U16 desc[UR60][R10.64], R14 ;  /* 0x0000000e0a006986 */ /* 0x0005e2000c10153c */
[----:B------:R-:W-:Y:S01]  /*9d760*/  ISETP.LT.AND P6, PT, R5, UR4, !P4 ;  /* 0x0000000405007c0c */ /* 0x000fe2000e7c1270 */
[----:B--2---:R-:W-:-:S12]  /*9d770*/  IMAD.WIDE R10, R40, 0x2, R46 ;  /* 0x00000002280a7825 */ /* 0x004fd800078e022e */
[----:B------:R0:W-:Y:S02]  /*9d780*/  @P6 STG.E.U16 desc[UR60][R10.64], R32 ;  /* 0x000000200a006986 */ /* 0x0001e4000c10153c */
[----:B0-----:R-:W-:-:S04]  /*9d790*/  IMAD.WIDE R10, R40, 0x2, R44 ;  /* 0x00000002280a7825 */ /* 0x001fc800078e022c */
[----:B------:R-:W-:Y:S02]  /*9d7a0*/  IMAD.MOV.U32 R40, RZ, RZ, R37 ;  /* 0x000000ffff287224 */ /* 0x000fe400078e0025 */
[----:B------:R-:W2:Y:S01]  /*9d7b0*/  LDL.LU R37, [R1+0x8dc] ;  /* 0x0008dc0001257983 */ /* 0x000ea20000300800 */
[----:B------:R-:W-:Y:S01]  /*9d7c0*/  UMOV UR54, UR17 ;  /* 0x0000001100367c82 */ /* 0x000fe20008000000 */
[----:B------:R-:W-:Y:S02]  /*9d7d0*/  ULDC.64 UR16, c[0x0][0x228] ;  /* 0x00008a0000107ab9 */ /* 0x000fe40000000a00 */
[----:B------:R-:W-:Y:S01]  /*9d7e0*/  UMOV UR4, UR16 ;  /* 0x0000001000047c82 */ /* 0x000fe20008000000 */
[----:B------:R-:W-:Y:S01]  /*9d7f0*/  PRMT R14, R32, 0x7632, R14 ;  /* 0x00007632200e7816 */ /* 0x000fe2000000000e */
[----:B------:R-:W-:Y:S01]  /*9d800*/  UMOV UR6, UR7 ;  /* 0x0000000700067c82 */ /* 0x000fe20008000000 */
[----:B------:R-:W-:Y:S01]  /*9d810*/  ISETP.LT.AND P6, PT, R6, UR4, !P4 ;  /* 0x0000000406007c0c */ /* 0x000fe2000e7c1270 */
[----:B------:R-:W-:Y:S01]  /*9d820*/  UMOV UR56, UR17 ;  /* 0x0000001100387c82 */ /* 0x000fe20008000000 */
[----:B------:R-:W-:Y:S01]  /*9d830*/  LOP3.LUT P5, RZ, R4, 0x8, RZ, 0xc0, !PT ;  /* 0x0000000804ff7812 */ /* 0x000fe200078ac0ff */
[----:B------:R-:W-:Y:S01]  /*9d840*/  ULDC.64 UR16, c[0x0][0x228] ;  /* 0x00008a0000107ab9 */ /* 0x000fe20000000a00 */
[----:B------:R-:W2:Y:S01]  /*9d850*/  LDL.LU R33, [R1+0x138] ;  /* 0x0001380001217983 */ /* 0x000ea20000300800 */
        /* <DEDUP_REMOVED lines=9> */
[----:B----4-:R-:W-:-:S05]  /*9d8f0*/  IMAD.WIDE R10, R42, 0x2, R46 ;  /* 0x000000022a0a7825 */ /* 0x010fca00078e022e */
[----:B---3--:R0:W-:Y:S01]  /*9d900*/  @P6 STG.E.U16 desc[UR60][R10.64], R43 ;  /* 0x0000002b0a006986 */ /* 0x0081e2000c10153c */
[----:B------:R-:W-:Y:S02]  /*9d910*/  ISETP.LT.AND P6, PT, R6, UR4, !P5 ;  /* 0x0000000406007c0c */ /* 0x000fe4000efc1270 */
[----:B------:R-:W-:Y:S01]  /*9d920*/  PRMT R14, R43, 0x7632, R14 ;  /* 0x000076322b0e7816 */ /* 0x000fe2000000000e */
[----:B------:R-:W-:Y:S01]  /*9d930*/  UMOV UR4, UR16 ;  /* 0x0000001000047c82 */ /* 0x000fe20008000000 */
[----:B0-----:R-:W-:Y:S01]  /*9d940*/  IMAD.WIDE R10, R42, 0x2, R44 ;  /* 0x000000022a0a7825 */ /* 0x001fe200078e022c */
[----:B------:R-:W3:Y:S08]  /*9d950*/  LDL.LU R43, [R1+0x8e8] ;  /* 0x0008e800012b7983 */ /* 0x000ef00000300800 */
[----:B------:R0:W-:Y:S01]  /*9d960*/  @P6 STG.E.U16 desc[UR60][R10.64], R14 ;  /* 0x0000000e0a006986 */ /* 0x0001e2000c10153c */
[----:B------:R-:W-:Y:S01]  /*9d970*/  ISETP.LT.AND P6, PT, R5, UR4, !P3 ;  /* 0x0000000405007c0c */ /* 0x000fe2000dfc1270 */
[----:B------:R-:W-:Y:S01]  /*9d980*/  UMOV UR8, UR9 ;  /* 0x0000000900087c82 */ /* 0x000fe20008000000 */
[----:B------:R-:W-:Y:S01]  /*9d990*/  UMOV UR9, UR17 ;  /* 0x0000001100097c82 */ /* 0x000fe20008000000 */
[----:B------:R-:W-:-:S02]  /*9d9a0*/  ULDC.64 UR16, c[0x0][0x228] ;  /* 0x00008a0000107ab9 */ /* 0x000fc40000000a00 */
[----:B------:R-:W-:Y:S01]  /*9d9b0*/  UMOV UR4, UR16 ;  /* 0x0000001000047c82 */ /* 0x000fe20008000000 */
[----:B0-----:R-:W-:-:S07]  /*9d9c0*/  IMAD.WIDE R10, R41, 0x2, R46 ;  /* 0x00000002290a7825 */ /* 0x001fce00078e022e */
[----:B------:R0:W-:Y:S01]  /*9d9d0*/  @P6 STG.E.U16 desc[UR60][R10.64], R7 ;  /* 0x000000070a006986 */ /* 0x0001e2000c10153c */
[----:B------:R-:W-:Y:S02]  /*9d9e0*/  ISETP.LT.AND P6, PT, R6, UR4, !P3 ;  /* 0x0000000406007c0c */ /* 0x000fe4000dfc1270 */
[----:B------:R-:W-:Y:S02]  /*9d9f0*/  PRMT R14, R7, 0x7632, R14 ;  /* 0x00007632070e7816 */ /* 0x000fe4000000000e */
[----:B------:R-:W-:Y:S01]  /*9da00*/  MOV R15, UR23 ;  /* 0x00000017000f7c02 */ /* 0x000fe20008000f00 */
[----:B------:R-:W-:Y:S01]  /*9da10*/  UMOV UR23, UR17 ;  /* 0x0000001100177c82 */ /* 0x000fe20008000000 */
[----:B------:R-:W-:Y:S01]  /*9da20*/  LOP3.LUT P4, RZ, R4, 0x80, RZ, 0xc0, !PT ;  /* 0x0000008004ff7812 */ /* 0x000fe2000788c0ff */
[----:B------:R-:W-:Y:S01]  /*9da30*/  ULDC.64 UR16, c[0x0][0x228] ;  /* 0x00008a0000107ab9 */ /* 0x000fe20000000a00 */
[----:B0-----:R-:W4:Y:S01]  /*9da40*/  LDL.LU R7, [R1+0x27e8] ;  /* 0x0027e80001077983 */ /* 0x001f220000300800 */
[----:B------:R-:W-:-:S03]  /*9da50*/  IMAD.WIDE R10, R41, 0x2, R44 ;  /* 0x00000002290a7825 */ /* 0x000fc600078e022c */
[----:B------:R-:W4:Y:S01]  /*9da60*/  LDL.LU R32, [R1+0x128] ;  /* 0x0001280001207983 */ /* 0x000f220000300800 */
[----:B------:R-:W-:-:S03]  /*9da70*/  UMOV UR4, UR16 ;  /* 0x0000001000047c82 */ /* 0x000fc60008000000 */
[----:B------:R-:W4:Y:S04]  /*9da80*/  LDL.LU R41, [R1+0x8f0] ;  /* 0x0008f00001297983 */ /* 0x000f280000300800 */
[----:B------:R0:W-:Y:S01]  /*9da90*/  @P6 STG.E.U16 desc[UR60][R10.64], R14 ;  /* 0x0000000e0a006986 */ /* 0x0001e2000c10153c */
[----:B------:R-:W-:Y:S01]  /*9daa0*/  ISETP.LT.AND P6, PT, R5, UR4, !P4 ;  /* 0x0000000405007c0c */ /* 0x000fe2000e7c1270 */
[----:B------:R-:W-:Y:S01]  /*9dab0*/  IMAD.MOV.U32 R42, RZ, RZ, R40 ;  /* 0x000000ffff2a7224 */ /* 0x000fe200078e0028 */
[----:B0-----:R-:W-:Y:S01]  /*9dac0*/  PRMT R14, R59, 0x7632, R14 ;  /* 0x000076323b0e7816 */ /* 0x001fe2000000000e */
[----:B--2---:R-:W-:-:S10]  /*9dad0*/  IMAD.WIDE R10, R37, 0x2, R46 ;  /* 0x00000002250a7825 */ /* 0x004fd400078e022e */
[----:B------:R0:W-:Y:S04]  /*9dae0*/  @P6 STG.E.U16 desc[UR60][R10.64], R59 ;  /* 0x0000003b0a006986 */ /* 0x0001e8000c10153c */
[----:B0-----:R-:W2:Y:S04]  /*9daf0*/  LDL.LU R59, [R1+0x27e4] ;  /* 0x0027e400013b7983 */ /* 0x001ea80000300800 */
[----:B------:R-:W2:Y:S01]  /*9db00*/  LDL.LU R40, [R1+0x8f4] ;  /* 0x0008f40001287983 */ /* 0x000ea20000300800 */
[----:B------:R-:W-:-:S03]  /*9db10*/  IMAD.WIDE R10, R37, 0x2, R44 ;  /* 0x00000002250a7825 */ /* 0x000fc600078e022c */
[----:B------:R-:W2:Y:S01]  /*9db20*/  LDL.LU R37, [R1+0x8f8] ;  /* 0x0008f80001257983 */ /* 0x000ea20000300800 */
[----:B------:R-:W-:Y:S01]  /*9db30*/  MOV R61, UR19 ;  /* 0x00000013003d7c02 */ /* 0x000fe20008000f00 */
[----:B------:R-:W-:Y:S01]  /*9db40*/  UMOV UR19, UR17 ;  /* 0x0000001100137c82 */ /* 0x000fe20008000000 */
[----:B------:R-:W-:Y:S02]  /*9db50*/  ULDC.64 UR16, c[0x0][0x228] ;  /* 0x00008a0000107ab9 */ /* 0x000fe40000000a00 */
[----:B------:R-:W-:Y:S02]  /*9db60*/  UMOV UR4, UR16 ;  /* 0x0000001000047c82 */ /* 0x000fe40008000000 */
[----:B------:R-:W-:Y:S02]  /*9db70*/  ISETP.LT.AND P6, PT, R6, UR4, !P4 ;  /* 0x0000000406007c0c */ /* 0x000fe4000e7c1270 */
[----:B------:R-:W-:Y:S01]  /*9db80*/  MOV R60, UR21 ;  /* 0x00000015003c7c02 */ /* 0x000fe20008000f00 */
[----:B------:R-:W-:Y:S01]  /*9db90*/  UMOV UR21, UR17 ;  /* 0x0000001100157c82 */ /* 0x000fe20008000000 */
[----:B------:R-:W-:Y:S01]  /*9dba0*/  LOP3.LUT P5, RZ, R4, 0x200, RZ, 0xc0, !PT ;  /* 0x0000020004ff7812 */ /* 0x000fe200078ac0ff */
[----:B------:R-:W-:-:S02]  /*9dbb0*/  ULDC.64 UR16, c[0x0][0x228] ;  /* 0x00008a0000107ab9 */ /* 0x000fc40000000a00 */
[----:B------:R-:W-:-:S06]  /*9dbc0*/  UMOV UR4, UR16 ;  /* 0x0000001000047c82 */ /* 0x000fcc0008000000 */
[----:B------:R3:W-:Y:S01]  /*9dbd0*/  @P6 STG.E.U16 desc[UR60][R10.64], R14 ;  /* 0x0000000e0a006986 */ /* 0x0007e2000c10153c */
[----:B------:R-:W-:Y:S01]  /*9dbe0*/  ISETP.LT.AND P6, PT, R5, UR4, !P5 ;  /* 0x0000000405007c0c */ /* 0x000fe2000efc1270 */
[----:B------:R-:W-:Y:S01]  /*9dbf0*/  UMOV UR10, UR11 ;  /* 0x0000000b000a7c82 */ /* 0x000fe20008000000 */
[----:B------:R-:W-:Y:S01]  /*9dc00*/  UMOV UR11, UR17 ;  /* 0x00000011000b7c82 */ /* 0x000fe20008000000 */
[----:B------:R-:W-:Y:S02]  /*9dc10*/  ULDC.64 UR16, c[0x0][0x228] ;  /* 0x00008a0000107ab9 */ /* 0x000fe40000000a00 */
[----:B------:R-:W-:Y:S01]  /*9dc20*/  UMOV UR4, UR16 ;  /* 0x0000001000047c82 */ /* 0x000fe20008000000 */
[----:B------:R-:W-:Y:S01]  /*9dc30*/  UMOV UR12, UR13 ;  /* 0x0000000d000c7c82 */ /* 0x000fe20008000000 */
[----:B---3--:R-:W-:-:S06]  /*9dc40*/  IMAD.WIDE R10, R43, 0x2, R46 ;  /* 0x000000022b0a7825 */ /* 0x008fcc00078e022e */
[----:B------:R0:W-:Y:S01]  /*9dc50*/  @P6 STG.E.U16 desc[UR60][R10.64], R33 ;  /* 0x000000210a006986 */ /* 0x0001e2000c10153c */
[----:B------:R-:W-:Y:S01]  /*9dc60*/  ISETP.LT.AND P6, PT, R6, UR4, !P5 ;  /* 0x0000000406007c0c */ /* 0x000fe2000efc1270 */
[----:B------:R-:W-:Y:S01]  /*9dc70*/  UMOV UR13, UR17 ;  /* 0x00000011000d7c82 */ /* 0x000fe20008000000 */
[----:B------:R-:W-:Y:S01]  /*9dc80*/  PRMT R14, R33, 0x7632, R14 ;  /* 0x00007632210e7816 */ /* 0x000fe2000000000e */
[----:B------:R-:W-:Y:S01]  /*9dc90*/  ULDC.64 UR16, c[0x0][0x228] ;  /* 0x00008a0000107ab9 */ /* 0x000fe20000000a00 */
[----:B------:R-:W-:Y:S01]  /*9dca0*/  LOP3.LUT P1, RZ, R4, 0x1000, RZ, 0xc0, !PT ;  /* 0x0000100004ff7812 */ /* 0x000fe2000782c0ff */
[----:B------:R-:W-:Y:S01]  /*9dcb0*/  UMOV UR4, UR16 ;  /* 0x0000001000047c82 */ /* 0x000fe20008000000 */
[----:B0-----:R-:W-:Y:S01]  /*9dcc0*/  IMAD.WIDE R10, R43, 0x2, R44 ;  /* 0x000000022b0a7825 */ /* 0x001fe200078e022c */
[----:B------:R-:W-:Y:S01]  /*9dcd0*/  UMOV UR14, UR15 ;  /* 0x0000000f000e7c82 */ /* 0x000fe20008000000 */
[----:B------:R-:W3:Y:S05]  /*9dce0*/  LDL.LU R33, [R1+0x8fc] ;  /* 0x0008fc0001217983 */ /* 0x000eea0000300800 */
[----:B------:R4:W-:Y:S01]  /*9dcf0*/  @P6 STG.E.U16 desc[UR60][R10.64], R14 ;  /* 0x0000000e0a006986 */ /* 0x0009e2000c10153c */
[----:B------:R-:W-:Y:S01]  /*9dd00*/  ISETP.LT.AND P6, PT, R5, UR4, !P1 ;  /* 0x0000000405007c0c */ /* 0x000fe2000cfc1270 */
[----:B------:R-:W-:Y:S01]  /*9dd10*/  UMOV UR15, UR17 ;  /* 0x00000011000f7c82 */ /* 0x000fe20008000000 */
[----:B------:R-:W-:-:S02]  /*9dd20*/  ULDC.64 UR16, c[0x0][0x228] ;  /* 0x00008a0000107ab9 */ /* 0x000fc40000000a00 */
[----:B------:R-:W-:Y:S01]  /*9dd30*/  UMOV UR4, UR16 ;  /* 0x0000001000047c82 */ /* 0x000fe20008000000 */
[----:B------:R-:W-:Y:S01]  /*9dd40*/  R2UR UR16, R13 ;  /* 0x000000000d1072ca */ /* 0x000fe200000e0000 */
[----:B----4-:R-:W-:-:S07]  /*9dd50*/  IMAD.WIDE R10, R41, 0x2, R46 ;  /* 0x00000002290a7825 */ /* 0x010fce00078e022e */
[----:B------:R0:W-:Y:S01]  /*9dd60*/  @P6 STG.E.U16 desc[UR60][R10.64], R32 ;  /* 0x000000200a006986 */ /* 0x0001e2000c10153c */
[----:B------:R-:W-:Y:S02]  /*9dd70*/  ISETP.LT.AND P6, PT, R6, UR4, !P1 ;  /* 0x0000000406007c0c */ /* 0x000fe4000cfc1270 */
[C---:B------:R-:W-:Y:S01]  /*9dd80*/  LOP3.LUT P3, RZ, R7.reuse, 0x8, RZ, 0xc0, !PT ;  /* 0x0000000807ff7812 */ /* 0x040fe2000786c0ff */
[----:B------:R-:W-:Y:S01]  /*9dd90*/  IMAD.MOV.U32 R43, RZ, RZ, R42 ;  /* 0x000000ffff2b7224 */ /* 0x000fe200078e002a */
[----:B------:R-:W-:Y:S01]  /*9dda0*/  PRMT R13, R32, 0x7632, R13 ;  /* 0x00007632200d7816 */ /* 0x000fe2000000000d */
[----:B------:R-:W4:Y:S01]  /*9ddb0*/  LDL.LU R42, [R1+0x110] ;  /* 0x00011000012a7983 */ /* 0x000f220000300800 */
[----:B------:R-:W-:Y:S01]  /*9ddc0*/  LOP3.LUT P2, RZ, R7, 0x10, RZ, 0xc0, !PT ;  /* 0x0000001007ff7812 */ /* 0x000fe2000784c0ff */
[----:B0-----:R-:W-:Y:S01]  /*9ddd0*/  IMAD.WIDE R10, R41, 0x2, R44 ;  /* 0x00000002290a7825 */ /* 0x001fe200078e022c */
[----:B------:R-:W-:Y:S01]  /*9dde0*/  LOP3.LUT P4, RZ, R7, 0x20, RZ, 0xc0, !PT ;  /* 0x0000002007ff7812 */ /* 0x000fe2000788c0ff */
[----:B------:R-:W-:-:S04]  /*9ddf0*/  ULDC UR4, c[0x0][0x228] ;  /* 0x00008a0000047ab9 */ /* 0x000fc80000000800 */
[----:B------:R2:W-:Y:S02]  /*9de00*/  @P6 STG.E.U16 desc[UR60][R10.64], R13 ;  /* 0x0000000d0a006986 */ /* 0x0005e4000c10153c */
[----:B--2---:R-:W-:Y:S01]  /*9de10*/  IMAD.WIDE R10, R40, 0x2, R46 ;  /* 0x00000002280a7825 */ /* 0x004fe200078e022e */
[----:B------:R-:W-:-:S04]  /*9de20*/  PRMT R13, R59, 0x7632, R13 ;  /* 0x000076323b0d7816 */ /* 0x000fc8000000000d */
[----:B------:R0:W-:Y:S04]  /*9de30*/  @P3 STG.E.U16 desc[UR60][R10.64], R59 ;  /* 0x0000003b0a003986 */ /* 0x0001e8000c10153c */
[----:B0-----:R-:W2:Y:S01]  /*9de40*/  LDL.LU R59, [R1+0x27e0] ;  /* 0x0027e000013b7983 */ /* 0x001ea20000300800 */
[----:B------:R-:W-:-:S03]  /*9de50*/  IMAD.WIDE R10, R40, 0x2, R44 ;  /* 0x00000002280a7825 */ /* 0x000fc600078e022c */
[----:B------:R-:W2:Y:S04]  /*9de60*/  LDL.LU R41, [R1+0x900] ;  /* 0x0009000001297983 */ /* 0x000ea80000300800 */
[----:B------:R0:W-:Y:S04]  /*9de70*/  @P2 STG.E.U16 desc[UR60][R10.64], R13 ;  /* 0x0000000d0a002986 */ /* 0x0001e8000c10153c */
[----:B------:R-:W2:Y:S01]  /*9de80*/  LDL.LU R32, [R1+0x100] ;  /* 0x0001000001207983 */ /* 0x000ea20000300800 */
[----:B0-----:R-:W-:Y:S01]  /*9de90*/  IMAD.WIDE R10, R37, 0x2, R46 ;  /* 0x00000002250a7825 */ /* 0x001fe200078e022e */
[----:B------:R-:W-:-:S04]  /*9dea0*/  PRMT R13, R36, 0x7632, R13 ;  /* 0x00007632240d7816 */ /* 0x000fc8000000000d */
[----:B------:R0:W-:Y:S04]  /*9deb0*/  @P4 STG.E.U16 desc[UR60][R10.64], R36 ;  /* 0x000000240a004986 */ /* 0x0001e8000c10153c */
[----:B0-----:R-:W2:Y:S04]  /*9dec0*/  LDL.LU R36, [R1+0x27dc] ;  /* 0x0027dc0001247983 */ /* 0x001ea80000300800 */
[----:B------:R-:W2:Y:S01]  /*9ded0*/  LDL.LU R40, [R1+0x904] ;  /* 0x0009040001287983 */ /* 0x000ea20000300800 */
[----:B------:R-:W-:-:S03]  /*9dee0*/  IMAD.WIDE R10, R37, 0x2, R44 ;  /* 0x00000002250a7825 */ /* 0x000fc600078e022c */
[----:B------:R-:W2:Y:S01]  /*9def0*/  LDL.LU R37, [R1+0x114] ;  /* 0x0001140001257983 */ /* 0x000ea20000300800 */
[----:B------:R-:W-:-:S03]  /*9df00*/  IMAD.MOV.U32 R34, RZ, RZ, R43 ;  /* 0x000000ffff227224 */ /* 0x000fc600078e002b */
[----:B------:R-:W2:Y:S04]  /*9df10*/  LDL.LU R43, [R1+0x908] ;  /* 0x00090800012b7983 */ /* 0x000ea80000300800 */
[----:B------:R-:W2:Y:S04]  /*9df20*/  LDL.LU R14, [R1+0x90c] ;  /* 0x00090c00010e7983 */ /* 0x000ea80000300800 */
[----:B------:R-:W2:Y:S01]  /*9df30*/  LDL.LU R31, [R1+0x118] ;  /* 0x00011800011f7983 */ /* 0x000ea20000300800 */
[C---:B------:R-:W-:Y:S02]  /*9df40*/  LOP3.LUT P0, RZ, R7.reuse, 0x80, RZ, 0xc0, !PT ;  /* 0x0000008007ff7812 */ /* 0x040fe4000780c0ff */
[C---:B------:R-:W-:Y:S01]  /*9df50*/  LOP3.LUT P5, RZ, R7.reuse, 0x200, RZ, 0xc0, !PT ;  /* 0x0000020007ff7812 */ /* 0x040fe200078ac0ff */
[----:B------:R-:W2:Y:S01]  /*9df60*/  LDL.LU R35, [R1+0x910] ;  /* 0x0009100001237983 */ /* 0x000ea20000300800 */
[----:B------:R-:W-:-:S02]  /*9df70*/  LOP3.LUT P3, RZ, R7, 0x400, RZ, 0xc0, !PT ;  /* 0x0000040007ff7812 */ /* 0x000fc4000786c0ff */
[----:B------:R-:W-:-:S07]  /*9df80*/  LOP3.LUT P1, RZ, R7, 0x800, RZ, 0xc0, !PT ;  /* 0x0000080007ff7812 */ /* 0x000fce000782c0ff */
[----:B------:R3:W-:Y:S01]  /*9df90*/  @P0 STG.E.U16 desc[UR60][R10.64], R13 ;  /* 0x0000000d0a000986 */ /* 0x0007e2000c10153c */
[----:B------:R-:W-:Y:S01]  /*9dfa0*/  LOP3.LUT P4, RZ, R7, 0x4000, RZ, 0xc0, !PT ;  /* 0x0000400007ff7812 */ /* 0x000fe2000788c0ff */
[----:B---3--:R-:W-:Y:S01]  /*9dfb0*/  IMAD.WIDE R10, R33, 0x2, R46 ;  /* 0x00000002210a7825 */ /* 0x008fe200078e022e */
[----:B----4-:R-:W-:-:S04]  /*9dfc0*/  PRMT R13, R42, 0x7632, R13 ;  /* 0x000076322a0d7816 */ /* 0x010fc8000000000d */
[----:B------:R0:W-:Y:S01]  /*9dfd0*/  @P5 STG.E.U16 desc[UR60][R10.64], R42 ;  /* 0x0000002a0a005986 */ /* 0x0001e2000c10153c */
[----:B------:R-:W-:Y:S01]  /*9dfe0*/  LOP3.LUT P2, RZ, R7, 0x10000, RZ, 0xc0, !PT ;  /* 0x0001000007ff7812 */ /* 0x000fe2000784c0ff */
[----:B0-----:R-:W-:Y:S02]  /*9dff0*/  IMAD.WIDE R10, R33, 0x2, R44 ;  /* 0x00000002210a7825 */ /* 0x001fe400078e022c */
[----:B------:R-:W3:Y:S04]  /*9e000*/  LDL.LU R33, [R1+0x108] ;  /* 0x0001080001217983 */ /* 0x000ee80000300800 */
[----:B------:R2:W-:Y:S04]  /*9e010*/  @P3 STG.E.U16 desc[UR60][R10.64], R13 ;  /* 0x0000000d0a003986 */ /* 0x0005e8000c10153c */
[----:B------:R-:W4:Y:S01]  /*9e020*/  LDL.LU R42, [R1+0x914] ;  /* 0x00091400012a7983 */ /* 0x000f220000300800 */
[----:B------:R-:W-:-:S02]  /*9e030*/  LOP3.LUT P6, RZ, R7, 0x20000000, RZ, 0xc0, !PT ;  /* 0x2000000007ff7812 */ /* 0x000fc400078cc0ff */
[----:B------:R-:W-:Y:S01]  /*9e040*/  LOP3.LUT R3, R3, 0xdfffffff, RZ, 0xc0, !PT ;  /* 0xdfffffff03037812 */ /* 0x000fe200078ec0ff */
[----:B--2---:R-:W-:-:S05]  /*9e050*/  IMAD.WIDE R10, R41, 0x2, R46 ;  /* 0x00000002290a7825 */ /* 0x004fca00078e022e */
[----:B------:R0:W-:Y:S01]  /*9e060*/  @P1 STG.E.U16 desc[UR60][R10.64], R32 ;  /* 0x000000200a001986 */ /* 0x0001e2000c10153c */
[----:B------:R-:W-:Y:S01]  /*9e070*/  PRMT R13, R32, 0x7632, R13 ;  /* 0x00007632200d7816 */ /* 0x000fe2000000000d */
[----:B0-----:R-:W-:Y:S02]  /*9e080*/  IMAD.WIDE R10, R41, 0x2, R44 ;  /* 0x00000002290a7825 */ /* 0x001fe400078e022c */
[----:B------:R-:W2:Y:S04]  /*9e090*/  LDL.LU R41, [R1+0x11c] ;  /* 0x00011c0001297983 */ /* 0x000ea80000300800 */
[----:B------:R0:W-:Y:S04]  /*9e0a0*/  @P4 STG.E.U16 desc[UR60][R10.64], R13 ;  /* 0x0000000d0a004986 */ /* 0x0001e8000c10153c */
[----:B------:R-:W2:Y:S01]  /*9e0b0*/  LDL.LU R32, [R1+0x918] ;  /* 0x0009180001207983 */ /* 0x000ea20000300800 */
[----:B0-----:R-:W-:-:S05]  /*9e0c0*/  IMAD.WIDE R10, R40, 0x2, R46 ;  /* 0x00000002280a7825 */ /* 0x001fca00078e022e */
[----:B------:R0:W-:Y:S02]  /*9e0d0*/  @P2 STG.E.U16 desc[UR60][R10.64], R37 ;  /* 0x000000250a002986 */ /* 0x0001e4000c10153c */
[----:B0-----:R-:W-:Y:S02]  /*9e0e0*/  IMAD.WIDE R10, R40, 0x2, R44 ;  /* 0x00000002280a7825 */ /* 0x001fe400078e022c */
[----:B------:R-:W2:Y:S01]  /*9e0f0*/  LDL.LU R40, [R1+0x10c] ;  /* 0x00010c0001287983 */ /* 0x000ea20000300800 */
[----:B------:R-:W-:Y:S02]  /*9e100*/  @P6 LOP3.LUT R3, R3, 0x20000000, RZ, 0xfc, !PT ;  /* 0x2000000003036812 */ /* 0x000fe400078efcff */
[----:B------:R-:W-:Y:S02]  /*9e110*/  LOP3.LUT P6, RZ, R7, 0x8000000, RZ, 0xc0, !PT ;  /* 0x0800000007ff7812 */ /* 0x000fe400078cc0ff */
[----:B------:R-:W-:-:S11]  /*9e120*/  LOP3.LUT R3, R3, 0xbfffffff, RZ, 0xc0, !PT ;  /* 0xbfffffff03037812 */ /* 0x000fd600078ec0ff */
[----:B------:R-:W-:Y:S02]  /*9e130*/  @P6 LOP3.LUT R3, R3, 0x40000000, RZ, 0xfc, !PT ;  /* 0x4000000003036812 */ /* 0x000fe400078efcff */
[----:B------:R-:W-:Y:S02]  /*9e140*/  LOP3.LUT P6, RZ, R7, 0x1000000, RZ, 0xc0, !PT ;  /* 0x0100000007ff7812 */ /* 0x000fe400078cc0ff */
[----:B------:R-:W-:Y:S02]  /*9e150*/  LOP3.LUT R3, R3, 0x7fffffff, RZ, 0xc0, !PT ;  /* 0x7fffffff03037812 */ /* 0x000fe400078ec0ff */
[----:B------:R-:W-:-:S09]  /*9e160*/  LOP3.LUT P5, RZ, R7, 0x80000, RZ, 0xc0, !PT ;  /* 0x0008000007ff7812 */ /* 0x000fd200078ac0ff */
[----:B------:R-:W-:Y:S02]  /*9e170*/  @P6 LOP3.LUT R3, R3, 0x80000000, RZ, 0xfc, !PT ;  /* 0x8000000003036812 */ /* 0x000fe400078efcff */
[----:B------:R-:W-:Y:S02]  /*9e180*/  LOP3.LUT P6, RZ, R7, 0x800000, RZ, 0xc0, !PT ;  /* 0x0080000007ff7812 */ /* 0x000fe400078cc0ff */
[----:B------:R-:W-:Y:S02]  /*9e190*/  LOP3.LUT R59, R59, 0xfffffffe, RZ, 0xc0, !PT ;  /* 0xfffffffe3b3b7812 */ /* 0x000fe400078ec0ff */
[----:B------:R-:W-:Y:S02]  /*9e1a0*/  PRMT R13, R37, 0x7632, R13 ;  /* 0x00007632250d7816 */ /* 0x000fe4000000000d */
[----:B------:R-:W-:Y:S01]  /*9e1b0*/  LOP3.LUT P0, RZ, R7, 0x80000000, RZ, 0xc0, !PT ;  /* 0x8000000007ff7812 */ /* 0x000fe2000780c0ff */
[----:B------:R-:W2:Y:S06]  /*9e1c0*/  LDL.LU R37, [R1+0x27d8] ;  /* 0x0027d80001257983 */ /* 0x000eac0000300800 */
[----:B------:R-:W-:-:S02]  /*9e1d0*/  @P6 LOP3.LUT R59, R59, 0x1, RZ, 0xfc, !PT ;  /* 0x000000013b3b6812 */ /* 0x000fc400078efcff */
[----:B------:R-:W-:Y:S01]  /*9e1e0*/  LOP3.LUT P6, RZ, R7, 0x100000, RZ, 0xc0, !PT ;  /* 0x0010000007ff7812 */ /* 0x000fe200078cc0ff */
[----:B------:R0:W-:Y:S02]  /*9e1f0*/  @P5 STG.E.U16 desc[UR60][R10.64], R13 ;  /* 0x0000000d0a005986 */ /* 0x0001e4000c10153c */
[----:B0-----:R-:W-:-:S10]  /*9e200*/  IMAD.WIDE R10, R43, 0x2, R46 ;  /* 0x000000022b0a7825 */ /* 0x001fd400078e022e */
[----:B------:R0:W-:Y:S01]  /*9e210*/  @P6 STG.E.U16 desc[UR60][R10.64], R34 ;  /* 0x000000220a006986 */ /* 0x0001e2000c10153c */
[----:B------:R-:W-:Y:S01]  /*9e220*/  LOP3.LUT P6, RZ, R59, 0x1, RZ, 0xc0, !PT ;  /* 0x000000013bff7812 */ /* 0x000fe200078cc0ff */
[----:B------:R-:W-:-:S05]  /*9e230*/  IMAD.MOV.U32 R59, RZ, RZ, R34 ;  /* 0x000000ffff3b7224 */ /* 0x000fca00078e0022 */
[----:B------:R-:W-:Y:S01]  /*9e240*/  PRMT R13, R59, 0x7632, R13 ;  /* 0x000076323b0d7816 */ /* 0x000fe2000000000d */
[----:B0-----:R-:W-:Y:S01]  /*9e250*/  IMAD.WIDE R10, R43, 0x2, R44 ;  /* 0x000000022b0a7825 */ /* 0x001fe200078e022c */
[C---:B------:R-:W-:Y:S01]  /*9e260*/  LOP3.LUT P3, RZ, R36.reuse, 0x2, RZ, 0xc0, !PT ;  /* 0x0000000224ff7812 */ /* 0x040fe2000786c0ff */
[----:B------:R-:W2:Y:S04]  /*9e270*/  LDL.LU R34, [R1+0x91c] ;  /* 0x00091c0001227983 */ /* 0x000ea80000300800 */
[----:B------:R0:W-:Y:S01]  /*9e280*/  @P6 STG.E.U16 desc[UR60][R10.64], R13 ;  /* 0x0000000d0a006986 */ /* 0x0001e2000c10153c */
[----:B------:R-:W-:Y:S02]  /*9e290*/  LOP3.LUT P6, RZ, R3, 0x80000000, RZ, 0xc0, !PT ;  /* 0x8000000003ff7812 */ /* 0x000fe400078cc0ff */
[----:B------:R-:W-:Y:S01]  /*9e2a0*/  LOP3.LUT P1, RZ, R36, 0x8, RZ, 0xc0, !PT ;  /* 0x0000000824ff7812 */ /* 0x000fe2000782c0ff */
[----:B------:R-:W2:Y:S01]  /*9e2b0*/  LDL.LU R43, [R1+0xf0] ;  /* 0x0000f000012b7983 */ /* 0x000ea20000300800 */
[----:B0-----:R-:W-:-:S09]  /*9e2c0*/  IMAD.WIDE R10, R14, 0x2, R46 ;  /* 0x000000020e0a7825 */ /* 0x001fd200078e022e */
[----:B------:R0:W-:Y:S01]  /*9e2d0*/  @P6 STG.E.U16 desc[UR60][R10.64], R31 ;  /* 0x0000001f0a006986 */ /* 0x0001e2000c10153c */
[----:B------:R-:W-:Y:S02]  /*9e2e0*/  LOP3.LUT P6, RZ, R3, 0x40000000, RZ, 0xc0, !PT ;  /* 0x4000000003ff7812 */ /* 0x000fe400078cc0ff */
[----:B------:R-:W-:Y:S01]  /*9e2f0*/  PRMT R13, R31, 0x7632, R13 ;  /* 0x000076321f0d7816 */ /* 0x000fe2000000000d */
[----:B0-----:R-:W-:-:S10]  /*9e300*/  IMAD.WIDE R10, R14, 0x2, R44 ;  /* 0x000000020e0a7825 */ /* 0x001fd400078e022c */
[----:B------:R0:W-:Y:S01]  /*9e310*/  @P6 STG.E.U16 desc[UR60][R10.64], R13 ;  /* 0x0000000d0a006986 */ /* 0x0001e2000c10153c */
[----:B------:R-:W-:Y:S01]  /*9e320*/  LOP3.LUT P6, RZ, R3, 0x20000000, RZ, 0xc0, !PT ;  /* 0x2000000003ff7812 */ /* 0x000fe200078cc0ff */
[----:B0-----:R-:W-:Y:S01]  /*9e330*/  IMAD.WIDE R10, R35, 0x2, R46 ;  /* 0x00000002230a7825 */ /* 0x001fe200078e022e */
[----:B---3--:R-:W-:-:S11]  /*9e340*/  PRMT R13, R33, 0x7632, R13 ;  /* 0x00007632210d7816 */ /* 0x008fd6000000000d */
[----:B------:R0:W-:Y:S01]  /*9e350*/  @P6 STG.E.U16 desc[UR60][R10.64], R33 ;  /* 0x000000210a006986 */ /* 0x0001e2000c10153c */
[----:B------:R-:W-:Y:S01]  /*9e360*/  LOP3.LUT P4, RZ, R36, 0x20, RZ, 0xc0, !PT ;  /* 0x0000002024ff7812 */ /* 0x000fe2000788c0ff */
[----:B0-----:R-:W-:-:S05]  /*9e370*/  IMAD.WIDE R10, R35, 0x2, R44 ;  /* 0x00000002230a7825 */ /* 0x001fca00078e022c */
[----:B------:R4:W-:Y:S02]  /*9e380*/  @P0 STG.E.U16 desc[UR60][R10.64], R13 ;  /* 0x0000000d0a000986 */ /* 0x0009e4000c10153c */
[----:B----4-:R-:W-:-:S05]  /*9e390*/  IMAD.WIDE R10, R42, 0x2, R46 ;  /* 0x000000022a0a7825 */ /* 0x010fca00078e022e */
[----:B--2---:R0:W-:Y:S01]  /*9e3a0*/  @P3 STG.E.U16 desc[UR60][R10.64], R41 ;  /* 0x000000290a003986 */ /* 0x0041e2000c10153c */
[----:B------:R-:W-:Y:S01]  /*9e3b0*/  PRMT R13, R41, 0x7632, R13 ;  /* 0x00007632290d7816 */ /* 0x000fe2000000000d */
[----:B0-----:R-:W-:Y:S02]  /*9e3c0*/  IMAD.WIDE R10, R42, 0x2, R44 ;  /* 0x000000022a0a7825 */ /* 0x001fe400078e022c */
[----:B------:R-:W2:Y:S04]  /*9e3d0*/  LDL.LU R42, [R1+0x920] ;  /* 0x00092000012a7983 */ /* 0x000ea80000300800 */
[----:B------:R-:W3:Y:S04]  /*9e3e0*/  LDL.LU R41, [R1+0xe0] ;  /* 0x0000e00001297983 */ /* 0x000ee80000300800 */
[----:B------:R0:W-:Y:S02]  /*9e3f0*/  @P1 STG.E.U16 desc[UR60][R10.64], R13 ;  /* 0x0000000d0a001986 */ /* 0x0001e4000c10153c */
[----:B0-----:R-:W-:Y:S01]  /*9e400*/  IMAD.WIDE R10, R32, 0x2, R46 ;  /* 0x00000002200a7825 */ /* 0x001fe200078e022e */
[----:B------:R-:W-:-:S04]  /*9e410*/  PRMT R13, R40, 0x7632, R13 ;  /* 0x00007632280d7816 */ /* 0x000fc8000000000d */
[----:B------:R0:W-:Y:S04]  /*9e420*/  @P4 STG.E.U16 desc[UR60][R10.64], R40 ;  /* 0x000000280a004986 */ /* 0x0001e8000c10153c */
[----:B0-----:R-:W4:Y:S04]  /*9e430*/  LDL.LU R40, [R1+0x924] ;  /* 0x0009240001287983 */ /* 0x001f280000300800 */
[----:B------:R-:W4:Y:S01]  /*9e440*/  LDL.LU R33, [R1+0xf4] ;  /* 0x0000f40001217983 */ /* 0x000f220000300800 */
[----:B------:R-:W-:-:S03]  /*9e450*/  IMAD.WIDE R10, R32, 0x2, R44 ;  /* 0x00000002200a7825 */ /* 0x000fc600078e022c */
[----:B------:R-:W4:Y:S01]  /*9e460*/  LDL.LU R32, [R1+0x928] ;  /* 0x0009280001207983 */ /* 0x000f220000300800 */
[C---:B------:R-:W-:Y:S02]  /*9e470*/  LOP3.LUT P6, RZ, R36.reuse, 0x20000, RZ, 0xc0, !PT ;  /* 0x0002000024ff7812 */ /* 0x040fe400078cc0ff */
[----:B------:R-:W-:Y:S01]  /*9e480*/  LOP3.LUT R3, R3, 0xfdffffff, RZ, 0xc0, !PT ;  /* 0xfdffffff03037812 */ /* 0x000fe200078ec0ff */
[----:B------:R-:W4:Y:S01]  /*9e490*/  LDL.LU R31, [R1+0x92c] ;  /* 0x00092c00011f7983 */ /* 0x000f220000300800 */
[C---:B------:R-:W-:Y:S02]  /*9e4a0*/  LOP3.LUT P2, RZ, R36.reuse, 0x40, RZ, 0xc0, !PT ;  /* 0x0000004024ff7812 */ /* 0x040fe4000784c0ff */
[----:B------:R-:W-:Y:S01]  /*9e4b0*/  LOP3.LUT P5, RZ, R36, 0x80, RZ, 0xc0, !PT ;  /* 0x0000008024ff7812 */ /* 0x000fe200078ac0ff */
[----:B------:R-:W4:Y:S06]  /*9e4c0*/  LDL.LU R35, [R1+0xf8] ;  /* 0x0000f80001237983 */ /* 0x000f2c0000300800 */
[----:B------:R-:W-:-:S02]  /*9e4d0*/  @P6 LOP3.LUT R3, R3, 0x2000000, RZ, 0xfc, !PT ;  /* 0x0200000003036812 */ /* 0x000fc400078efcff */
[C---:B------:R-:W-:Y:S02]  /*9e4e0*/  LOP3.LUT P6, RZ, R36.reuse, 0x10000, RZ, 0xc0, !PT ;  /* 0x0001000024ff7812 */ /* 0x040fe400078cc0ff */
[----:B------:R-:W-:Y:S01]  /*9e4f0*/  LOP3.LUT R3, R3, 0xfbffffff, RZ, 0xc0, !PT ;  /* 0xfbffffff03037812 */ /* 0x000fe200078ec0ff */
[----:B------:R0:W-:Y:S01]  /*9e500*/  @P2 STG.E.U16 desc[UR60][R10.64], R13 ;  /* 0x0000000d0a002986 */ /* 0x0001e2000c10153c */
[C---:B------:R-:W-:Y:S02]  /*9e510*/  LOP3.LUT P3, RZ, R36.reuse, 0x100, RZ, 0xc0, !PT ;  /* 0x0000010024ff7812 */ /* 0x040fe4000786c0ff */
[----:B------:R-:W-:-:S07]  /*9e520*/  LOP3.LUT P0, RZ, R36, 0x200, RZ, 0xc0, !PT ;  /* 0x0000020024ff7812 */ /* 0x000fce000780c0ff */
[----:B------:R-:W-:Y:S02]  /*9e530*/  @P6 LOP3.LUT R3, R3, 0x4000000, RZ, 0xfc, !PT ;  /* 0x0400000003036812 */ /* 0x000fe400078efcff */
[C---:B------:R-:W-:Y:S02]  /*9e540*/  LOP3.LUT P6, RZ, R36.reuse, 0x8000, RZ, 0xc0, !PT ;  /* 0x0000800024ff7812 */ /* 0x040fe400078cc0ff */
[----:B------:R-:W-:Y:S02]  /*9e550*/  LOP3.LUT R3, R3, 0xf7ffffff, RZ, 0xc0, !PT ;  /* 0xf7ffffff03037812 */ /* 0x000fe400078ec0ff */
[C---:B------:R-:W-:Y:S02]  /*9e560*/  LOP3.LUT P4, RZ, R36.reuse, 0x400, RZ, 0xc0, !PT ;  /* 0x0000040024ff7812 */ /* 0x040fe4000788c0ff */
[----:B------:R-:W-:Y:S01]  /*9e570*/  LOP3.LUT P1, RZ, R36, 0x800, RZ, 0xc0, !PT ;  /* 0x0000080024ff7812 */ /* 0x000fe2000782c0ff */
[----:B0-----:R-:W-:-:S05]  /*9e580*/  IMAD.WIDE R10, R34, 0x2, R46 ;  /* 0x00000002220a7825 */ /* 0x001fca00078e022e */
[----:B------:R0:W-:Y:S01]  /*9e590*/  @P5 STG.E.U16 desc[UR60][R10.64], R43 ;  /* 0x0000002b0a005986 */ /* 0x0001e2000c10153c */
[----:B------:R-:W-:Y:S02]  /*9e5a0*/  PRMT R13, R43, 0x7632, R13 ;  /* 0x000076322b0d7816 */ /* 0x000fe4000000000d */
[----:B------:R-:W-:Y:S01]  /*9e5b0*/  @P6 LOP3.LUT R3, R3, 0x8000000, RZ, 0xfc, !PT ;  /* 0x0800000003036812 */ /* 0x000fe200078efcff */
[----:B0-----:R-:W-:Y:S01]  /*9e5c0*/  IMAD.WIDE R10, R34, 0x2, R44 ;  /* 0x00000002220a7825 */ /* 0x001fe200078e022c */
[C---:B------:R-:W-:Y:S01]  /*9e5d0*/  LOP3.LUT P6, RZ, R36.reuse, 0x4000, RZ, 0xc0, !PT ;  /* 0x0000400024ff7812 */ /* 0x040fe200078cc0ff */
[----:B------:R-:W4:Y:S04]  /*9e5e0*/  LDL.LU R34, [R1+0x940] ;  /* 0x0009400001227983 */ /* 0x000f280000300800 */
[----:B------:R2:W-:Y:S01]  /*9e5f0*/  @P3 STG.E.U16 desc[UR60][R10.64], R13 ;  /* 0x0000000d0a003986 */ /* 0x0005e2000c10153c */
[----:B------:R-:W-:-:S02]  /*9e600*/  LOP3.LUT P5, RZ, R36, 0x1000, RZ, 0xc0, !PT ;  /* 0x0000100024ff7812 */ /* 0x000fc400078ac0ff */
[----:B------:R-:W-:Y:S01]  /*9e610*/  LOP3.LUT R3, R3, 0xefffffff, RZ, 0xc0, !PT ;  /* 0xefffffff03037812 */ /* 0x000fe200078ec0ff */
[----:B------:R-:W4:Y:S04]  /*9e620*/  LDL.LU R43, [R1+0xe8] ;  /* 0x0000e800012b7983 */ /* 0x000f280000300800 */
[----:B------:R-:W-:Y:S02]  /*9e630*/  @P6 LOP3.LUT R3, R3, 0x10000000, RZ, 0xfc, !PT ;  /* 0x1000000003036812 */ /* 0x000fe400078efcff */
[----:B------:R-:W-:Y:S01]  /*9e640*/  LOP3.LUT P6, RZ, R36, 0x2000, RZ, 0xc0, !PT ;  /* 0x0000200024ff7812 */ /* 0x000fe200078cc0ff */
[----:B--2---:R-:W-:Y:S01]  /*9e650*/  IMAD.WIDE R10, R42, 0x2, R46 ;  /* 0x000000022a0a7825 */ /* 0x004fe200078e022e */
[----:B---3--:R-:W-:-:S04]  /*9e660*/  PRMT R13, R41, 0x7632, R13 ;  /* 0x00007632290d7816 */ /* 0x008fc8000000000d */
[----:B------:R0:W-:Y:S02]  /*9e670*/  @P0 STG.E.U16 desc[UR60][R10.64], R41 ;  /* 0x000000290a000986 */ /* 0x0001e4000c10153c */
[----:B0-----:R-:W-:Y:S02]  /*9e680*/  IMAD.WIDE R10, R42, 0x2, R44 ;  /* 0x000000022a0a7825 */ /* 0x001fe400078e022c */
[----:B------:R-:W2:Y:S04]  /*9e690*/  LDL.LU R42, [R1+0x944] ;  /* 0x00094400012a7983 */ /* 0x000ea80000300800 */
[----:B------:R4:W-:Y:S04]  /*9e6a0*/  @P4 STG.E.U16 desc[UR60][R10.64], R13 ;  /* 0x0000000d0a004986 */ /* 0x0009e8000c10153c */
[----:B------:R-:W3:Y:S01]  /*9e6b0*/  LDL.LU R41, [R1+0x948] ;  /* 0x0009480001297983 */ /* 0x000ee20000300800 */
[----:B----4-:R-:W-:Y:S01]  /*9e6c0*/  IMAD.WIDE R10, R40, 0x2, R46 ;  /* 0x00000002280a7825 */ /* 0x010fe200078e022e */
[----:B------:R-:W-:-:S04]  /*9e6d0*/  PRMT R13, R33, 0x7632, R13 ;  /* 0x00007632210d7816 */ /* 0x000fc8000000000d */
[----:B------:R0:W-:Y:S02]  /*9e6e0*/  @P1 STG.E.U16 desc[UR60][R10.64], R33 ;  /* 0x000000210a001986 */ /* 0x0001e4000c10153c */
[----:B0-----:R-:W-:Y:S02]  /*9e6f0*/  IMAD.WIDE R10, R40, 0x2, R44 ;  /* 0x00000002280a7825 */ /* 0x001fe400078e022c */
[----:B------:R-:W4:Y:S04]  /*9e700*/  LDL.LU R40, [R1+0xec] ;  /* 0x0000ec0001287983 */ /* 0x000f280000300800 */
[----:B------:R0:W-:Y:S04]  /*9e710*/  @P5 STG.E.U16 desc[UR60][R10.64], R13 ;  /* 0x0000000d0a005986 */ /* 0x0001e8000c10153c */
[----:B------:R-:W4:Y:S01]  /*9e720*/  LDL.LU R33, [R1+0x94c] ;  /* 0x00094c0001217983 */ /* 0x000f220000300800 */
[----:B0-----:R-:W-:Y:S01]  /*9e730*/  IMAD.WIDE R10, R32, 0x2, R46 ;  /* 0x00000002200a7825 */ /* 0x001fe200078e022e */
[----:B------:R-:W-:-:S04]  /*9e740*/  PRMT R13, R37, 0x7632, R13 ;  /* 0x00007632250d7816 */ /* 0x000fc8000000000d */
[----:B------:R0:W-:Y:S02]  /*9e750*/  @P6 STG.E.U16 desc[UR60][R10.64], R37 ;  /* 0x000000250a006986 */ /* 0x0001e4000c10153c */
[----:B0-----:R-:W-:Y:S02]  /*9e760*/  IMAD.WIDE R10, R32, 0x2, R44 ;  /* 0x00000002200a7825 */ /* 0x001fe400078e022c */
[----:B------:R-:W4:Y:S04]  /*9e770*/  LDL.LU R32, [R1+0xd0] ;  /* 0x0000d00001207983 */ /* 0x000f280000300800 */
[----:B------:R-:W3:Y:S01]  /*9e780*/  LDL.LU R37, [R1+0x27d4] ;  /* 0x0027d40001257983 */ /* 0x000ee20000300800 */
[----:B------:R-:W-:-:S13]  /*9e790*/  LOP3.LUT P6, RZ, R3, 0x10000000, RZ, 0xc0, !PT ;  /* 0x1000000003ff7812 */ /* 0x000fda00078cc0ff */
[----:B------:R0:W-:Y:S01]  /*9e7a0*/  @P6 STG.E.U16 desc[UR60][R10.64], R13 ;  /* 0x0000000d0a006986 */ /* 0x0001e2000c10153c */
[----:B------:R-:W-:Y:S01]  /*9e7b0*/  LOP3.LUT P6, RZ, R3, 0x8000000, RZ, 0xc0, !PT ;  /* 0x0800000003ff7812 */ /* 0x000fe200078cc0ff */
[----:B0-----:R-:W-:-:S12]  /*9e7c0*/  IMAD.WIDE R10, R31, 0x2, R46 ;  /* 0x000000021f0a7825 */ /* 0x001fd800078e022e */
[----:B------:R0:W-:Y:S01]  /*9e7d0*/  @P6 STG.E.U16 desc[UR60][R10.64], R35 ;  /* 0x000000230a006986 */ /* 0x0001e2000c10153c */
[----:B------:R-:W-:Y:S02]  /*9e7e0*/  LOP3.LUT P6, RZ, R3, 0x4000000, RZ, 0xc0, !PT ;  /* 0x0400000003ff7812 */ /* 0x000fe400078cc0ff */
[----:B------:R-:W-:Y:S01]  /*9e7f0*/  PRMT R13, R35, 0x7632, R13 ;  /* 0x00007632230d7816 */ /* 0x000fe2000000000d */
[----:B0-----:R-:W-:-:S10]  /*9e800*/  IMAD.WIDE R10, R31, 0x2, R44 ;  /* 0x000000021f0a7825 */ /* 0x001fd400078e022c */
[----:B------:R0:W-:Y:S01]  /*9e810*/  @P6 STG.E.U16 desc[UR60][R10.64], R13 ;  /* 0x0000000d0a006986 */ /* 0x0001e2000c10153c */
[----:B------:R-:W-:Y:S02]  /*9e820*/  LOP3.LUT P6, RZ, R3, 0x2000000, RZ, 0xc0, !PT ;  /* 0x0200000003ff7812 */ /* 0x000fe400078cc0ff */
[C---:B------:R-:W-:Y:S02]  /*9e830*/  LOP3.LUT P2, RZ, R36.reuse, 0x40000, RZ, 0xc0, !PT ;  /* 0x0004000024ff7812 */ /* 0x040fe4000784c0ff */
[----:B------:R-:W-:Y:S01]  /*9e840*/  LOP3.LUT P3, RZ, R36, 0x80000, RZ, 0xc0, !PT ;  /* 0x0008000024ff7812 */ /* 0x000fe2000786c0ff */
[----:B0-----:R-:W-:Y:S01]  /*9e850*/  IMAD.WIDE R10, R34, 0x2, R46 ;  /* 0x00000002220a7825 */ /* 0x001fe200078e022e */
[----:B------:R-:W-:-:S07]  /*9e860*/  PRMT R13, R43, 0x7632, R13 ;  /* 0x000076322b0d7816 */ /* 0x000fce000000000d */
[----:B------:R0:W-:Y:S01]  /*9e870*/  @P6 STG.E.U16 desc[UR60][R10.64], R43 ;  /* 0x0000002b0a006986 */ /* 0x0001e2000c10153c */
[----:B------:R-:W-:Y:S01]  /*9e880*/  LOP3.LUT P0, RZ, R36, 0x100000, RZ, 0xc0, !PT ;  /* 0x0010000024ff7812 */ /* 0x000fe2000780c0ff */
[----:B0-----:R-:W-:-:S05]  /*9e890*/  IMAD.WIDE R10, R34, 0x2, R44 ;  /* 0x00000002220a7825 */ /* 0x001fca00078e022c */
[----:B------:R2:W-:Y:S01]  /*9e8a0*/  @P2 STG.E.U16 desc[UR60][R10.64], R13 ;  /* 0x0000000d0a002986 */ /* 0x0005e2000c10153c */
[----:B------:R-:W-:Y:S01]  /*9e8b0*/  LOP3.LUT P4, RZ, R36, 0x200000, RZ, 0xc0, !PT ;  /* 0x0020000024ff7812 */ /* 0x000fe2000788c0ff */
[----:B--2---:R-:W-:-:S05]  /*9e8c0*/  IMAD.WIDE R10, R42, 0x2, R46 ;  /* 0x000000022a0a7825 */ /* 0x004fca00078e022e */
[----:B---3--:R0:W-:Y:S01]  /*9e8d0*/  @P3 STG.E.U16 desc[UR60][R10.64], R37 ;  /* 0x000000250a003986 */ /* 0x0081e2000c10153c */
[----:B------:R-:W-:Y:S01]  /*9e8e0*/  PRMT R13, R37, 0x7632, R13 ;  /* 0x00007632250d7816 */ /* 0x000fe2000000000d */
[----:B0-----:R-:W-:Y:S02]  /*9e8f0*/  IMAD.WIDE R10, R42, 0x2, R44 ;  /* 0x000000022a0a7825 */ /* 0x001fe400078e022c */
[----:B------:R-:W2:Y:S04]  /*9e900*/  LDL.LU R37, [R1+0x27d0] ;  /* 0x0027d00001257983 */ /* 0x000ea80000300800 */
[----:B------:R0:W-:Y:S02]  /*9e910*/  @P0 STG.E.U16 desc[UR60][R10.64], R13 ;  /* 0x0000000d0a000986 */ /* 0x0001e4000c10153c */
[----:B0-----:R-:W-:-:S05]  /*9e920*/  IMAD.WIDE R10, R41, 0x2, R46 ;  /* 0x00000002290a7825 */ /* 0x001fca00078e022e */
[----:B----4-:R0:W-:Y:S02]  /*9e930*/  @P4 STG.E.U16 desc[UR60][R10.64], R40 ;  /* 0x000000280a004986 */ /* 0x0101e4000c10153c */
[----:B0-----:R-:W-:Y:S02]  /*9e940*/  IMAD.WIDE R10, R41, 0x2, R44 ;  /* 0x00000002290a7825 */ /* 0x001fe400078e022c */
[----:B------:R-:W3:Y:S04]  /*9e950*/  LDL.LU R41, [R1+0x954] ;  /* 0x0009540001297983 */ /* 0x000ee80000300800 */
[----:B------:R-:W4:Y:S01]  /*9e960*/  LDL.LU R59, [R1+0xc0] ;  /* 0x0000c000013b7983 */ /* 0x000f220000300800 */
[----:B------:R-:W-:-:S03]  /*9e970*/  PRMT R13, R40, 0x7632, R13 ;  /* 0x00007632280d7816 */ /* 0x000fc6000000000d */
[----:B------:R-:W2:Y:S04]  /*9e980*/  LDL.LU R40, [R1+0x95c] ;  /* 0x00095c0001287983 */ /* 0x000ea80000300800 */
[----:B------:R-:W2:Y:S04]  /*9e990*/  LDL.LU R43, [R1+0xd4] ;  /* 0x0000d400012b7983 */ /* 0x000ea80000300800 */
[----:B------:R-:W2:Y:S04]  /*9e9a0*/  LDL.LU R42, [R1+0x960] ;  /* 0x00096000012a7983 */ /* 0x000ea80000300800 */
[----:B------:R-:W2:Y:S04]  /*9e9b0*/  LDL.LU R14, [R1+0xc4] ;  /* 0x0000c400010e7983 */ /* 0x000ea80000300800 */
[----:B------:R-:W2:Y:S01]  /*9e9c0*/  LDL.LU R31, [R1+0x964] ;  /* 0x00096400011f7983 */ /* 0x000ea20000300800 */
[----:B------:R-:W-:-:S03]  /*9e9d0*/  LOP3.LUT P1, RZ, R36, 0x400000, RZ, 0xc0, !PT ;  /* 0x0040000024ff7812 */ /* 0x000fc6000782c0ff */
[----:B------:R-:W2:Y:S01]  /*9e9e0*/  LDL.LU R35, [R1+0xd8] ;  /* 0x0000d80001237983 */ /* 0x000ea20000300800 */
[C---:B------:R-:W-:Y:S02]  /*9e9f0*/  LOP3.LUT P5, RZ, R36.reuse, 0x800000, RZ, 0xc0, !PT ;  /* 0x0080000024ff7812 */ /* 0x040fe400078ac0ff */
[C---:B------:R-:W-:Y:S01]  /*9ea00*/  LOP3.LUT P3, RZ, R36.reuse, 0x1000000, RZ, 0xc0, !PT ;  /* 0x0100000024ff7812 */ /* 0x040fe2000786c0ff */
[----:B------:R-:W2:Y:S01]  /*9ea10*/  LDL.LU R34, [R1+0x968] ;  /* 0x0009680001227983 */ /* 0x000ea20000300800 */
[----:B------:R-:W-:-:S05]  /*9ea20*/  LOP3.LUT P2, RZ, R36, 0x2000000, RZ, 0xc0, !PT ;  /* 0x0200000024ff7812 */ /* 0x000fca000784c0ff */
[----:B------:R0:W-:Y:S01]  /*9ea30*/  @P1 STG.E.U16 desc[UR60][R10.64], R13 ;  /* 0x0000000d0a001986 */ /* 0x0001e2000c10153c */
[----:B------:R-:W-:Y:S01]  /*9ea40*/  LOP3.LUT P4, RZ, R36, 0x4000000, RZ, 0xc0, !PT ;  /* 0x0400000024ff7812 */ /* 0x000fe2000788c0ff */
[----:B0-----:R-:W-:Y:S01]  /*9ea50*/  IMAD.WIDE R10, R33, 0x2, R46 ;  /* 0x00000002210a7825 */ /* 0x001fe200078e022e */
[----:B------:R-:W-:-:S04]  /*9ea60*/  PRMT R13, R32, 0x7632, R13 ;  /* 0x00007632200d7816 */ /* 0x000fc8000000000d */
[----:B------:R0:W-:Y:S01]  /*9ea70*/  @P5 STG.E.U16 desc[UR60][R10.64], R32 ;  /* 0x000000200a005986 */ /* 0x0001e2000c10153c */
[----:B------:R-:W-:Y:S01]  /*9ea80*/  LOP3.LUT P0, RZ, R36, 0x8000000, RZ, 0xc0, !PT ;  /* 0x0800000024ff7812 */ /* 0x000fe2000780c0ff */
[----:B0-----:R-:W-:Y:S02]  /*9ea90*/  IMAD.WIDE R10, R33, 0x2, R44 ;  /* 0x00000002210a7825 */ /* 0x001fe400078e022c */
[----:B------:R-:W2:Y:S04]  /*9eaa0*/  LDL.LU R33, [R1+0xc8] ;  /* 0x0000c80001217983 */ /* 0x000ea80000300800 */
[----:B------:R3:W-:Y:S04]  /*9eab0*/  @P3 STG.E.U16 desc[UR60][R10.64], R13 ;  /* 0x0000000d0a003986 */ /* 0x0007e8000c10153c */
[----:B------:R-:W2:Y:S01]  /*9eac0*/  LDL.LU R32, [R1+0x96c] ;  /* 0x00096c0001207983 */ /* 0x000ea20000300800 */
[----:B------:R-:W-:Y:S01]  /*9ead0*/  LOP3.LUT R3, R3, 0xffdfffff, RZ, 0xc0, !PT ;  /* 0xffdfffff03037812 */ /* 0x000fe200078ec0ff */
[----:B---3--:R-:W-:Y:S01]  /*9eae0*/  IMAD.WIDE R10, R41, 0x2, R46 ;  /* 0x00000002290a7825 */ /* 0x008fe200078e022e */
[----:B----4-:R-:W-:-:S04]  /*9eaf0*/  PRMT R13, R59, 0x7632, R13 ;  /* 0x000076323b0d7816 */ /* 0x010fc8000000000d */
[----:B------:R0:W-:Y:S02]  /*9eb00*/  @P2 STG.E.U16 desc[UR60][R10.64], R59 ;  /* 0x0000003b0a002986 */ /* 0x0001e4000c10153c */
[----:B0-----:R-:W-:Y:S02]  /*9eb10*/  IMAD.WIDE R10, R41, 0x2, R44 ;  /* 0x00000002290a7825 */ /* 0x001fe400078e022c */
[----:B------:R-:W3:Y:S04]  /*9eb20*/  LDL.LU R41, [R1+0xdc] ;  /* 0x0000dc0001297983 */ /* 0x000ee80000300800 */
[----:B------:R2:W-:Y:S02]  /*9eb30*/  @P4 STG.E.U16 desc[UR60][R10.64], R13 ;  /* 0x0000000d0a004986 */ /* 0x0005e4000c10153c */
[----:B--2---:R-:W-:-:S05]  /*9eb40*/  IMAD.WIDE R10, R40, 0x2, R46 ;  /* 0x00000002280a7825 */ /* 0x004fca00078e022e */
[----:B------:R0:W-:Y:S02]  /*9eb50*/  @P0 STG.E.U16 desc[UR60][R10.64], R43 ;  /* 0x0000002b0a000986 */ /* 0x0001e4000c10153c */
[----:B0-----:R-:W-:Y:S02]  /*9eb60*/  IMAD.WIDE R10, R40, 0x2, R44 ;  /* 0x00000002280a7825 */ /* 0x001fe400078e022c */
[----:B------:R-:W2:Y:S01]  /*9eb70*/  LDL.LU R40, [R1+0x970] ;  /* 0x0009700001287983 */ /* 0x000ea20000300800 */
[----:B------:R-:W-:-:S13]  /*9eb80*/  LOP3.LUT P6, RZ, R37, 0x2, RZ, 0xc0, !PT ;  /* 0x0000000225ff7812 */ /* 0x000fda00078cc0ff */
[----:B------:R-:W-:Y:S02]  /*9eb90*/  @P6 LOP3.LUT R3, R3, 0x200000, RZ, 0xfc, !PT ;  /* 0x0020000003036812 */ /* 0x000fe400078efcff */
[----:B------:R-:W-:Y:S02]  /*9eba0*/  LOP3.LUT P6, RZ, R37, 0x1, RZ, 0xc0, !PT ;  /* 0x0000000125ff7812 */ /* 0x000fe400078cc0ff */
[----:B------:R-:W-:-:S11]  /*9ebb0*/  LOP3.LUT R3, R3, 0xffbfffff, RZ, 0xc0, !PT ;  /* 0xffbfffff03037812 */ /* 0x000fd600078ec0ff */
[----:B------:R-:W-:Y:S02]  /*9ebc0*/  @P6 LOP3.LUT R3, R3, 0x400000, RZ, 0xfc, !PT ;  /* 0x0040000003036812 */ /* 0x000fe400078efcff */
[C---:B------:R-:W-:Y:S02]  /*9ebd0*/  LOP3.LUT P6, RZ, R36.reuse, 0x80000000, RZ, 0xc0, !PT ;  /* 0x8000000024ff7812 */ /* 0x040fe400078cc0ff */
[----:B------:R-:W-:Y:S02]  /*9ebe0*/  LOP3.LUT R3, R3, 0xff7fffff, RZ, 0xc0, !PT ;  /* 0xff7fffff03037812 */ /* 0x000fe400078ec0ff */
[----:B------:R-:W-:-:S09]  /*9ebf0*/  LOP3.LUT P5, RZ, R36, 0x10000000, RZ, 0xc0, !PT ;  /* 0x1000000024ff7812 */ /* 0x000fd200078ac0ff */
[----:B------:R-:W-:Y:S02]  /*9ec00*/  @P6 LOP3.LUT R3, R3, 0x800000, RZ, 0xfc, !PT ;  /* 0x0080000003036812 */ /* 0x000fe400078efcff */
[----:B------:R-:W-:Y:S02]  /*9ec10*/  LOP3.LUT P6, RZ, R36, 0x40000000, RZ, 0xc0, !PT ;  /* 0x4000000024ff7812 */ /* 0x000fe400078cc0ff */
[----:B------:R-:W-:Y:S02]  /*9ec20*/  LOP3.LUT R3, R3, 0xfeffffff, RZ, 0xc0, !PT ;  /* 0xfeffffff03037812 */ /* 0x000fe400078ec0ff */
[----:B------:R-:W-:Y:S02]  /*9ec30*/  PRMT R13, R43, 0x7632, R13 ;  /* 0x000076322b0d7816 */ /* 0x000fe4000000000d */
[----:B------:R-:W-:Y:S01]  /*9ec40*/  LOP3.LUT P1, RZ, R37, 0x4, RZ, 0xc0, !PT ;  /* 0x0000000425ff7812 */ /* 0x000fe2000782c0ff */
[----:B------:R-:W4:Y:S06]  /*9ec50*/  LDL.LU R43, [R1+0x974] ;  /* 0x00097400012b7983 */ /* 0x000f2c0000300800 */
[----:B------:R-:W-:-:S02]  /*9ec60*/  @P6 LOP3.LUT R3, R3, 0x1000000, RZ, 0xfc, !PT ;  /* 0x0100000003036812 */ /* 0x000fc400078efcff */
[----:B------:R-:W-:Y:S01]  /*9ec70*/  LOP3.LUT P6, RZ, R36, 0x20000000, RZ, 0xc0, !PT ;  /* 0x2000000024ff7812 */ /* 0x000fe200078cc0ff */
[----:B------:R0:W-:Y:S02]  /*9ec80*/  @P5 STG.E.U16 desc[UR60][R10.64], R13 ;  /* 0x0000000d0a005986 */ /* 0x0001e4000c10153c */
[----:B0-----:R-:W-:-:S10]  /*9ec90*/  IMAD.WIDE R10, R42, 0x2, R46 ;  /* 0x000000022a0a7825 */ /* 0x001fd400078e022e */
[----:B------:R0:W-:Y:S01]  /*9eca0*/  @P6 STG.E.U16 desc[UR60][R10.64], R14 ;  /* 0x0000000e0a006986 */ /* 0x0001e2000c10153c */
[----:B------:R-:W-:Y:S02]  /*9ecb0*/  LOP3.LUT P6, RZ, R3, 0x1000000, RZ, 0xc0, !PT ;  /* 0x0100000003ff7812 */ /* 0x000fe400078cc0ff */
[----:B------:R-:W-:Y:S01]  /*9ecc0*/  PRMT R13, R14, 0x7632, R13 ;  /* 0x000076320e0d7816 */ /* 0x000fe2000000000d */
[----:B0-----:R-:W-:Y:S01]  /*9ecd0*/  IMAD.WIDE R10, R42, 0x2, R44 ;  /* 0x000000022a0a7825 */ /* 0x001fe200078e022c */
[----:B------:R-:W-:Y:S01]  /*9ece0*/  LOP3.LUT P3, RZ, R37, 0x10, RZ, 0xc0, !PT ;  /* 0x0000001025ff7812 */ /* 0x000fe2000786c0ff */
[----:B------:R-:W4:Y:S08]  /*9ecf0*/  LDL.LU R42, [R1+0xb0] ;  /* 0x0000b000012a7983 */ /* 0x000f300000300800 */
        /* <DEDUP_REMOVED lines=8> */
[----:B------:R-:W-:Y:S01]  /*9ed80*/  LOP3.LUT P6, RZ, R3, 0x200000, RZ, 0xc0, !PT ;  /* 0x0020000003ff7812 */ /* 0x000fe200078cc0ff */
[----:B0-----:R-:W-:Y:S01]  /*9ed90*/  IMAD.WIDE R10, R34, 0x2, R46 ;  /* 0x00000002220a7825 */ /* 0x001fe200078e022e */
[----:B------:R-:W-:-:S11]  /*9eda0*/  PRMT R13, R33, 0x7632, R13 ;  /* 0x00007632210d7816 */ /* 0x000fd6000000000d */
[----:B------:R0:W-:Y:S01]  /*9edb0*/  @P6 STG.E.U16 desc[UR60][R10.64], R33 ;  /* 0x000000210a006986 */ /* 0x0001e2000c10153c */
[----:B------:R-:W-:Y:S01]  /*9edc0*/  LOP3.LUT P2, RZ, R37, 0x40, RZ, 0xc0, !PT ;  /* 0x0000004025ff7812 */ /* 0x000fe2000784c0ff */
[----:B0-----:R-:W-:-:S05]  /*9edd0*/  IMAD.WIDE R10, R34, 0x2, R44 ;  /* 0x00000002220a7825 */ /* 0x001fca00078e022c */
[----:B------:R0:W-:Y:S01]  /*9ede0*/  @P1 STG.E.U16 desc[UR60][R10.64], R13 ;  /* 0x0000000d0a001986 */ /* 0x0001e2000c10153c */
[----:B------:R-:W-:Y:S01]  /*9edf0*/  LOP3.LUT P4, RZ, R37, 0x80, RZ, 0xc0, !PT ;  /* 0x0000008025ff7812 */ /* 0x000fe2000788c0ff */
[----:B0-----:R-:W-:-:S05]  /*9ee00*/  IMAD.WIDE R10, R32, 0x2, R46 ;  /* 0x00000002200a7825 */ /* 0x001fca00078e022e */
[----:B---3--:R0:W-:Y:S01]  /*9ee10*/  @P3 STG.E.U16 desc[UR60][R10.64], R41 ;  /* 0x000000290a003986 */ /* 0x0081e2000c10153c */
[----:B------:R-:W-:Y:S01]  /*9ee20*/  PRMT R13, R41, 0x7632, R13 ;  /* 0x00007632290d7816 */ /* 0x000fe2000000000d */
[----:B0-----:R-:W-:Y:S02]  /*9ee30*/  IMAD.WIDE R10, R32, 0x2, R44 ;  /* 0x00000002200a7825 */ /* 0x001fe400078e022c */
[----:B------:R-:W3:Y:S04]  /*9ee40*/  LDL.LU R41, [R1+0x978] ;  /* 0x0009780001297983 */ /* 0x000ee80000300800 */
[----:B------:R0:W-:Y:S04]  /*9ee50*/  @P2 STG.E.U16 desc[UR60][R10.64], R13 ;  /* 0x0000000d0a002986 */ /* 0x0001e8000c10153c */
[----:B------:R-:W3:Y:S01]  /*9ee60*/  LDL.LU R59, [R1+0xa0] ;  /* 0x0000a000013b7983 */ /* 0x000ee20000300800 */
[----:B0-----:R-:W-:Y:S01]  /*9ee70*/  PRMT R13, R38, 0x7632, R13 ;  /* 0x00007632260d7816 */ /* 0x001fe2000000000d */
[----:B--2---:R-:W-:-:S05]  /*9ee80*/  IMAD.WIDE R10, R40, 0x2, R46 ;  /* 0x00000002280a7825 */ /* 0x004fca00078e022e */
[----:B------:R0:W-:Y:S02]  /*9ee90*/  @P4 STG.E.U16 desc[UR60][R10.64], R38 ;  /* 0x000000260a004986 */ /* 0x0001e4000c10153c */
[----:B0-----:R-:W-:Y:S02]  /*9eea0*/  IMAD.WIDE R10, R40, 0x2, R44 ;  /* 0x00000002280a7825 */ /* 0x001fe400078e022c */
[----:B------:R-:W2:Y:S04]  /*9eeb0*/  LDL.LU R38, [R1+0x27cc] ;  /* 0x0027cc0001267983 */ /* 0x000ea80000300800 */
        /* <DEDUP_REMOVED lines=13> */
[----:B----4-:R-:W-:Y:S01]  /*9ef90*/  IMAD.WIDE R10, R43, 0x2, R46 ;  /* 0x000000022b0a7825 */ /* 0x010fe200078e022e */
[----:B------:R-:W-:-:S04]  /*9efa0*/  LOP3.LUT P2, RZ, R37, 0x40000, RZ, 0xc0, !PT ;  /* 0x0004000025ff7812 */ /* 0x000fc8000784c0ff */
[----:B------:R0:W-:Y:S01]  /*9efb0*/  @P5 STG.E.U16 desc[UR60][R10.64], R42 ;  /* 0x0000002a0a005986 */ /* 0x0001e2000c10153c */
[----:B------:R-:W-:Y:S01]  /*9efc0*/  PRMT R13, R42, 0x7632, R13 ;  /* 0x000076322a0d7816 */ /* 0x000fe2000000000d */
[----:B0-----:R-:W-:Y:S02]  /*9efd0*/  IMAD.WIDE R10, R43, 0x2, R44 ;  /* 0x000000022b0a7825 */ /* 0x001fe400078e022c */
[----:B------:R-:W4:Y:S04]  /*9efe0*/  LDL.LU R43, [R1+0xa8] ;  /* 0x0000a800012b7983 */ /* 0x000f280000300800 */
[----:B------:R3:W-:Y:S04]  /*9eff0*/  @P3 STG.E.U16 desc[UR60][R10.64], R13 ;  /* 0x0000000d0a003986 */ /* 0x0007e8000c10153c */
[----:B------:R-:W4:Y:S01]  /*9f000*/  LDL.LU R42, [R1+0x98c] ;  /* 0x00098c00012a7983 */ /* 0x000f220000300800 */
[----:B---3--:R-:W-:-:S05]  /*9f010*/  IMAD.WIDE R10, R41, 0x2, R46 ;  /* 0x00000002290a7825 */ /* 0x008fca00078e022e */
[----:B------:R0:W-:Y:S01]  /*9f020*/  @P1 STG.E.U16 desc[UR60][R10.64], R59 ;  /* 0x0000003b0a001986 */ /* 0x0001e2000c10153c */
[----:B------:R-:W-:Y:S01]  /*9f030*/  PRMT R13, R59, 0x7632, R13 ;  /* 0x000076323b0d7816 */ /* 0x000fe2000000000d */
[----:B0-----:R-:W-:Y:S02]  /*9f040*/  IMAD.WIDE R10, R41, 0x2, R44 ;  /* 0x00000002290a7825 */ /* 0x001fe400078e022c */
[----:B------:R-:W3:Y:S04]  /*9f050*/  LDL.LU R41, [R1+0xbc] ;  /* 0x0000bc0001297983 */ /* 0x000ee80000300800 */
[----:B------:R2:W-:Y:S02]  /*9f060*/  @P4 STG.E.U16 desc[UR60][R10.64], R13 ;  /* 0x0000000d0a004986 */ /* 0x0005e4000c10153c */
[----:B--2---:R-:W-:-:S05]  /*9f070*/  IMAD.WIDE R10, R40, 0x2, R46 ;  /* 0x00000002280a7825 */ /* 0x004fca00078e022e */
[----:B------:R0:W-:Y:S02]  /*9f080*/  @P2 STG.E.U16 desc[UR60][R10.64], R34 ;  /* 0x000000220a002986 */ /* 0x0001e4000c10153c */
[----:B0-----:R-:W-:Y:S02]  /*9f090*/  IMAD.WIDE R10, R40, 0x2, R44 ;  /* 0x00000002280a7825 */ /* 0x001fe400078e022c */
[----:B------:R-:W2:Y:S01]  /*9f0a0*/  LDL.LU R40, [R1+0x990] ;  /* 0x0009900001287983 */ /* 0x000ea20000300800 */
[----:B------:R-:W-:Y:S02]  /*9f0b0*/  LOP3.LUT P6, RZ, R37, 0x20000000, RZ, 0xc0, !PT ;  /* 0x2000000025ff7812 */ /* 0x000fe400078cc0ff */
[----:B------:R-:W-:-:S11]  /*9f0c0*/  LOP3.LUT R3, R3, 0xfffdffff, RZ, 0xc0, !PT ;  /* 0xfffdffff03037812 */ /* 0x000fd600078ec0ff */
        /* <DEDUP_REMOVED lines=22> */
[----:B------:R-:W2:Y:S08]  /*9f230*/  LDL.LU R33, [R1+0x90] ;  /* 0x0000900001217983 */ /* 0x000eb00000300800 */
        /* <DEDUP_REMOVED lines=10> */
[----:B----4-:R-:W-:-:S11]  /*9f2e0*/  PRMT R13, R43, 0x7632, R13 ;  /* 0x000076322b0d7816 */ /* 0x010fd6000000000d */
        /* <DEDUP_REMOVED lines=11> */
[----:B------:R-:W4:Y:S01]  /*9f3a0*/  LDL.LU R41, [R1+0x80] ;  /* 0x0000800001297983 */ /* 0x000f220000300800 */
        /* <DEDUP_REMOVED lines=19> */
[----:B------:R-:W-:-:S04]  /*9f4e0*/  LOP3.LUT P1, RZ, R38, 0x10000, RZ, 0xc0, !PT ;  /* 0x0001000026ff7812 */ /* 0x000fc8000782c0ff */
[----:B------:R0:W-:Y:S01]  /*9f4f0*/  @P5 STG.E.U16 desc[UR60][R10.64], R33 ;  /* 0x000000210a005986 */ /* 0x0001e2000c10153c */
[----:B------:R-:W-:Y:S01]  /*9f500*/  PRMT R13, R33, 0x7632, R13 ;  /* 0x00007632210d7816 */ /* 0x000fe2000000000d */
[----:B0-----:R-:W-:Y:S02]  /*9f510*/  IMAD.WIDE R10, R34, 0x2, R44 ;  /* 0x00000002220a7825 */ /* 0x001fe400078e022c */
[----:B------:R-:W2:Y:S04]  /*9f520*/  LDL.LU R34, [R1+0x88] ;  /* 0x0000880001227983 */ /* 0x000ea80000300800 */
[----:B------:R3:W-:Y:S04]  /*9f530*/  @P3 STG.E.U16 desc[UR60][R10.64], R13 ;  /* 0x0000000d0a003986 */ /* 0x0007e8000c10153c */
[----:B------:R-:W2:Y:S01]  /*9f540*/  LDL.LU R33, [R1+0x9ac] ;  /* 0x0009ac0001217983 */ /* 0x000ea20000300800 */
[----:B---3--:R-:W-:-:S05]  /*9f550*/  IMAD.WIDE R10, R42, 0x2, R46 ;  /* 0x000000022a0a7825 */ /* 0x008fca00078e022e */
[----:B----4-:R0:W-:Y:S01]  /*9f560*/  @P0 STG.E.U16 desc[UR60][R10.64], R41 ;  /* 0x000000290a000986 */ /* 0x0101e2000c10153c */
[----:B------:R-:W-:Y:S01]  /*9f570*/  PRMT R13, R41, 0x7632, R13 ;  /* 0x00007632290d7816 */ /* 0x000fe2000000000d */
[----:B0-----:R-:W-:Y:S02]  /*9f580*/  IMAD.WIDE R10, R42, 0x2, R44 ;  /* 0x000000022a0a7825 */ /* 0x001fe400078e022c */
[----:B------:R-:W3:Y:S04]  /*9f590*/  LDL.LU R42, [R1+0x9c] ;  /* 0x00009c00012a7983 */ /* 0x000ee80000300800 */
[----:B------:R2:W-:Y:S02]  /*9f5a0*/  @P4 STG.E.U16 desc[UR60][R10.64], R13 ;  /* 0x0000000d0a004986 */ /* 0x0005e4000c10153c */
[----:B--2---:R-:W-:-:S05]  /*9f5b0*/  IMAD.WIDE R10, R40, 0x2, R46 ;  /* 0x00000002280a7825 */ /* 0x004fca00078e022e */
[----:B------:R0:W-:Y:S02]  /*9f5c0*/  @P1 STG.E.U16 desc[UR60][R10.64], R32 ;  /* 0x000000200a001986 */ /* 0x0001e4000c10153c */
[----:B0-----:R-:W-:Y:S02]  /*9f5d0*/  IMAD.WIDE R10, R40, 0x2, R44 ;  /* 0x00000002280a7825 */ /* 0x001fe400078e022c */
[----:B------:R-:W2:Y:S04]  /*9f5e0*/  LDL.LU R40, [R1+0x9b0] ;  /* 0x0009b00001287983 */ /* 0x000ea80000300800 */
[----:B------:R-:W4:Y:S01]  /*9f5f0*/  LDL.LU R41, [R1+0x8c] ;  /* 0x00008c0001297983 */ /* 0x000f220000300800 */
[----:B------:R-:W-:Y:S02]  /*9f600*/  LOP3.LUT P6, RZ, R38, 0x8000000, RZ, 0xc0, !PT ;  /* 0x0800000026ff7812 */ /* 0x000fe400078cc0ff */
[----:B------:R-:W-:-:S11]  /*9f610*/  LOP3.LUT R3, R3, 0xffffdfff, RZ, 0xc0, !PT ;  /* 0xffffdfff03037812 */ /* 0x000fd600078ec0ff */
        /* <DEDUP_REMOVED lines=44> */
[----:B------:R2:W-:Y:S02]  /*9f8e0*/  @P0 STG.E.U16 desc[UR60][R10.64], R13 ;  /* 0x0000000d0a000986 */ /* 0x0005e4000c10153c */
[----:B--2---:R-:W-:-:S05]  /*9f8f0*/  IMAD.WIDE R10, R40, 0x2, R46 ;  /* 0x00000002280a7825 */ /* 0x004fca00078e022e */
[----:B----4-:R0:W-:Y:S02]  /*9f900*/  @P4 STG.E.U16 desc[UR60][R10.64], R41 ;  /* 0x000000290a004986 */ /* 0x0101e4000c10153c */
[----:B0-----:R-:W-:Y:S02]  /*9f910*/  IMAD.WIDE R10, R40, 0x2, R44 ;  /* 0x00000002280a7825 */ /* 0x001fe400078e022c */
[----:B------:R-:W2:Y:S01]  /*9f920*/  LDL.LU R40, [R1+0x60] ;  /* 0x0000600001287983 */ /* 0x000ea20000300800 */
[----:B------:R-:W-:-:S03]  /*9f930*/  PRMT R13, R41, 0x7632, R13 ;  /* 0x00007632290d7816 */ /* 0x000fc6000000000d */
[----:B------:R-:W4:Y:S04]  /*9f940*/  LDL.LU R41, [R1+0x9bc] ;  /* 0x0009bc0001297983 */ /* 0x000f280000300800 */
[----:B------:R-:W4:Y:S04]  /*9f950*/  LDL.LU R31, [R1+0x74] ;  /* 0x00007400011f7983 */ /* 0x000f280000300800 */
[----:B------:R-:W4:Y:S04]  /*9f960*/  LDL.LU R35, [R1+0x9c0] ;  /* 0x0009c00001237983 */ /* 0x000f280000300800 */
[----:B------:R-:W4:Y:S04]  /*9f970*/  LDL.LU R59, [R1+0x64] ;  /* 0x00006400013b7983 */ /* 0x000f280000300800 */
[----:B------:R-:W4:Y:S04]  /*9f980*/  LDL.LU R14, [R1+0x9c8] ;  /* 0x0009c800010e7983 */ /* 0x000f280000300800 */
[----:B------:R-:W4:Y:S01]  /*9f990*/  LDL.LU R34, [R1+0x78] ;  /* 0x0000780001227983 */ /* 0x000f220000300800 */
[----:B------:R-:W-:-:S02]  /*9f9a0*/  LOP3.LUT P1, RZ, R39, 0x4, RZ, 0xc0, !PT ;  /* 0x0000000427ff7812 */ /* 0x000fc4000782c0ff */
[C---:B------:R-:W-:Y:S01]  /*9f9b0*/  LOP3.LUT P5, RZ, R39.reuse, 0x8, RZ, 0xc0, !PT ;  /* 0x0000000827ff7812 */ /* 0x040fe200078ac0ff */
[----:B------:R-:W4:Y:S01]  /*9f9c0*/  LDL.LU R33, [R1+0x9cc] ;  /* 0x0009cc0001217983 */ /* 0x000f220000300800 */
[C---:B------:R-:W-:Y:S02]  /*9f9d0*/  LOP3.LUT P3, RZ, R39.reuse, 0x10, RZ, 0xc0, !PT ;  /* 0x0000001027ff7812 */ /* 0x040fe4000786c0ff */
[----:B------:R-:W-:-:S07]  /*9f9e0*/  LOP3.LUT P2, RZ, R39, 0x20, RZ, 0xc0, !PT ;  /* 0x0000002027ff7812 */ /* 0x000fce000784c0ff */
[----:B------:R0:W-:Y:S02]  /*9f9f0*/  @P1 STG.E.U16 desc[UR60][R10.64], R13 ;  /* 0x0000000d0a001986 */ /* 0x0001e4000c10153c */
[----:B0-----:R-:W-:-:S05]  /*9fa00*/  IMAD.WIDE R10, R32, 0x2, R46 ;  /* 0x00000002200a7825 */ /* 0x001fca00078e022e */
[----:B------:R0:W-:Y:S01]  /*9fa10*/  @P5 STG.E.U16 desc[UR60][R10.64], R43 ;  /* 0x0000002b0a005986 */ /* 0x0001e2000c10153c */
[----:B------:R-:W-:Y:S01]  /*9fa20*/  PRMT R13, R43, 0x7632, R13 ;  /* 0x000076322b0d7816 */ /* 0x000fe2000000000d */
[----:B0-----:R-:W-:Y:S02]  /*9fa30*/  IMAD.WIDE R10, R32, 0x2, R44 ;  /* 0x00000002200a7825 */ /* 0x001fe400078e022c */
[----:B------:R-:W4:Y:S04]  /*9fa40*/  LDL.LU R32, [R1+0x68] ;  /* 0x0000680001207983 */ /* 0x000f280000300800 */
[----:B------:R3:W-:Y:S04]  /*9fa50*/  @P3 STG.E.U16 desc[UR60][R10.64], R13 ;  /* 0x0000000d0a003986 */ /* 0x0007e8000c10153c */
[----:B------:R-:W4:Y:S01]  /*9fa60*/  LDL.LU R43, [R1+0x9d0] ;  /* 0x0009d000012b7983 */ /* 0x000f220000300800 */
[----:B------:R-:W-:-:S02]  /*9fa70*/  LOP3.LUT P4, RZ, R39, 0x40, RZ, 0xc0, !PT ;  /* 0x0000004027ff7812 */ /* 0x000fc4000788c0ff */
[----:B------:R-:W-:Y:S01]  /*9fa80*/  LOP3.LUT P0, RZ, R39, 0x80, RZ, 0xc0, !PT ;  /* 0x0000008027ff7812 */ /* 0x000fe2000780c0ff */
[----:B---3--:R-:W-:-:S05]  /*9fa90*/  IMAD.WIDE R10, R42, 0x2, R46 ;  /* 0x000000022a0a7825 */ /* 0x008fca00078e022e */
[----:B--2---:R0:W-:Y:S02]  /*9faa0*/  @P2 STG.E.U16 desc[UR60][R10.64], R40 ;  /* 0x000000280a002986 */ /* 0x0041e4000c10153c */
[----:B0-----:R-:W-:Y:S02]  /*9fab0*/  IMAD.WIDE R10, R42, 0x2, R44 ;  /* 0x000000022a0a7825 */ /* 0x001fe400078e022c */
[----:B------:R-:W2:Y:S01]  /*9fac0*/  LDL.LU R42, [R1+0x7c] ;  /* 0x00007c00012a7983 */ /* 0x000ea20000300800 */
[----:B------:R-:W-:-:S03]  /*9fad0*/  PRMT R13, R40, 0x7632, R13 ;  /* 0x00007632280d7816 */ /* 0x000fc6000000000d */
[----:B------:R-:W3:Y:S04]  /*9fae0*/  LDL.LU R40, [R1+0x27c4] ;  /* 0x0027c40001287983 */ /* 0x000ee80000300800 */
[----:B------:R4:W-:Y:S02]  /*9faf0*/  @P4 STG.E.U16 desc[UR60][R10.64], R13 ;  /* 0x0000000d0a004986 */ /* 0x0009e4000c10153c */
[----:B----4-:R-:W-:-:S05]  /*9fb00*/  IMAD.WIDE R10, R41, 0x2, R46 ;  /* 0x00000002290a7825 */ /* 0x010fca00078e022e */
[----:B------:R0:W-:Y:S02]  /*9fb10*/  @P0 STG.E.U16 desc[UR60][R10.64], R31 ;  /* 0x0000001f0a000986 */ /* 0x0001e4000c10153c */
[----:B0-----:R-:W-:Y:S02]  /*9fb20*/  IMAD.WIDE R10, R41, 0x2, R44 ;  /* 0x00000002290a7825 */ /* 0x001fe400078e022c */
[----:B------:R-:W4:Y:S01]  /*9fb30*/  LDL.LU R41, [R1+0x9d4] ;  /* 0x0009d40001297983 */ /* 0x000f220000300800 */
        /* <DEDUP_REMOVED lines=13> */
[----:B------:R-:W4:Y:S07]  /*9fc10*/  LDL.LU R31, [R1+0x9d8] ;  /* 0x0009d800011f7983 */ /* 0x000f2e0000300800 */
[----:B------:R-:W-:-:S02]  /*9fc20*/  @P6 LOP3.LUT R3, R3, 0x1000, RZ, 0xfc, !PT ;  /* 0x0000100003036812 */ /* 0x000fc400078efcff */
[----:B------:R-:W-:Y:S01]  /*9fc30*/  LOP3.LUT P6, RZ, R39, 0x200, RZ, 0xc0, !PT ;  /* 0x0000020027ff7812 */ /* 0x000fe200078cc0ff */
[----:B------:R0:W-:Y:S02]  /*9fc40*/  @P5 STG.E.U16 desc[UR60][R10.64], R13 ;  /* 0x0000000d0a005986 */ /* 0x0001e4000c10153c */
[----:B0-----:R-:W-:-:S10]  /*9fc50*/  IMAD.WIDE R10, R35, 0x2, R46 ;  /* 0x00000002230a7825 */ /* 0x001fd400078e022e */
[----:B------:R0:W-:Y:S01]  /*9fc60*/  @P6 STG.E.U16 desc[UR60][R10.64], R59 ;  /* 0x0000003b0a006986 */ /* 0x0001e2000c10153c */
[----:B------:R-:W-:Y:S02]  /*9fc70*/  LOP3.LUT P6, RZ, R3, 0x1000, RZ, 0xc0, !PT ;  /* 0x0000100003ff7812 */ /* 0x000fe400078cc0ff */
[----:B------:R-:W-:Y:S01]  /*9fc80*/  PRMT R13, R59, 0x7632, R13 ;  /* 0x000076323b0d7816 */ /* 0x000fe2000000000d */
[----:B0-----:R-:W-:Y:S02]  /*9fc90*/  IMAD.WIDE R10, R35, 0x2, R44 ;  /* 0x00000002230a7825 */ /* 0x001fe400078e022c */
        /* <DEDUP_REMOVED lines=14> */
[----:B------:R0:W-:Y:S02]  /*9fd80*/  @P6 STG.E.U16 desc[UR60][R10.64], R32 ;  /* 0x000000200a006986 */ /* 0x0001e4000c10153c */
[----:B0-----:R-:W-:Y:S02]  /*9fd90*/  IMAD.WIDE R10, R33, 0x2, R44 ;  /* 0x00000002210a7825 */ /* 0x001fe400078e022c */
[----:B------:R-:W4:Y:S04]  /*9fda0*/  LDL.LU R32, [R1+0x9dc] ;  /* 0x0009dc0001207983 */ /* 0x000f280000300800 */
[----:B------:R0:W-:Y:S02]  /*9fdb0*/  @P1 STG.E.U16 desc[UR60][R10.64], R13 ;  /* 0x0000000d0a001986 */ /* 0x0001e4000c10153c */
[----:B0-----:R-:W-:Y:S01]  /*9fdc0*/  IMAD.WIDE R10, R43, 0x2, R46 ;  /* 0x000000022b0a7825 */ /* 0x001fe200078e022e */
[----:B------:R-:W-:-:S02]  /*9fdd0*/  LOP3.LUT P2, RZ, R39, 0x10000, RZ, 0xc0, !PT ;  /* 0x0001000027ff7812 */ /* 0x000fc4000784c0ff */
[----:B------:R-:W-:Y:S02]  /*9fde0*/  LOP3.LUT P4, RZ, R39, 0x20000, RZ, 0xc0, !PT ;  /* 0x0002000027ff7812 */ /* 0x000fe4000788c0ff */
[----:B--2---:R0:W-:Y:S02]  /*9fdf0*/  @P3 STG.E.U16 desc[UR60][R10.64], R42 ;  /* 0x0000002a0a003986 */ /* 0x0041e4000c10153c */
[----:B0-----:R-:W-:Y:S02]  /*9fe00*/  IMAD.WIDE R10, R43, 0x2, R44 ;  /* 0x000000022b0a7825 */ /* 0x001fe400078e022c */
[----:B------:R-:W2:Y:S01]  /*9fe10*/  LDL.LU R43, [R1+0x40] ;  /* 0x00004000012b7983 */ /* 0x000ea20000300800 */
[----:B------:R-:W-:-:S05]  /*9fe20*/  PRMT R13, R42, 0x7632, R13 ;  /* 0x000076322a0d7816 */ /* 0x000fca000000000d */
[----:B------:R3:W-:Y:S02]  /*9fe30*/  @P2 STG.E.U16 desc[UR60][R10.64], R13 ;  /* 0x0000000d0a002986 */ /* 0x0007e4000c10153c */
[----:B---3--:R-:W-:Y:S01]  /*9fe40*/  PRMT R13, R40, 0x7632, R13 ;  /* 0x00007632280d7816 */ /* 0x008fe2000000000d */
[----:B----4-:R-:W-:-:S05]  /*9fe50*/  IMAD.WIDE R10, R41, 0x2, R46 ;  /* 0x00000002290a7825 */ /* 0x010fca00078e022e */
[----:B------:R0:W-:Y:S04]  /*9fe60*/  @P4 STG.E.U16 desc[UR60][R10.64], R40 ;  /* 0x000000280a004986 */ /* 0x0001e8000c10153c */
[----:B0-----:R-:W3:Y:S04]  /*9fe70*/  LDL.LU R40, [R1+0x27c0] ;  /* 0x0027c00001287983 */ /* 0x001ee80000300800 */
[----:B------:R-:W4:Y:S04]  /*9fe80*/  LDL.LU R42, [R1+0x9e0] ;  /* 0x0009e000012a7983 */ /* 0x000f280000300800 */
[----:B------:R-:W3:Y:S01]  /*9fe90*/  LDL.LU R34, [R1+0x54] ;  /* 0x0000540001227983 */ /* 0x000ee20000300800 */
[----:B------:R-:W-:-:S02]  /*9fea0*/  LOP3.LUT P6, RZ, R39, 0x20000000, RZ, 0xc0, !PT ;  /* 0x2000000027ff7812 */ /* 0x000fc400078cc0ff */
[----:B------:R-:W-:Y:S01]  /*9feb0*/  LOP3.LUT R3, R3, 0xffffffdf, RZ, 0xc0, !PT ;  /* 0xffffffdf03037812 */ /* 0x000fe200078ec0ff */
[----:B------:R-:W3:Y:S10]  /*9fec0*/  LDL.LU R33, [R1+0x9e4] ;  /* 0x0009e40001217983 */ /* 0x000ef40000300800 */
[----:B------:R-:W-:-:S02]  /*9fed0*/  @P6 LOP3.LUT R3, R3, 0x20, RZ, 0xfc, !PT ;  /* 0x0000002003036812 */ /* 0x000fc400078efcff */
[----:B------:R-:W-:Y:S02]  /*9fee0*/  LOP3.LUT P6, RZ, R39, 0x10000000, RZ, 0xc0, !PT ;  /* 0x1000000027ff7812 */ /* 0x000fe400078cc0ff */
[----:B------:R-:W-:Y:S02]  /*9fef0*/  LOP3.LUT R3, R3, 0xffffffbf, RZ, 0xc0, !PT ;  /* 0xffffffbf03037812 */ /* 0x000fe400078ec0ff */
[----:B------:R-:W-:Y:S01]  /*9ff00*/  LOP3.LUT P0, RZ, R39, 0x40000, RZ, 0xc0, !PT ;  /* 0x0004000027ff7812 */ /* 0x000fe2000780c0ff */
[----:B------:R-:W-:Y:S02]  /*9ff10*/  IMAD.WIDE R10, R41, 0x2, R44 ;  /* 0x00000002290a7825 */ /* 0x000fe400078e022c */
[----:B------:R-:W3:Y:S01]  /*9ff20*/  LDL.LU R41, [R1+0x44] ;  /* 0x0000440001297983 */ /* 0x000ee20000300800 */
[C---:B------:R-:W-:Y:S02]  /*9ff30*/  LOP3.LUT P5, RZ, R39.reuse, 0x80000, RZ, 0xc0, !PT ;  /* 0x0008000027ff7812 */ /* 0x040fe400078ac0ff */
[----:B------:R-:W-:Y:S01]  /*9ff40*/  LOP3.LUT P3, RZ, R39, 0x100000, RZ, 0xc0, !PT ;  /* 0x0010000027ff7812 */ /* 0x000fe2000786c0ff */
[----:B------:R-:W3:Y:S02]  /*9ff50*/  LDL.LU R59, [R1+0x58] ;  /* 0x00005800013b7983 */ /* 0x000ee40000300800 */
[----:B------:R-:W-:-:S02]  /*9ff60*/  @P6 LOP3.LUT R3, R3, 0x40, RZ, 0xfc, !PT ;  /* 0x0000004003036812 */ /* 0x000fc400078efcff */
[----:B------:R-:W-:Y:S02]  /*9ff70*/  LOP3.LUT P6, RZ, R39, 0x8000000, RZ, 0xc0, !PT ;  /* 0x0800000027ff7812 */ /* 0x000fe400078cc0ff */
[----:B------:R-:W-:Y:S01]  /*9ff80*/  LOP3.LUT R3, R3, 0xffffff7f, RZ, 0xc0, !PT ;  /* 0xffffff7f03037812 */ /* 0x000fe200078ec0ff */
[----:B------:R0:W-:Y:S10]  /*9ff90*/  @P0 STG.E.U16 desc[UR60][R10.64], R13 ;  /* 0x0000000d0a000986 */ /* 0x0001f4000c10153c */
[----:B------:R-:W-:-:S02]  /*9ffa0*/  @P6 LOP3.LUT R3, R3, 0x80, RZ, 0xfc, !PT ;  /* 0x0000008003036812 */ /* 0x000fc400078efcff */
[----:B------:R-:W-:Y:S01]  /*9ffb0*/  LOP3.LUT P6, RZ, R39, 0x4000000, RZ, 0xc0, !PT ;  /* 0x0400000027ff7812 */ /* 0x000fe200078cc0ff */
[----:B0-----:R-:W-:Y:S01]  /*9ffc0*/  IMAD.WIDE R10, R31, 0x2, R46 ;  /* 0x000000021f0a7825 */ /* 0x001fe200078e022e */
[----:B------:R-:W-:Y:S02]  /*9ffd0*/  LOP3.LUT R3, R3, 0xfffffeff, RZ, 0xc0, !PT ;  /* 0xfffffeff03037812 */ /* 0x000fe400078ec0ff */
[C---:B------:R-:W-:Y:S02]  /*9ffe0*/  LOP3.LUT P1, RZ, R39.reuse, 0x200000, RZ, 0xc0, !PT ;  /* 0x0020000027ff7812 */ /* 0x040fe4000782c0ff */
[C---:B------:R-:W-:Y:S02]  /*9fff0*/  LOP3.LUT P4, RZ, R39.reuse, 0x400000, RZ, 0xc0, !PT ;  /* 0x0040000027ff7812 */ /* 0x040fe4000788c0ff */
[C---:B------:R-:W-:Y:S02]  /*a0000*/  LOP3.LUT P2, RZ, R39.reuse, 0x800000, RZ, 0xc0, !PT ;  /* 0x0080000027ff7812 */ /* 0x040fe4000784c0ff */
[----:B------:R-:W-:-:S03]  /*a0010*/  LOP3.LUT P0, RZ, R39, 0x40000000, RZ, 0xc0, !PT ;  /* 0x4000000027ff7812 */ /* 0x000fc6000780c0ff */
[----:B------:R-:W-:Y:S02]  /*a0020*/  @P6 LOP3.LUT R3, R3, 0x100, RZ, 0xfc, !PT ;  /* 0x0000010003036812 */ /* 0x000fe400078efcff */
[----:B------:R-:W-:Y:S01]  /*a0030*/  LOP3.LUT P6, RZ, R39, 0x2000000, RZ, 0xc0, !PT ;  /* 0x0200000027ff7812 */ /* 0x000fe200078cc0ff */
[----:B------:R0:W-:Y:S01]  /*a0040*/  @P5 STG.E.U16 desc[UR60][R10.64], R35 ;  /* 0x000000230a005986 */ /* 0x0001e2000c10153c */
[----:B------:R-:W-:Y:S02]  /*a0050*/  PRMT R13, R35, 0x7632, R13 ;  /* 0x00007632230d7816 */ /* 0x000fe4000000000d */
[----:B------:R-:W-:Y:S01]  /*a0060*/  LOP3.LUT P5, RZ, R39, 0x1000000, RZ, 0xc0, !PT ;  /* 0x0100000027ff7812 */ /* 0x000fe200078ac0ff */
[----:B0-----:R-:W-:-:S05]  /*a0070*/  IMAD.WIDE R10, R31, 0x2, R44 ;  /* 0x000000021f0a7825 */ /* 0x001fca00078e022c */
[----:B------:R0:W-:Y:S01]  /*a0080*/  @P3 STG.E.U16 desc[UR60][R10.64], R13 ;  /* 0x0000000d0a003986 */ /* 0x0001e2000c10153c */
[----:B------:R-:W-:-:S03]  /*a0090*/  LOP3.LUT P3, RZ, R39, 0x80000000, RZ, 0xc0, !PT ;  /* 0x8000000027ff7812 */ /* 0x000fc6000786c0ff */
[----:B------:R-:W3:Y:S04]  /*a00a0*/  LDL.LU R39, [R1+0x9e8] ;  /* 0x0009e80001277983 */ /* 0x000ee80000300800 */
[----:B------:R-:W3:Y:S04]  /*a00b0*/  LDL.LU R14, [R1+0x9ec] ;  /* 0x0009ec00010e7983 */ /* 0x000ee80000300800 */
[----:B------:R-:W3:Y:S04]  /*a00c0*/  LDL.LU R31, [R1+0x48] ;  /* 0x00004800011f7983 */ /* 0x000ee80000300800 */
[----:B------:R-:W3:Y:S01]  /*a00d0*/  LDL.LU R35, [R1+0x9f0] ;  /* 0x0009f00001237983 */ /* 0x000ee20000300800 */
[----:B0-----:R-:W-:-:S05]  /*a00e0*/  IMAD.WIDE R10, R32, 0x2, R46 ;  /* 0x00000002200a7825 */ /* 0x001fca00078e022e */
[----:B--2---:R0:W-:Y:S02]  /*a00f0*/  @P1 STG.E.U16 desc[UR60][R10.64], R43 ;  /* 0x0000002b0a001986 */ /* 0x0041e4000c10153c */
[----:B0-----:R-:W-:Y:S02]  /*a0100*/  IMAD.WIDE R10, R32, 0x2, R44 ;  /* 0x00000002200a7825 */ /* 0x001fe400078e022c */
[----:B------:R-:W2:Y:S01]  /*a0110*/  LDL.LU R32, [R1+0x5c] ;  /* 0x00005c0001207983 */ /* 0x000ea20000300800 */
[----:B------:R-:W-:-:S03]  /*a0120*/  PRMT R13, R43, 0x7632, R13 ;  /* 0x000076322b0d7816 */ /* 0x000fc6000000000d */
[----:B------:R-:W2:Y:S04]  /*a0130*/  LDL.LU R43, [R1+0x9f4] ;  /* 0x0009f400012b7983 */ /* 0x000ea80000300800 */
[----:B------:R4:W-:Y:S02]  /*a0140*/  @P4 STG.E.U16 desc[UR60][R10.64], R13 ;  /* 0x0000000d0a004986 */ /* 0x0009e4000c10153c */
[----:B----4-:R-:W-:-:S05]  /*a0150*/  IMAD.WIDE R10, R42, 0x2, R46 ;  /* 0x000000022a0a7825 */ /* 0x010fca00078e022e */
[----:B---3--:R0:W-:Y:S02]  /*a0160*/  @P2 STG.E.U16 desc[UR60][R10.64], R34 ;  /* 0x000000220a002986 */ /* 0x0081e4000c10153c */
[----:B0-----:R-:W-:Y:S02]  /*a0170*/  IMAD.WIDE R10, R42, 0x2, R44 ;  /* 0x000000022a0a7825 */ /* 0x001fe400078e022c */
[----:B------:R-:W3:Y:S01]  /*a0180*/  LDL.LU R42, [R1+0x4c] ;  /* 0x00004c00012a7983 */ /* 0x000ee20000300800 */
[----:B------:R-:W-:-:S03]  /*a0190*/  PRMT R13, R34, 0x7632, R13 ;  /* 0x00007632220d7816 */ /* 0x000fc6000000000d */
[----:B------:R-:W4:Y:S04]  /*a01a0*/  LDL.LU R34, [R1+0x9f8] ;  /* 0x0009f80001227983 */ /* 0x000f280000300800 */
[----:B------:R0:W-:Y:S02]  /*a01b0*/  @P5 STG.E.U16 desc[UR60][R10.64], R13 ;  /* 0x0000000d0a005986 */ /* 0x0001e4000c10153c */
[----:B0-----:R-:W-:-:S05]  /*a01c0*/  IMAD.WIDE R10, R33, 0x2, R46 ;  /* 0x00000002210a7825 */ /* 0x001fca00078e022e */
[----:B------:R0:W-:Y:S01]  /*a01d0*/  @P6 STG.E.U16 desc[UR60][R10.64], R41 ;  /* 0x000000290a006986 */ /* 0x0001e2000c10153c */
[----:B------:R-:W-:Y:S02]  /*a01e0*/  LOP3.LUT P6, RZ, R3, 0x100, RZ, 0xc0, !PT ;  /* 0x0000010003ff7812 */ /* 0x000fe400078cc0ff */
[----:B------:R-:W-:Y:S01]  /*a01f0*/  PRMT R13, R41, 0x7632, R13 ;  /* 0x00007632290d7816 */ /* 0x000fe2000000000d */
[----:B0-----:R-:W-:Y:S02]  /*a0200*/  IMAD.WIDE R10, R33, 0x2, R44 ;  /* 0x00000002210a7825 */ /* 0x001fe400078e022c */
[----:B------:R-:W4:Y:S08]  /*a0210*/  LDL.LU R33, [R1+0x30] ;  /* 0x0000300001217983 */ /* 0x000f300000300800 */
[----:B------:R0:W-:Y:S01]  /*a0220*/  @P6 STG.E.U16 desc[UR60][R10.64], R13 ;  /* 0x0000000d0a006986 */ /* 0x0001e2000c10153c */
[----:B------:R-:W-:-:S03]  /*a0230*/  LOP3.LUT P6, RZ, R3, 0x80, RZ, 0xc0, !PT ;  /* 0x0000008003ff7812 */ /* 0x000fc600078cc0ff */
[----:B------:R-:W4:Y:S01]  /*a0240*/  LDL.LU R41, [R1+0x27bc] ;  /* 0x0027bc0001297983 */ /* 0x000f220000300800 */
[----:B0-----:R-:W-:Y:S01]  /*a0250*/  PRMT R13, R59, 0x7632, R13 ;  /* 0x000076323b0d7816 */ /* 0x001fe2000000000d */
[----:B------:R-:W-:-:S08]  /*a0260*/  IMAD.WIDE R10, R39, 0x2, R46 ;  /* 0x00000002270a7825 */ /* 0x000fd000078e022e */
[----:B------:R0:W-:Y:S01]  /*a0270*/  @P6 STG.E.U16 desc[UR60][R10.64], R59 ;  /* 0x0000003b0a006986 */ /* 0x0001e2000c10153c */
[----:B------:R-:W-:Y:S01]  /*a0280*/  LOP3.LUT P6, RZ, R3, 0x40, RZ, 0xc0, !PT ;  /* 0x0000004003ff7812 */ /* 0x000fe200078cc0ff */
[----:B0-----:R-:W-:-:S12]  /*a0290*/  IMAD.WIDE R10, R39, 0x2, R44 ;  /* 0x00000002270a7825 */ /* 0x001fd800078e022c */
[----:B------:R0:W-:Y:S01]  /*a02a0*/  @P6 STG.E.U16 desc[UR60][R10.64], R13 ;  /* 0x0000000d0a006986 */ /* 0x0001e2000c10153c */
[----:B------:R-:W-:Y:S01]  /*a02b0*/  LOP3.LUT P6, RZ, R3, 0x20, RZ, 0xc0, !PT ;  /* 0x0000002003ff7812 */ /* 0x000fe200078cc0ff */
[----:B0-----:R-:W-:Y:S01]  /*a02c0*/  IMAD.WIDE R10, R14, 0x2, R46 ;  /* 0x000000020e0a7825 */ /* 0x001fe200078e022e */
[----:B------:R-:W-:-:S11]  /*a02d0*/  PRMT R13, R31, 0x7632, R13 ;  /* 0x000076321f0d7816 */ /* 0x000fd6000000000d */
[----:B------:R0:W-:Y:S02]  /*a02e0*/  @P6 STG.E.U16 desc[UR60][R10.64], R31 ;  /* 0x0000001f0a006986 */ /* 0x0001e4000c10153c */
[----:B0-----:R-:W-:-:S05]  /*a02f0*/  IMAD.WIDE R10, R14, 0x2, R44 ;  /* 0x000000020e0a7825 */ /* 0x001fca00078e022c */
[----:B------:R0:W-:Y:S02]  /*a0300*/  @P0 STG.E.U16 desc[UR60][R10.64], R13 ;  /* 0x0000000d0a000986 */ /* 0x0001e4000c10153c */
[----:B0-----:R-:W-:Y:S01]  /*a0310*/  IMAD.WIDE R10, R35, 0x2, R46 ;  /* 0x00000002230a7825 */ /* 0x001fe200078e022e */
[C---:B------:R-:W-:Y:S02]  /*a0320*/  LOP3.LUT P1, RZ, R40.reuse, 0x1, RZ, 0xc0, !PT ;  /* 0x0000000128ff7812 */ /* 0x040fe4000782c0ff */
[----:B------:R-:W-:Y:S02]  /*a0330*/  LOP3.LUT P4, RZ, R40, 0x2, RZ, 0xc0, !PT ;  /* 0x0000000228ff7812 */ /* 0x000fe4000788c0ff */
[----:B--2---:R0:W-:Y:S01]  /*a0340*/  @P3 STG.E.U16 desc[UR60][R10.64], R32 ;  /* 0x000000200a003986 */ /* 0x0041e2000c10153c */
[----:B------:R-:W-:-:S03]  /*a0350*/  PRMT R13, R32, 0x7632, R13 ;  /* 0x00007632200d7816 */ /* 0x000fc6000000000d */
[----:B0-----:R-:W2:Y:S01]  /*a0360*/  LDL.LU R32, [R1+0x9fc] ;  /* 0x0009fc0001207983 */ /* 0x001ea20000300800 */
[----:B------:R-:W-:-:S05]  /*a0370*/  IMAD.WIDE R10, R35, 0x2, R44 ;  /* 0x00000002230a7825 */ /* 0x000fca00078e022c */
[----:B------:R0:W-:Y:S02]  /*a0380*/  @P1 STG.E.U16 desc[UR60][R10.64], R13 ;  /* 0x0000000d0a001986 */ /* 0x0001e4000c10153c */
[----:B0-----:R-:W-:-:S05]  /*a0390*/  IMAD.WIDE R10, R43, 0x2, R46 ;  /* 0x000000022b0a7825 */ /* 0x001fca00078e022e */
[----:B---3--:R0:W-:Y:S02]  /*a03a0*/  @P4 STG.E.U16 desc[UR60][R10.64], R42 ;  /* 0x0000002a0a004986 */ /* 0x0081e4000c10153c */
[----:B0-----:R-:W-:Y:S02]  /*a03b0*/  IMAD.WIDE R10, R43, 0x2, R44 ;  /* 0x000000022b0a7825 */ /* 0x001fe400078e022c */
[----:B------:R-:W3:Y:S04]  /*a03c0*/  LDL.LU R43, [R1+0xa00] ;  /* 0x000a0000012b7983 */ /* 0x000ee80000300800 */
[----:B------:R-:W3:Y:S01]  /*a03d0*/  LDL.LU R31, [R1+0x34] ;  /* 0x00003400011f7983 */ /* 0x000ee20000300800 */
[----:B------:R-:W-:-:S03]  /*a03e0*/  PRMT R13, R42, 0x7632, R13 ;  /* 0x000076322a0d7816 */ /* 0x000fc6000000000d */
[----:B------:R-:W3:Y:S04]  /*a03f0*/  LDL.LU R42, [R1+0xa04] ;  /* 0x000a0400012a7983 */ /* 0x000ee80000300800 */
[----:B------:R-:W3:Y:S01]  /*a0400*/  LDL.LU R59, [R1+0x24] ;  /* 0x00002400013b7983 */ /* 0x000ee20000300800 */
[C---:B------:R-:W-:Y:S02]  /*a0410*/  LOP3.LUT P2, RZ, R40.reuse, 0x4, RZ, 0xc0, !PT ;  /* 0x0000000428ff7812 */ /* 0x040fe4000784c0ff */
[C---:B------:R-:W-:Y:S01]  /*a0420*/  LOP3.LUT P5, RZ, R40.reuse, 0x8, RZ, 0xc0, !PT ;  /* 0x0000000828ff7812 */ /* 0x040fe200078ac0ff */
[----:B------:R-:W3:Y:S01]  /*a0430*/  LDL.LU R14, [R1+0xa08] ;  /* 0x000a0800010e7983 */ /* 0x000ee20000300800 */
[C---:B------:R-:W-:Y:S02]  /*a0440*/  LOP3.LUT P3, RZ, R40.reuse, 0x10, RZ, 0xc0, !PT ;  /* 0x0000001028ff7812 */ /* 0x040fe4000786c0ff */
[----:B------:R-:W-:Y:S01]  /*a0450*/  LOP3.LUT P0, RZ, R40, 0x20, RZ, 0xc0, !PT ;  /* 0x0000002028ff7812 */ /* 0x000fe2000780c0ff */
[----:B------:R-:W3:Y:S06]  /*a0460*/  LDL.LU R35, [R1+0xa0c] ;  /* 0x000a0c0001237983 */ /* 0x000eec0000300800 */
[----:B------:R4:W-:Y:S02]  /*a0470*/  @P2 STG.E.U16 desc[UR60][R10.64], R13 ;  /* 0x0000000d0a002986 */ /* 0x0009e4000c10153c */
[----:B----4-:R-:W-:Y:S01]  /*a0480*/  IMAD.WIDE R10, R34, 0x2, R46 ;  /* 0x00000002220a7825 */ /* 0x010fe200078e022e */
[----:B------:R-:W-:-:S04]  /*a0490*/  PRMT R13, R33, 0x7632, R13 ;  /* 0x00007632210d7816 */ /* 0x000fc8000000000d */
[----:B------:R0:W-:Y:S02]  /*a04a0*/  @P5 STG.E.U16 desc[UR60][R10.64], R33 ;  /* 0x000000210a005986 */ /* 0x0001e4000c10153c */
[----:B0-----:R-:W-:Y:S02]  /*a04b0*/  IMAD.WIDE R10, R34, 0x2, R44 ;  /* 0x00000002220a7825 */ /* 0x001fe400078e022c */
[----:B------:R-:W4:Y:S04]  /*a04c0*/  LDL.LU R34, [R1+0x28] ;  /* 0x0000280001227983 */ /* 0x000f280000300800 */
[----:B------:R0:W-:Y:S04]  /*a04d0*/  @P3 STG.E.U16 desc[UR60][R10.64], R13 ;  /* 0x0000000d0a003986 */ /* 0x0001e8000c10153c */
[----:B------:R-:W4:Y:S01]  /*a04e0*/  LDL.LU R33, [R1+0xa10] ;  /* 0x000a100001217983 */ /* 0x000f220000300800 */
[----:B0-----:R-:W-:-:S02]  /*a04f0*/  PRMT R13, R41, 0x7632, R13 ;  /* 0x00007632290d7816 */ /* 0x001fc4000000000d */
[C---:B------:R-:W-:Y:S02]  /*a0500*/  LOP3.LUT P6, RZ, R40.reuse, 0x2000, RZ, 0xc0, !PT ;  /* 0x0000200028ff7812 */ /* 0x040fe400078cc0ff */
[----:B------:R-:W-:Y:S02]  /*a0510*/  LOP3.LUT R3, R3, 0xfffffffd, RZ, 0xc0, !PT ;  /* 0xfffffffd03037812 */ /* 0x000fe400078ec0ff */
[----:B------:R-:W-:-:S09]  /*a0520*/  LOP3.LUT P4, RZ, R40, 0x40, RZ, 0xc0, !PT ;  /* 0x0000004028ff7812 */ /* 0x000fd2000788c0ff */
[----:B------:R-:W-:Y:S02]  /*a0530*/  @P6 LOP3.LUT R3, R3, 0x2, RZ, 0xfc, !PT ;  /* 0x0000000203036812 */ /* 0x000fe400078efcff */
        /* <DEDUP_REMOVED lines=8> */
[----:B------:R-:W-:Y:S02]  /*a05c0*/  LOP3.LUT P6, RZ, R40, 0x400, RZ, 0xc0, !PT ;  /* 0x0000040028ff7812 */ /* 0x000fe400078cc0ff */
[----:B------:R-:W-:-:S11]  /*a05d0*/  LOP3.LUT R3, R3, 0xffffffef, RZ, 0xc0, !PT ;  /* 0xffffffef03037812 */ /* 0x000fd600078ec0ff */
[----:B------:R-:W-:Y:S02]  /*a05e0*/  @P6 LOP3.LUT R3, R3, 0x10, RZ, 0xfc, !PT ;  /* 0x0000001003036812 */ /* 0x000fe400078efcff */
[----:B------:R-:W-:Y:S01]  /*a05f0*/  LOP3.LUT P6, RZ, R40, 0x200, RZ, 0xc0, !PT ;  /* 0x0000020028ff7812 */ /* 0x000fe200078cc0ff */
[----:B--2---:R-:W-:-:S05]  /*a0600*/  IMAD.WIDE R10, R32, 0x2, R46 ;  /* 0x00000002200a7825 */ /* 0x004fca00078e022e */
[----:B------:R0:W-:Y:S02]  /*a0610*/  @P0 STG.E.U16 desc[UR60][R10.64], R41 ;  /* 0x000000290a000986 */ /* 0x0001e4000c10153c */
[----:B0-----:R-:W-:Y:S02]  /*a0620*/  IMAD.WIDE R10, R32, 0x2, R44 ;  /* 0x00000002200a7825 */ /* 0x001fe400078e022c */
[----:B------:R-:W2:Y:S04]  /*a0630*/  LDL.LU R32, [R1+0x3c] ;  /* 0x00003c0001207983 */ /* 0x000ea80000300800 */
[----:B------:R-:W4:Y:S04]  /*a0640*/  LDL.LU R41, [R1+0x27b8] ;  /* 0x0027b80001297983 */ /* 0x000f280000300800 */
[----:B------:R3:W-:Y:S02]  /*a0650*/  @P4 STG.E.U16 desc[UR60][R10.64], R13 ;  /* 0x0000000d0a004986 */ /* 0x0007e4000c10153c */
[----:B---3--:R-:W-:-:S05]  /*a0660*/  IMAD.WIDE R10, R43, 0x2, R46 ;  /* 0x000000022b0a7825 */ /* 0x008fca00078e022e */
[----:B------:R0:W-:Y:S02]  /*a0670*/  @P1 STG.E.U16 desc[UR60][R10.64], R31 ;  /* 0x0000001f0a001986 */ /* 0x0001e4000c10153c */
[----:B0-----:R-:W-:Y:S02]  /*a0680*/  IMAD.WIDE R10, R43, 0x2, R44 ;  /* 0x000000022b0a7825 */ /* 0x001fe400078e022c */
[----:B------:R-:W3:Y:S01]  /*a0690*/  LDL.LU R43, [R1+0xa14] ;  /* 0x000a1400012b7983 */ /* 0x000ee20000300800 */
[----:B------:R-:W-:-:S05]  /*a06a0*/  PRMT R13, R31, 0x7632, R13 ;  /* 0x000076321f0d7816 */ /* 0x000fca000000000d */
[----:B------:R0:W-:Y:S02]  /*a06b0*/  @P5 STG.E.U16 desc[UR60][R10.64], R13 ;  /* 0x0000000d0a005986 */ /* 0x0001e4000c10153c */
[----:B0-----:R-:W-:-:S05]  /*a06c0*/  IMAD.WIDE R10, R42, 0x2, R46 ;  /* 0x000000022a0a7825 */ /* 0x001fca00078e022e */
[----:B------:R0:W-:Y:S02]  /*a06d0*/  @P6 STG.E.U16 desc[UR60][R10.64], R59 ;  /* 0x0000003b0a006986 */ /* 0x0001e4000c10153c */
[----:B0-----:R-:W-:Y:S02]  /*a06e0*/  IMAD.WIDE R10, R42, 0x2, R44 ;  /* 0x000000022a0a7825 */ /* 0x001fe400078e022c */
[----:B------:R-:W3:Y:S04]  /*a06f0*/  LDL.LU R42, [R1+0xa18] ;  /* 0x000a1800012a7983 */ /* 0x000ee80000300800 */
[----:B------:R-:W3:Y:S01]  /*a0700*/  LDL.LU R31, [R1+0x10] ;  /* 0x00001000011f7983 */ /* 0x000ee20000300800 */
[----:B------:R-:W-:Y:S02]  /*a0710*/  LOP3.LUT P6, RZ, R3, 0x10, RZ, 0xc0, !PT ;  /* 0x0000001003ff7812 */ /* 0x000fe400078cc0ff */
[----:B------:R-:W-:-:S11]  /*a0720*/  PRMT R13, R59, 0x7632, R13 ;  /* 0x000076323b0d7816 */ /* 0x000fd6000000000d */
[----:B------:R0:W-:Y:S01]  /*a0730*/  @P6 STG.E.U16 desc[UR60][R10.64], R13 ;  /* 0x0000000d0a006986 */ /* 0x0001e2000c10153c */
[----:B------:R-:W-:Y:S01]  /*a0740*/  LOP3.LUT P6, RZ, R3, 0x8, RZ, 0xc0, !PT ;  /* 0x0000000803ff7812 */ /* 0x000fe200078cc0ff */
[----:B0-----:R-:W-:Y:S01]  /*a0750*/  IMAD.WIDE R10, R14, 0x2, R46 ;  /* 0x000000020e0a7825 */ /* 0x001fe200078e022e */
[C---:B------:R-:W-:Y:S02]  /*a0760*/  LOP3.LUT P2, RZ, R40.reuse, 0x4000, RZ, 0xc0, !PT ;  /* 0x0000400028ff7812 */ /* 0x040fe4000784c0ff */
[C---:B------:R-:W-:Y:S02]  /*a0770*/  LOP3.LUT P3, RZ, R40.reuse, 0x10000000, RZ, 0xc0, !PT ;  /* 0x1000000028ff7812 */ /* 0x040fe4000786c0ff */
[C---:B------:R-:W-:Y:S02]  /*a0780*/  LOP3.LUT P0, RZ, R40.reuse, 0x40000000, RZ, 0xc0, !PT ;  /* 0x4000000028ff7812 */ /* 0x040fe4000780c0ff */
[C---:B------:R-:W-:Y:S02]  /*a0790*/  LOP3.LUT P4, RZ, R40.reuse, 0x100000, RZ, 0xc0, !PT ;  /* 0x0010000028ff7812 */ /* 0x040fe4000788c0ff */
[----:B------:R-:W-:-:S02]  /*a07a0*/  LOP3.LUT P1, RZ, R40, 0x400000, RZ, 0xc0, !PT ;  /* 0x0040000028ff7812 */ /* 0x000fc4000782c0ff */
[----:B------:R-:W-:Y:S01]  /*a07b0*/  LOP3.LUT P5, RZ, R40, 0x8000, RZ, 0xc0, !PT ;  /* 0x0000800028ff7812 */ /* 0x000fe200078ac0ff */
[----:B----4-:R0:W-:Y:S01]  /*a07c0*/  @P6 STG.E.U16 desc[UR60][R10.64], R41 ;  /* 0x000000290a006986 */ /* 0x0101e2000c10153c */
[----:B------:R-:W-:Y:S02]  /*a07d0*/  LOP3.LUT P6, RZ, R3, 0x4, RZ, 0xc0, !PT ;  /* 0x0000000403ff7812 */ /* 0x000fe400078cc0ff */
[----:B------:R-:W-:Y:S01]  /*a07e0*/  PRMT R13, R41, 0x7632, R13 ;  /* 0x00007632290d7816 */ /* 0x000fe2000000000d */
[----:B0-----:R-:W-:Y:S01]  /*a07f0*/  IMAD.WIDE R10, R14, 0x2, R44 ;  /* 0x000000020e0a7825 */ /* 0x001fe200078e022c */
[----:B------:R-:W4:Y:S09]  /*a0800*/  LDL.LU R41, [R1+0x27b4] ;  /* 0x0027b40001297983 */ /* 0x000f320000300800 */
[----:B------:R0:W-:Y:S01]  /*a0810*/  @P6 STG.E.U16 desc[UR60][R10.64], R13 ;  /* 0x0000000d0a006986 */ /* 0x0001e2000c10153c */
[----:B------:R-:W-:-:S03]  /*a0820*/  LOP3.LUT P6, RZ, R3, 0x2, RZ, 0xc0, !PT ;  /* 0x0000000203ff7812 */ /* 0x000fc600078cc0ff */
[----:B------:R-:W4:Y:S01]  /*a0830*/  LDL.LU R59, [R1+0xa1c] ;  /* 0x000a1c00013b7983 */ /* 0x000f220000300800 */
[----:B0-----:R-:W-:Y:S01]  /*a0840*/  IMAD.WIDE R10, R35, 0x2, R46 ;  /* 0x00000002230a7825 */ /* 0x001fe200078e022e */
[----:B------:R-:W-:-:S08]  /*a0850*/  PRMT R13, R34, 0x7632, R13 ;  /* 0x00007632220d7816 */ /* 0x000fd0000000000d */
[----:B------:R0:W-:Y:S02]  /*a0860*/  @P6 STG.E.U16 desc[UR60][R10.64], R34 ;  /* 0x000000220a006986 */ /* 0x0001e4000c10153c */
[----:B0-----:R-:W-:-:S05]  /*a0870*/  IMAD.WIDE R10, R35, 0x2, R44 ;  /* 0x00000002230a7825 */ /* 0x001fca00078e022c */
[----:B------:R0:W-:Y:S02]  /*a0880*/  @P2 STG.E.U16 desc[UR60][R10.64], R13 ;  /* 0x0000000d0a002986 */ /* 0x0001e4000c10153c */
[----:B0-----:R-:W-:Y:S01]  /*a0890*/  IMAD.WIDE R10, R33, 0x2, R46 ;  /* 0x00000002210a7825 */ /* 0x001fe200078e022e */
[----:B--2---:R-:W-:-:S04]  /*a08a0*/  PRMT R13, R32, 0x7632, R13 ;  /* 0x00007632200d7816 */ /* 0x004fc8000000000d */
[----:B------:R0:W-:Y:S04]  /*a08b0*/  @P3 STG.E.U16 desc[UR60][R10.64], R32 ;  /* 0x000000200a003986 */ /* 0x0001e8000c10153c */
[----:B0-----:R-:W2:Y:S01]  /*a08c0*/  LDL.LU R32, [R1] ;  /* 0x0000000001207983 */ /* 0x001ea20000300800 */
[----:B------:R-:W-:-:S03]  /*a08d0*/  IMAD.WIDE R10, R33, 0x2, R44 ;  /* 0x00000002210a7825 */ /* 0x000fc600078e022c */
[----:B------:R-:W2:Y:S04]  /*a08e0*/  LDL.LU R14, [R1+0xa24] ;  /* 0x000a2400010e7983 */ /* 0x000ea80000300800 */
[----:B------:R3:W-:Y:S04]  /*a08f0*/  @P0 STG.E.U16 desc[UR60][R10.64], R13 ;  /* 0x0000000d0a000986 */ /* 0x0007e8000c10153c */
[----:B------:R-:W2:Y:S01]  /*a0900*/  LDL.LU R33, [R1+0x14] ;  /* 0x0000140001217983 */ /* 0x000ea20000300800 */
[----:B---3--:R-:W-:Y:S01]  /*a0910*/  IMAD.WIDE R10, R43, 0x2, R46 ;  /* 0x000000022b0a7825 */ /* 0x008fe200078e022e */
[----:B------:R-:W-:-:S04]  /*a0920*/  PRMT R13, R48, 0x7632, R13 ;  /* 0x00007632300d7816 */ /* 0x000fc8000000000d */
[----:B------:R0:W-:Y:S04]  /*a0930*/  @P4 STG.E.U16 desc[UR60][R10.64], R48 ;  /* 0x000000300a004986 */ /* 0x0001e8000c10153c */
[----:B0-----:R-:W3:Y:S04]  /*a0940*/  LDL.LU R48, [R1+0xa28] ;  /* 0x000a280001307983 */ /* 0x001ee80000300800 */
[----:B------:R-:W3:Y:S01]  /*a0950*/  LDL.LU R34, [R1+0x4] ;  /* 0x0000040001227983 */ /* 0x000ee20000300800 */
[----:B------:R-:W-:-:S03]  /*a0960*/  IMAD.WIDE R10, R43, 0x2, R44 ;  /* 0x000000022b0a7825 */ /* 0x000fc600078e022c */
[----:B------:R-:W3:Y:S04]  /*a0970*/  LDL.LU R35, [R1+0xa2c] ;  /* 0x000a2c0001237983 */ /* 0x000ee80000300800 */
[----:B------:R0:W-:Y:S02]  /*a0980*/  @P1 STG.E.U16 desc[UR60][R10.64], R13 ;  /* 0x0000000d0a001986 */ /* 0x0001e4000c10153c */
[----:B0-----:R-:W-:-:S05]  /*a0990*/  IMAD.WIDE R10, R42, 0x2, R46 ;  /* 0x000000022a0a7825 */ /* 0x001fca00078e022e */
[----:B------:R0:W-:Y:S02]  /*a09a0*/  @P5 STG.E.U16 desc[UR60][R10.64], R31 ;  /* 0x0000001f0a005986 */ /* 0x0001e4000c10153c */
[----:B0-----:R-:W-:Y:S02]  /*a09b0*/  IMAD.WIDE R10, R42, 0x2, R44 ;  /* 0x000000022a0a7825 */ /* 0x001fe400078e022c */
[----:B------:R-:W3:Y:S04]  /*a09c0*/  LDL.LU R42, [R1+0x18] ;  /* 0x00001800012a7983 */ /* 0x000ee80000300800 */
[----:B------:R-:W3:Y:S04]  /*a09d0*/  LDL.LU R43, [R1+0xa30] ;  /* 0x000a3000012b7983 */ /* 0x000ee80000300800 */
[----:B------:R-:W3:Y:S01]  /*a09e0*/  LDL.LU R39, [R1+0x8] ;  /* 0x0000080001277983 */ /* 0x000ee20000300800 */
[----:B------:R-:W-:-:S02]  /*a09f0*/  LOP3.LUT P6, RZ, R40, 0x800000, RZ, 0xc0, !PT ;  /* 0x0080000028ff7812 */ /* 0x000fc400078cc0ff */
[----:B------:R-:W-:-:S11]  /*a0a00*/  LOP3.LUT R8, R8, 0xdfffffff, RZ, 0xc0, !PT ;  /* 0xdfffffff08087812 */ /* 0x000fd600078ec0ff */
[----:B------:R-:W-:-:S04]  /*a0a10*/  @P6 LOP3.LUT R8, R8, 0x20000000, RZ, 0xfc, !PT ;  /* 0x2000000008086812 */ /* 0x000fc800078efcff */
[----:B------:R-:W-:Y:S02]  /*a0a20*/  LOP3.LUT R8, R8, 0xbfffffff, RZ, 0xc0, !PT ;  /* 0xbfffffff08087812 */ /* 0x000fe400078ec0ff */
[----:B------:R-:W-:Y:S02]  /*a0a30*/  LOP3.LUT P3, RZ, R40, 0x10000, RZ, 0xc0, !PT ;  /* 0x0001000028ff7812 */ /* 0x000fe4000786c0ff */
[----:B------:R-:W-:Y:S02]  /*a0a40*/  PRMT R13, R31, 0x7632, R13 ;  /* 0x000076321f0d7816 */ /* 0x000fe4000000000d */
[----:B------:R-:W-:Y:S01]  /*a0a50*/  LOP3.LUT R3, R3, 0xfffffffe, RZ, 0xc0, !PT ;  /* 0xfffffffe03037812 */ /* 0x000fe200078ec0ff */
[----:B------:R-:W3:Y:S08]  /*a0a60*/  LDL.LU R31, [R1+0x27b0] ;  /* 0x0027b000011f7983 */ /* 0x000ef00000300800 */
[----:B------:R0:W-:Y:S01]  /*a0a70*/  @P3 STG.E.U16 desc[UR60][R10.64], R13 ;  /* 0x0000000d0a003986 */ /* 0x0001e2000c10153c */
[----:B----4-:R-:W-:-:S02]  /*a0a80*/  LOP3.LUT P6, RZ, R41, 0x1, RZ, 0xc0, !PT ;  /* 0x0000000129ff7812 */ /* 0x010fc400078cc0ff */
[----:B------:R-:W-:-:S11]  /*a0a90*/  LOP3.LUT P2, RZ, R41, 0x10, RZ, 0xc0, !PT ;  /* 0x0000001029ff7812 */ /* 0x000fd6000784c0ff */
[----:B------:R-:W-:Y:S02]  /*a0aa0*/  @P6 LOP3.LUT R8, R8, 0x40000000, RZ, 0xfc, !PT ;  /* 0x4000000008086812 */ /* 0x000fe400078efcff */
[----:B------:R-:W-:Y:S02]  /*a0ab0*/  LOP3.LUT P6, RZ, R40, 0x80000000, RZ, 0xc0, !PT ;  /* 0x8000000028ff7812 */ /* 0x000fe400078cc0ff */
[----:B------:R-:W-:Y:S02]  /*a0ac0*/  LOP3.LUT R8, R8, 0x7fffffff, RZ, 0xc0, !PT ;  /* 0x7fffffff08087812 */ /* 0x000fe400078ec0ff */
[----:B------:R-:W-:Y:S01]  /*a0ad0*/  LOP3.LUT P4, RZ, R41, 0x40, RZ, 0xc0, !PT ;  /* 0x0000004029ff7812 */ /* 0x000fe2000788c0ff */
[----:B0-----:R-:W-:Y:S01]  /*a0ae0*/  IMAD.WIDE R10, R59, 0x2, R46 ;  /* 0x000000023b0a7825 */ /* 0x001fe200078e022e */
[----:B------:R-:W-:-:S07]  /*a0af0*/  LOP3.LUT P0, RZ, R41, 0x1000, RZ, 0xc0, !PT ;  /* 0x0000100029ff7812 */ /* 0x000fce000780c0ff */
[----:B------:R-:W-:Y:S02]  /*a0b00*/  @P6 LOP3.LUT R8, R8, 0x80000000, RZ, 0xfc, !PT ;  /* 0x8000000008086812 */ /* 0x000fe400078efcff */
[C---:B------:R-:W-:Y:S02]  /*a0b10*/  LOP3.LUT P6, RZ, R41.reuse, 0x100, RZ, 0xc0, !PT ;  /* 0x0000010029ff7812 */ /* 0x040fe400078cc0ff */
[----:B------:R-:W-:-:S11]  /*a0b20*/  LOP3.LUT P5, RZ, R41, 0x4000, RZ, 0xc0, !PT ;  /* 0x0000400029ff7812 */ /* 0x000fd600078ac0ff */
[----:B------:R-:W-:Y:S02]  /*a0b30*/  @P6 LOP3.LUT R3, R3, 0x1, RZ, 0xfc, !PT ;  /* 0x0000000103036812 */ /* 0x000fe400078efcff */
[----:B------:R-:W-:Y:S01]  /*a0b40*/  LOP3.LUT P6, RZ, R41, 0x80, RZ, 0xc0, !PT ;  /* 0x0000008029ff7812 */ /* 0x000fe200078cc0ff */
[----:B--2---:R0:W-:Y:S01]  /*a0b50*/  @P2 STG.E.U16 desc[UR60][R10.64], R32 ;  /* 0x000000200a002986 */ /* 0x0041e2000c10153c */
[----:B------:R-:W-:Y:S01]  /*a0b60*/  PRMT R13, R32, 0x7632, R13 ;  /* 0x00007632200d7816 */ /* 0x000fe2000000000d */
[----:B0-----:R-:W-:Y:S02]  /*a0b70*/  IMAD.WIDE R10, R59, 0x2, R44 ;  /* 0x000000023b0a7825 */ /* 0x001fe400078e022c */
[----:B------:R-:W2:Y:S04]  /*a0b80*/  LDL.LU R59, [R1+0xa34] ;  /* 0x000a3400013b7983 */ /* 0x000ea80000300800 */
[----:B------:R0:W-:Y:S04]  /*a0b90*/  @P4 STG.E.U16 desc[UR60][R10.64], R13 ;  /* 0x0000000d0a004986 */ /* 0x0001e8000c10153c */
[----:B------:R-:W4:Y:S01]  /*a0ba0*/  LDL.LU R32, [R1+0x27ac] ;  /* 0x0027ac0001207983 */ /* 0x000f220000300800 */
[----:B0-----:R-:W-:Y:S01]  /*a0bb0*/  IMAD.WIDE R10, R14, 0x2, R46 ;  /* 0x000000020e0a7825 */ /* 0x001fe200078e022e */
[----:B------:R-:W-:-:S04]  /*a0bc0*/  PRMT R13, R33, 0x7632, R13 ;  /* 0x00007632210d7816 */ /* 0x000fc8000000000d */
[----:B------:R0:W-:Y:S02]  /*a0bd0*/  @P0 STG.E.U16 desc[UR60][R10.64], R33 ;  /* 0x000000210a000986 */ /* 0x0001e4000c10153c */
[----:B0-----:R-:W-:Y:S02]  /*a0be0*/  IMAD.WIDE R10, R14, 0x2, R44 ;  /* 0x000000020e0a7825 */ /* 0x001fe400078e022c */
[----:B------:R-:W4:Y:S04]  /*a0bf0*/  LDL.LU R14, [R1+0xa38] ;  /* 0x000a3800010e7983 */ /* 0x000f280000300800 */
[----:B------:R3:W-:Y:S04]  /*a0c00*/  @P5 STG.E.U16 desc[UR60][R10.64], R13 ;  /* 0x0000000d0a005986 */ /* 0x0007e8000c10153c */
[----:B------:R-:W4:Y:S01]  /*a0c10*/  LDL.LU R33, [R1+0x27a8] ;  /* 0x0027a80001217983 */ /* 0x000f220000300800 */
[----:B---3--:R-:W-:-:S05]  /*a0c20*/  IMAD.WIDE R10, R48, 0x2, R46 ;  /* 0x00000002300a7825 */ /* 0x008fca00078e022e */
[----:B------:R0:W-:Y:S01]  /*a0c30*/  @P6 STG.E.U16 desc[UR60][R10.64], R34 ;  /* 0x000000220a006986 */ /* 0x0001e2000c10153c */
[----:B------:R-:W-:Y:S02]  /*a0c40*/  LOP3.LUT P6, RZ, R3, 0x1, RZ, 0xc0, !PT ;  /* 0x0000000103ff7812 */ /* 0x000fe400078cc0ff */
[----:B------:R-:W-:Y:S01]  /*a0c50*/  PRMT R3, R34, 0x7632, R3 ;  /* 0x0000763222037816 */ /* 0x000fe20000000003 */
[----:B0-----:R-:W-:Y:S02]  /*a0c60*/  IMAD.WIDE R10, R48, 0x2, R44 ;  /* 0x00000002300a7825 */ /* 0x001fe400078e022c */
[----:B------:R-:W3:Y:S08]  /*a0c70*/  LDL.LU R48, [R1+0xa3c] ;  /* 0x000a3c0001307983 */ /* 0x000ef00000300800 */
[----:B------:R0:W-:Y:S01]  /*a0c80*/  @P6 STG.E.U16 desc[UR60][R10.64], R3 ;  /* 0x000000030a006986 */ /* 0x0001e2000c10153c */
[----:B------:R-:W-:-:S03]  /*a0c90*/  LOP3.LUT P6, RZ, R8, 0x80000000, RZ, 0xc0, !PT ;  /* 0x8000000008ff7812 */ /* 0x000fc600078cc0ff */
[----:B------:R-:W3:Y:S01]  /*a0ca0*/  LDL.LU R34, [R1+0x27a4] ;  /* 0x0027a40001227983 */ /* 0x000ee20000300800 */
[----:B0-----:R-:W-:Y:S01]  /*a0cb0*/  IMAD.WIDE R10, R35, 0x2, R46 ;  /* 0x00000002230a7825 */ /* 0x001fe200078e022e */
[----:B------:R-:W-:-:S08]  /*a0cc0*/  PRMT R3, R42, 0x7632, R3 ;  /* 0x000076322a037816 */ /* 0x000fd00000000003 */
[----:B------:R0:W-:Y:S02]  /*a0cd0*/  @P6 STG.E.U16 desc[UR60][R10.64], R42 ;  /* 0x0000002a0a006986 */ /* 0x0001e4000c10153c */
[----:B0-----:R-:W-:Y:S02]  /*a0ce0*/  IMAD.WIDE R10, R35, 0x2, R44 ;  /* 0x00000002230a7825 */ /* 0x001fe400078e022c */
[----:B------:R-:W3:Y:S04]  /*a0cf0*/  LDL.LU R35, [R1+0x27a0] ;  /* 0x0027a00001237983 */ /* 0x000ee80000300800 */
[----:B------:R-:W4:Y:S01]  /*a0d00*/  LDL.LU R42, [R1+0x279c] ;  /* 0x00279c00012a7983 */ /* 0x000f220000300800 */
[----:B------:R-:W-:-:S13]  /*a0d10*/  LOP3.LUT P6, RZ, R8, 0x40000000, RZ, 0xc0, !PT ;  /* 0x4000000008ff7812 */ /* 0x000fda00078cc0ff */
[----:B------:R0:W-:Y:S01]  /*a0d20*/  @P6 STG.E.U16 desc[UR60][R10.64], R3 ;  /* 0x000000030a006986 */ /* 0x0001e2000c10153c */
[----:B------:R-:W-:Y:S01]  /*a0d30*/  LOP3.LUT P6, RZ, R8, 0x20000000, RZ, 0xc0, !PT ;  /* 0x2000000008ff7812 */ /* 0x000fe200078cc0ff */
[----:B0-----:R-:W-:-:S12]  /*a0d40*/  IMAD.WIDE R10, R43, 0x2, R46 ;  /* 0x000000022b0a7825 */ /* 0x001fd800078e022e */
[----:B------:R0:W-:Y:S02]  /*a0d50*/  @P6 STG.E.U16 desc[UR60][R10.64], R39 ;  /* 0x000000270a006986 */ /* 0x0001e4000c10153c */
[----:B0-----:R-:W-:Y:S02]  /*a0d60*/  IMAD.WIDE R10, R43, 0x2, R44 ;  /* 0x000000022b0a7825 */ /* 0x001fe400078e022c */
[----:B------:R-:W3:Y:S01]  /*a0d70*/  LDL.LU R43, [R1+0x2798] ;  /* 0x00279800012b7983 */ /* 0x000ee20000300800 */
[C---:B------:R-:W-:Y:S02]  /*a0d80*/  LOP3.LUT P1, RZ, R40.reuse, 0x1000000, RZ, 0xc0, !PT ;  /* 0x0100000028ff7812 */ /* 0x040fe4000782c0ff */
[----:B------:R-:W-:Y:S02]  /*a0d90*/  LOP3.LUT P3, RZ, R40, 0x20000, RZ, 0xc0, !PT ;  /* 0x0002000028ff7812 */ /* 0x000fe4000786c0ff */
[----:B------:R-:W-:-:S09]  /*a0da0*/  PRMT R3, R39, 0x7632, R3 ;  /* 0x0000763227037816 */ /* 0x000fd20000000003 */
[----:B------:R2:W-:Y:S01]  /*a0db0*/  @P1 STG.E.U16 desc[UR60][R10.64], R3 ;  /* 0x000000030a001986 */ /* 0x0005e2000c10153c */
[----:B------:R-:W-:Y:S02]  /*a0dc0*/  LOP3.LUT P2, RZ, R40, 0x40000, RZ, 0xc0, !PT ;  /* 0x0004000028ff7812 */ /* 0x000fe4000784c0ff */
[----:B------:R-:W-:Y:S01]  /*a0dd0*/  LOP3.LUT P4, RZ, R41, 0x8000, RZ, 0xc0, !PT ;  /* 0x0000800029ff7812 */ /* 0x000fe2000788c0ff */
[----:B--2---:R-:W-:-:S05]  /*a0de0*/  IMAD.WIDE R10, R59, 0x2, R46 ;  /* 0x000000023b0a7825 */ /* 0x004fca00078e022e */
[----:B----4-:R0:W-:Y:S01]  /*a0df0*/  @P3 STG.E.U16 desc[UR60][R10.64], R42 ;  /* 0x0000002a0a003986 */ /* 0x0101e2000c10153c */
[----:B------:R-:W-:Y:S01]  /*a0e00*/  PRMT R3, R42, 0x7632, R3 ;  /* 0x000076322a037816 */ /* 0x000fe20000000003 */
[----:B0-----:R-:W-:Y:S02]  /*a0e10*/  IMAD.WIDE R10, R59, 0x2, R44 ;  /* 0x000000023b0a7825 */ /* 0x001fe400078e022c */
[----:B------:R-:W2:Y:S04]  /*a0e20*/  LDL.LU R42, [R1+0x2794] ;  /* 0x00279400012a7983 */ /* 0x000ea80000300800 */
[----:B------:R-:W4:Y:S04]  /*a0e30*/  LDL.LU R59, [R1+0xa40] ;  /* 0x000a4000013b7983 */ /* 0x000f280000300800 */
[----:B------:R0:W-:Y:S02]  /*a0e40*/  @P2 STG.E.U16 desc[UR60][R10.64], R3 ;  /* 0x000000030a002986 */ /* 0x0001e4000c10153c */
[----:B0-----:R-:W-:-:S05]  /*a0e50*/  IMAD.WIDE R10, R14, 0x2, R46 ;  /* 0x000000020e0a7825 */ /* 0x001fca00078e022e */
[----:B---3--:R0:W-:Y:S01]  /*a0e60*/  @P4 STG.E.U16 desc[UR60][R10.64], R43 ;  /* 0x0000002b0a004986 */ /* 0x0081e2000c10153c */
[----:B------:R-:W-:Y:S01]  /*a0e70*/  PRMT R3, R43, 0x7632, R3 ;  /* 0x000076322b037816 */ /* 0x000fe20000000003 */
[----:B0-----:R-:W-:Y:S02]  /*a0e80*/  IMAD.WIDE R10, R14, 0x2, R44 ;  /* 0x000000020e0a7825 */ /* 0x001fe400078e022c */
[----:B------:R-:W3:Y:S04]  /*a0e90*/  LDL.LU R43, [R1+0x2790] ;  /* 0x00279000012b7983 */ /* 0x000ee80000300800 */
[----:B------:R-:W2:Y:S01]  /*a0ea0*/  LDL.LU R14, [R1+0xa44] ;  /* 0x000a4400010e7983 */ /* 0x000ea20000300800 */
[C---:B------:R-:W-:Y:S02]  /*a0eb0*/  LOP3.LUT P0, RZ, R41.reuse, 0x10000, RZ, 0xc0, !PT ;  /* 0x0001000029ff7812 */ /* 0x040fe4000780c0ff */
[C---:B------:R-:W-:Y:S01]  /*a0ec0*/  LOP3.LUT P5, RZ, R41.reuse, 0x20000, RZ, 0xc0, !PT ;  /* 0x0002000029ff7812 */ /* 0x040fe200078ac0ff */
[----:B------:R-:W3:Y:S01]  /*a0ed0*/  LDL.LU R39, [R1+0xa48] ;  /* 0x000a480001277983 */ /* 0x000ee20000300800 */
[----:B------:R-:W-:-:S02]  /*a0ee0*/  LOP3.LUT P3, RZ, R41, 0x40000, RZ, 0xc0, !PT ;  /* 0x0004000029ff7812 */ /* 0x000fc4000786c0ff */
[----:B------:R-:W-:-:S07]  /*a0ef0*/  LOP3.LUT P1, RZ, R41, 0x200, RZ, 0xc0, !PT ;  /* 0x0000020029ff7812 */ /* 0x000fce000782c0ff */
[----:B------:R0:W-:Y:S01]  /*a0f00*/  @P0 STG.E.U16 desc[UR60][R10.64], R3 ;  /* 0x000000030a000986 */ /* 0x0001e2000c10153c */
[----:B------:R-:W-:Y:S01]  /*a0f10*/  LOP3.LUT P4, RZ, R41, 0x400, RZ, 0xc0, !PT ;  /* 0x0000040029ff7812 */ /* 0x000fe2000788c0ff */
[----:B0-----:R-:W-:-:S05]  /*a0f20*/  IMAD.WIDE R10, R48, 0x2, R46 ;  /* 0x00000002300a7825 */ /* 0x001fca00078e022e */
[----:B------:R0:W-:Y:S02]  /*a0f30*/  @P5 STG.E.U16 desc[UR60][R10.64], R32 ;  /* 0x000000200a005986 */ /* 0x0001e4000c10153c */
[----:B0-----:R-:W-:Y:S01]  /*a0f40*/  IMAD.WIDE R10, R48, 0x2, R44 ;  /* 0x00000002300a7825 */ /* 0x001fe200078e022c */
[----:B------:R-:W-:Y:S01]  /*a0f50*/  PRMT R32, R32, 0x7632, R32 ;  /* 0x0000763220207816 */ /* 0x000fe20000000020 */
[----:B------:R-:W3:Y:S04]  /*a0f60*/  LDL.LU R48, [R1+0x278c] ;  /* 0x00278c0001307983 */ /* 0x000ee80000300800 */
[----:B------:R0:W-:Y:S04]  /*a0f70*/  @P3 STG.E.U16 desc[UR60][R10.64], R32 ;  /* 0x000000200a003986 */ /* 0x0001e8000c10153c */
[----:B0-----:R-:W3:Y:S01]  /*a0f80*/  LDL.LU R32, [R1+0xa50] ;  /* 0x000a500001207983 */ /* 0x001ee20000300800 */
[----:B------:R-:W-:Y:S01]  /*a0f90*/  LOP3.LUT P2, RZ, R41, 0x2, RZ, 0xc0, !PT ;  /* 0x0000000229ff7812 */ /* 0x000fe2000784c0ff */
[----:B----4-:R-:W-:-:S05]  /*a0fa0*/  IMAD.WIDE R10, R59, 0x2, R46 ;  /* 0x000000023b0a7825 */ /* 0x010fca00078e022e */
[----:B------:R0:W-:Y:S02]  /*a0fb0*/  @P1 STG.E.U16 desc[UR60][R10.64], R28 ;  /* 0x0000001c0a001986 */ /* 0x0001e4000c10153c */
[----:B0-----:R-:W-:Y:S01]  /*a0fc0*/  IMAD.WIDE R10, R59, 0x2, R44 ;  /* 0x000000023b0a7825 */ /* 0x001fe200078e022c */
[----:B------:R-:W-:Y:S01]  /*a0fd0*/  PRMT R28, R28, 0x7632, R28 ;  /* 0x000076321c1c7816 */ /* 0x000fe2000000001c */
[----:B------:R-:W4:Y:S04]  /*a0fe0*/  LDL.LU R59, [R1+0xa54] ;  /* 0x000a5400013b7983 */ /* 0x000f280000300800 */
[----:B------:R0:W-:Y:S04]  /*a0ff0*/  @P4 STG.E.U16 desc[UR60][R10.64], R28 ;  /* 0x0000001c0a004986 */ /* 0x0001e8000c10153c */
[----:B0-----:R-:W4:Y:S01]  /*a1000*/  LDL.LU R28, [R1+0xa4c] ;  /* 0x000a4c00011c7983 */ /* 0x001f220000300800 */
        /* <DEDUP_REMOVED lines=16> */
[----:B------:R-:W-:-:S09]  /*a1110*/  PRMT R33, R33, 0x7632, R33 ;  /* 0x0000763221217816 */ /* 0x000fd20000000021 */
[----:B------:R-:W-:Y:S02]  /*a1120*/  @P6 LOP3.LUT R8, R8, 0x10000000, RZ, 0xfc, !PT ;  /* 0x1000000008086812 */ /* 0x000fe400078efcff */
[----:B------:R-:W-:Y:S01]  /*a1130*/  LOP3.LUT P6, RZ, R40, 0x2000000, RZ, 0xc0, !PT ;  /* 0x0200000028ff7812 */ /* 0x000fe200078cc0ff */
[----:B------:R3:W-:Y:S02]  /*a1140*/  @P5 STG.E.U16 desc[UR60][R10.64], R33 ;  /* 0x000000210a005986 */ /* 0x0007e4000c10153c */
[----:B---3--:R-:W-:-:S10]  /*a1150*/  IMAD.WIDE R10, R39, 0x2, R46 ;  /* 0x00000002270a7825 */ /* 0x008fd400078e022e */
[----:B------:R0:W-:Y:S01]  /*a1160*/  @P6 STG.E.U16 desc[UR60][R10.64], R29 ;  /* 0x0000001d0a006986 */ /* 0x0001e2000c10153c */
[C---:B------:R-:W-:Y:S01]  /*a1170*/  LOP3.LUT P6, RZ, R8.reuse, 0x10000000, RZ, 0xc0, !PT ;  /* 0x1000000008ff7812 */ /* 0x040fe200078cc0ff */
[----:B0-----:R-:W-:Y:S01]  /*a1180*/  IMAD.WIDE R10, R39, 0x2, R44 ;  /* 0x00000002270a7825 */ /* 0x001fe200078e022c */
[----:B------:R-:W-:Y:S01]  /*a1190*/  PRMT R29, R29, 0x7632, R29 ;  /* 0x000076321d1d7816 */ /* 0x000fe2000000001d */
[----:B------:R-:W3:Y:S10]  /*a11a0*/  LDL.LU R39, [R1+0xa5c] ;  /* 0x000a5c0001277983 */ /* 0x000ef40000300800 */
[----:B------:R4:W-:Y:S01]  /*a11b0*/  @P6 STG.E.U16 desc[UR60][R10.64], R29 ;  /* 0x0000001d0a006986 */ /* 0x0009e2000c10153c */
[----:B------:R-:W-:-:S02]  /*a11c0*/  LOP3.LUT P6, RZ, R8, 0x8000000, RZ, 0xc0, !PT ;  /* 0x0800000008ff7812 */ /* 0x000fc400078cc0ff */
[C---:B------:R-:W-:Y:S02]  /*a11d0*/  LOP3.LUT P0, RZ, R41.reuse, 0x400000, RZ, 0xc0, !PT ;  /* 0x0040000029ff7812 */ /* 0x040fe4000780c0ff */
[C---:B------:R-:W-:Y:S02]  /*a11e0*/  LOP3.LUT P3, RZ, R41.reuse, 0x80000, RZ, 0xc0, !PT ;  /* 0x0008000029ff7812 */ /* 0x040fe4000786c0ff */
[C---:B------:R-:W-:Y:S02]  /*a11f0*/  LOP3.LUT P1, RZ, R41.reuse, 0x200000, RZ, 0xc0, !PT ;  /* 0x0020000029ff7812 */ /* 0x040fe4000782c0ff */
[----:B------:R-:W-:Y:S01]  /*a1200*/  LOP3.LUT P4, RZ, R41, 0x800, RZ, 0xc0, !PT ;  /* 0x0000080029ff7812 */ /* 0x000fe2000788c0ff */
[----:B----4-:R-:W-:-:S05]  /*a1210*/  IMAD.WIDE R10, R28, 0x2, R46 ;  /* 0x000000021c0a7825 */ /* 0x010fca00078e022e */
[----:B------:R0:W-:Y:S01]  /*a1220*/  @P6 STG.E.U16 desc[UR60][R10.64], R34 ;  /* 0x000000220a006986 */ /* 0x0001e2000c10153c */
[----:B------:R-:W-:Y:S01]  /*a1230*/  LOP3.LUT P6, RZ, R8, 0x4000000, RZ, 0xc0, !PT ;  /* 0x0400000008ff7812 */ /* 0x000fe200078cc0ff */
[----:B0-----:R-:W-:Y:S01]  /*a1240*/  IMAD.WIDE R10, R28, 0x2, R44 ;  /* 0x000000021c0a7825 */ /* 0x001fe200078e022c */
[----:B------:R-:W-:-:S11]  /*a1250*/  PRMT R34, R34, 0x7632, R34 ;  /* 0x0000763222227816 */ /* 0x000fd60000000022 */
[----:B------:R0:W-:Y:S01]  /*a1260*/  @P6 STG.E.U16 desc[UR60][R10.64], R34 ;  /* 0x000000220a006986 */ /* 0x0001e2000c10153c */
[----:B------:R-:W-:Y:S01]  /*a1270*/  LOP3.LUT P6, RZ, R8, 0x2000000, RZ, 0xc0, !PT ;  /* 0x0200000008ff7812 */ /* 0x000fe200078cc0ff */
[----:B0-----:R-:W-:-:S12]  /*a1280*/  IMAD.WIDE R10, R32, 0x2, R46 ;  /* 0x00000002200a7825 */ /* 0x001fd800078e022e */
[----:B------:R0:W-:Y:S02]  /*a1290*/  @P6 STG.E.U16 desc[UR60][R10.64], R30 ;  /* 0x0000001e0a006986 */ /* 0x0001e4000c10153c */
[----:B0-----:R-:W-:Y:S01]  /*a12a0*/  IMAD.WIDE R10, R32, 0x2, R44 ;  /* 0x00000002200a7825 */ /* 0x001fe200078e022c */
[----:B------:R-:W-:-:S05]  /*a12b0*/  PRMT R30, R30, 0x7632, R30 ;  /* 0x000076321e1e7816 */ /* 0x000fca000000001e */
[----:B------:R0:W-:Y:S02]  /*a12c0*/  @P0 STG.E.U16 desc[UR60][R10.64], R30 ;  /* 0x0000001e0a000986 */ /* 0x0001e4000c10153c */
[----:B0-----:R-:W-:-:S05]  /*a12d0*/  IMAD.WIDE R10, R59, 0x2, R46 ;  /* 0x000000023b0a7825 */ /* 0x001fca00078e022e */
[----:B------:R0:W-:Y:S02]  /*a12e0*/  @P3 STG.E.U16 desc[UR60][R10.64], R35 ;  /* 0x000000230a003986 */ /* 0x0001e4000c10153c */
[----:B0-----:R-:W-:Y:S01]  /*a12f0*/  IMAD.WIDE R10, R59, 0x2, R44 ;  /* 0x000000023b0a7825 */ /* 0x001fe200078e022c */
[----:B------:R-:W-:Y:S01]  /*a1300*/  PRMT R35, R35, 0x7632, R35 ;  /* 0x0000763223237816 */ /* 0x000fe20000000023 */
[----:B------:R-:W4:Y:S04]  /*a1310*/  LDL.LU R59, [R1+0xa60] ;  /* 0x000a6000013b7983 */ /* 0x000f280000300800 */
[----:B------:R2:W-:Y:S02]  /*a1320*/  @P1 STG.E.U16 desc[UR60][R10.64], R35 ;  /* 0x000000230a001986 */ /* 0x0005e4000c10153c */
[----:B--2---:R-:W-:-:S05]  /*a1330*/  IMAD.WIDE R10, R14, 0x2, R46 ;  /* 0x000000020e0a7825 */ /* 0x004fca00078e022e */
[----:B------:R0:W-:Y:S02]  /*a1340*/  @P4 STG.E.U16 desc[UR60][R10.64], R31 ;  /* 0x0000001f0a004986 */ /* 0x0001e4000c10153c */
[----:B0-----:R-:W-:Y:S02]  /*a1350*/  IMAD.WIDE R10, R14, 0x2, R44 ;  /* 0x000000020e0a7825 */ /* 0x001fe400078e022c */
[----:B------:R-:W2:Y:S04]  /*a1360*/  LDL.LU R14, [R1+0xa64] ;  /* 0x000a6400010e7983 */ /* 0x000ea80000300800 */
[----:B------:R-:W2:Y:S04]  /*a1370*/  LDL.LU R28, [R1+0xa68] ;  /* 0x000a6800011c7983 */ /* 0x000ea80000300800 */
[----:B------:R-:W2:Y:S01]  /*a1380*/  LDL.LU R32, [R1+0xa6c] ;  /* 0x000a6c0001207983 */ /* 0x000ea20000300800 */
[----:B------:R-:W-:-:S02]  /*a1390*/  LOP3.LUT P2, RZ, R41, 0x2000, RZ, 0xc0, !PT ;  /* 0x0000200029ff7812 */ /* 0x000fc4000784c0ff */
[----:B------:R-:W-:Y:S02]  /*a13a0*/  LOP3.LUT P5, RZ, R41, 0x8, RZ, 0xc0, !PT ;  /* 0x0000000829ff7812 */ /* 0x000fe400078ac0ff */
[----:B------:R-:W-:Y:S02]  /*a13b0*/  PRMT R31, R31, 0x7632, R31 ;  /* 0x000076321f1f7816 */ /* 0x000fe4000000001f */
[----:B------:R-:W-:Y:S02]  /*a13c0*/  LOP3.LUT P3, RZ, R41, 0x20, RZ, 0xc0, !PT ;  /* 0x0000002029ff7812 */ /* 0x000fe4000786c0ff */
[----:B------:R-:W-:-:S05]  /*a13d0*/  LOP3.LUT P0, RZ, R40, 0x8000000, RZ, 0xc0, !PT ;  /* 0x0800000028ff7812 */ /* 0x000fca000780c0ff */
[----:B------:R3:W-:Y:S01]  /*a13e0*/  @P2 STG.E.U16 desc[UR60][R10.64], R31 ;  /* 0x0000001f0a002986 */ /* 0x0007e2000c10153c */
[----:B------:R-:W-:Y:S01]  /*a13f0*/  LOP3.LUT P4, RZ, R40, 0x20000000, RZ, 0xc0, !PT ;  /* 0x2000000028ff7812 */ /* 0x000fe2000788c0ff */
[----:B---3--:R-:W-:-:S05]  /*a1400*/  IMAD.WIDE R10, R39, 0x2, R46 ;  /* 0x00000002270a7825 */ /* 0x008fca00078e022e */
[----:B------:R0:W-:Y:S01]  /*a1410*/  @P5 STG.E.U16 desc[UR60][R10.64], R24 ;  /* 0x000000180a005986 */ /* 0x0001e2000c10153c */
[----:B------:R-:W-:Y:S01]  /*a1420*/  LOP3.LUT P1, RZ, R41, 0x800000, RZ, 0xc0, !PT ;  /* 0x0080000029ff7812 */ /* 0x000fe2000782c0ff */
[----:B0-----:R-:W-:Y:S01]  /*a1430*/  IMAD.WIDE R10, R39, 0x2, R44 ;  /* 0x00000002270a7825 */ /* 0x001fe200078e022c */
[----:B------:R-:W-:Y:S01]  /*a1440*/  PRMT R24, R24, 0x7632, R24 ;  /* 0x0000763218187816 */ /* 0x000fe20000000018 */
[----:B------:R-:W3:Y:S04]  /*a1450*/  LDL.LU R39, [R1+0xa70] ;  /* 0x000a700001277983 */ /* 0x000ee80000300800 */
[----:B------:R4:W-:Y:S01]  /*a1460*/  @P3 STG.E.U16 desc[UR60][R10.64], R24 ;  /* 0x000000180a003986 */ /* 0x0009e2000c10153c */
[----:B------:R-:W-:Y:S02]  /*a1470*/  LOP3.LUT P6, RZ, R41, 0x20000000, RZ, 0xc0, !PT ;  /* 0x2000000029ff7812 */ /* 0x000fe400078cc0ff */
[----:B------:R-:W-:-:S11]  /*a1480*/  LOP3.LUT R8, R8, 0xffdfffff, RZ, 0xc0, !PT ;  /* 0xffdfffff08087812 */ /* 0x000fd600078ec0ff */
[----:B------:R-:W-:Y:S02]  /*a1490*/  @P6 LOP3.LUT R8, R8, 0x200000, RZ, 0xfc, !PT ;  /* 0x0020000008086812 */ /* 0x000fe400078efcff */
[----:B------:R-:W-:Y:S01]  /*a14a0*/  LOP3.LUT P6, RZ, R41, 0x10000000, RZ, 0xc0, !PT ;  /* 0x1000000029ff7812 */ /* 0x000fe200078cc0ff */
[----:B----4-:R-:W-:-:S05]  /*a14b0*/  IMAD.WIDE R10, R59, 0x2, R46 ;  /* 0x000000023b0a7825 */ /* 0x010fca00078e022e */
        /* <DEDUP_REMOVED lines=8> */
[----:B------:R-:W2:Y:S01]  /*a1540*/  LDL.LU R14, [R1+0xa78] ;  /* 0x000a7800010e7983 */ /* 0x000ea20000300800 */
[----:B------:R-:W-:Y:S02]  /*a1550*/  LOP3.LUT R8, R8, 0xffbfffff, RZ, 0xc0, !PT ;  /* 0xffbfffff08087812 */ /* 0x000fe400078ec0ff */
[C---:B------:R-:W-:Y:S01]  /*a1560*/  LOP3.LUT P5, RZ, R41.reuse, 0x1000000, RZ, 0xc0, !PT ;  /* 0x0100000029ff7812 */ /* 0x040fe200078ac0ff */
[----:B------:R-:W2:Y:S01]  /*a1570*/  LDL.LU R33, [R1+0xa7c] ;  /* 0x000a7c0001217983 */ /* 0x000ea20000300800 */
[----:B------:R-:W-:Y:S02]  /*a1580*/  @P6 LOP3.LUT R8, R8, 0x400000, RZ, 0xfc, !PT ;  /* 0x0040000008086812 */ /* 0x000fe400078efcff */
[----:B------:R-:W-:-:S02]  /*a1590*/  LOP3.LUT P6, RZ, R41, 0x8000000, RZ, 0xc0, !PT ;  /* 0x0800000029ff7812 */ /* 0x000fc400078cc0ff */
[----:B------:R-:W-:-:S11]  /*a15a0*/  LOP3.LUT R8, R8, 0xff7fffff, RZ, 0xc0, !PT ;  /* 0xff7fffff08087812 */ /* 0x000fd600078ec0ff */
[----:B------:R-:W-:Y:S02]  /*a15b0*/  @P6 LOP3.LUT R8, R8, 0x800000, RZ, 0xfc, !PT ;  /* 0x0080000008086812 */ /* 0x000fe400078efcff */
[----:B------:R-:W-:Y:S02]  /*a15c0*/  LOP3.LUT P6, RZ, R41, 0x4000000, RZ, 0xc0, !PT ;  /* 0x0400000029ff7812 */ /* 0x000fe400078cc0ff */
[----:B------:R-:W-:Y:S02]  /*a15d0*/  LOP3.LUT R8, R8, 0xfeffffff, RZ, 0xc0, !PT ;  /* 0xfeffffff08087812 */ /* 0x000fe400078ec0ff */
[----:B------:R-:W-:-:S09]  /*a15e0*/  PRMT R25, R25, 0x7632, R25 ;  /* 0x0000763219197816 */ /* 0x000fd20000000019 */
[----:B------:R-:W-:Y:S02]  /*a15f0*/  @P6 LOP3.LUT R8, R8, 0x1000000, RZ, 0xfc, !PT ;  /* 0x0100000008086812 */ /* 0x000fe400078efcff */
[----:B------:R-:W-:Y:S01]  /*a1600*/  LOP3.LUT P6, RZ, R41, 0x2000000, RZ, 0xc0, !PT ;  /* 0x0200000029ff7812 */ /* 0x000fe200078cc0ff */
[----:B------:R0:W-:Y:S02]  /*a1610*/  @P5 STG.E.U16 desc[UR60][R10.64], R25 ;  /* 0x000000190a005986 */ /* 0x0001e4000c10153c */
[----:B0-----:R-:W-:-:S10]  /*a1620*/  IMAD.WIDE R10, R28, 0x2, R46 ;  /* 0x000000021c0a7825 */ /* 0x001fd400078e022e */
[----:B------:R0:W-:Y:S01]  /*a1630*/  @P6 STG.E.U16 desc[UR60][R10.64], R21 ;  /* 0x000000150a006986 */ /* 0x0001e2000c10153c */
[----:B------:R-:W-:Y:S01]  /*a1640*/  LOP3.LUT P6, RZ, R8, 0x1000000, RZ, 0xc0, !PT ;  /* 0x0100000008ff7812 */ /* 0x000fe200078cc0ff */
[----:B0-----:R-:W-:Y:S01]  /*a1650*/  IMAD.WIDE R10, R28, 0x2, R44 ;  /* 0x000000021c0a7825 */ /* 0x001fe200078e022c */
[----:B------:R-:W-:Y:S01]  /*a1660*/  PRMT R21, R21, 0x7632, R21 ;  /* 0x0000763215157816 */ /* 0x000fe20000000015 */
[----:B------:R-:W2:Y:S10]  /*a1670*/  LDL.LU R28, [R1+0xa80] ;  /* 0x000a8000011c7983 */ /* 0x000eb40000300800 */
[----:B------:R0:W-:Y:S01]  /*a1680*/  @P6 STG.E.U16 desc[UR60][R10.64], R21 ;  /* 0x000000150a006986 */ /* 0x0001e2000c10153c */
[----:B------:R-:W-:Y:S01]  /*a1690*/  LOP3.LUT P6, RZ, R8, 0x800000, RZ, 0xc0, !PT ;  /* 0x0080000008ff7812 */ /* 0x000fe200078cc0ff */
[----:B0-----:R-:W-:-:S12]  /*a16a0*/  IMAD.WIDE R10, R32, 0x2, R46 ;  /* 0x00000002200a7825 */ /* 0x001fd800078e022e */
[----:B------:R0:W-:Y:S01]  /*a16b0*/  @P6 STG.E.U16 desc[UR60][R10.64], R26 ;  /* 0x0000001a0a006986 */ /* 0x0001e2000c10153c */
[----:B------:R-:W-:Y:S01]  /*a16c0*/  LOP3.LUT P6, RZ, R8, 0x400000, RZ, 0xc0, !PT ;  /* 0x0040000008ff7812 */ /* 0x000fe200078cc0ff */
[----:B0-----:R-:W-:Y:S01]  /*a16d0*/  IMAD.WIDE R10, R32, 0x2, R44 ;  /* 0x00000002200a7825 */ /* 0x001fe200078e022c */
[----:B------:R-:W-:-:S11]  /*a16e0*/  PRMT R26, R26, 0x7632, R26 ;  /* 0x000076321a1a7816 */ /* 0x000fd6000000001a */
[----:B------:R3:W-:Y:S01]  /*a16f0*/  @P6 STG.E.U16 desc[UR60][R10.64], R26 ;  /* 0x0000001a0a006986 */ /* 0x0007e2000c10153c */
[----:B------:R-:W-:Y:S02]  /*a1700*/  LOP3.LUT P6, RZ, R8, 0x200000, RZ, 0xc0, !PT ;  /* 0x0020000008ff7812 */ /* 0x000fe400078cc0ff */
[C---:B------:R-:W-:Y:S02]  /*a1710*/  LOP3.LUT P2, RZ, R41.reuse, 0x40000000, RZ, 0xc0, !PT ;  /* 0x4000000029ff7812 */ /* 0x040fe4000784c0ff */
[----:B------:R-:W-:Y:S01]  /*a1720*/  LOP3.LUT P3, RZ, R41, 0x80000000, RZ, 0xc0, !PT ;  /* 0x8000000029ff7812 */ /* 0x000fe2000786c0ff */
[----:B---3--:R-:W-:-:S08]  /*a1730*/  IMAD.WIDE R10, R39, 0x2, R46 ;  /* 0x00000002270a7825 */ /* 0x008fd000078e022e */
[----:B------:R0:W-:Y:S01]  /*a1740*/  @P6 STG.E.U16 desc[UR60][R10.64], R22 ;  /* 0x000000160a006986 */ /* 0x0001e2000c10153c */
[----:B------:R-:W-:Y:S01]  /*a1750*/  LOP3.LUT P0, RZ, R42, 0x1, RZ, 0xc0, !PT ;  /* 0x000000012aff7812 */ /* 0x000fe2000780c0ff */
[----:B0-----:R-:W-:Y:S01]  /*a1760*/  IMAD.WIDE R10, R39, 0x2, R44 ;  /* 0x00000002270a7825 */ /* 0x001fe200078e022c */
[----:B------:R-:W-:-:S05]  /*a1770*/  PRMT R22, R22, 0x7632, R22 ;  /* 0x0000763216167816 */ /* 0x000fca0000000016 */
[----:B------:R4:W-:Y:S01]  /*a1780*/  @P2 STG.E.U16 desc[UR60][R10.64], R22 ;  /* 0x000000160a002986 */ /* 0x0009e2000c10153c */
[----:B------:R-:W-:Y:S01]  /*a1790*/  LOP3.LUT P4, RZ, R42, 0x2, RZ, 0xc0, !PT ;  /* 0x000000022aff7812 */ /* 0x000fe2000788c0ff */
[----:B----4-:R-:W-:-:S05]  /*a17a0*/  IMAD.WIDE R10, R59, 0x2, R46 ;  /* 0x000000023b0a7825 */ /* 0x010fca00078e022e */
[----:B------:R0:W-:Y:S02]  /*a17b0*/  @P3 STG.E.U16 desc[UR60][R10.64], R27 ;  /* 0x0000001b0a003986 */ /* 0x0001e4000c10153c */
[----:B0-----:R-:W-:Y:S01]  /*a17c0*/  IMAD.WIDE R10, R59, 0x2, R44 ;  /* 0x000000023b0a7825 */ /* 0x001fe200078e022c */
[----:B------:R-:W-:Y:S01]  /*a17d0*/  PRMT R27, R27, 0x7632, R27 ;  /* 0x000076321b1b7816 */ /* 0x000fe2000000001b */
[----:B------:R-:W3:Y:S04]  /*a17e0*/  LDL.LU R59, [R1+0x370] ;  /* 0x00037000013b7983 */ /* 0x000ee80000300800 */
[----:B------:R2:W-:Y:S02]  /*a17f0*/  @P0 STG.E.U16 desc[UR60][R10.64], R27 ;  /* 0x0000001b0a000986 */ /* 0x0005e4000c10153c */
[----:B--2---:R-:W-:-:S05]  /*a1800*/  IMAD.WIDE R10, R14, 0x2, R46 ;  /* 0x000000020e0a7825 */ /* 0x004fca00078e022e */
[----:B------:R0:W-:Y:S02]  /*a1810*/  @P4 STG.E.U16 desc[UR60][R10.64], R23 ;  /* 0x000000170a004986 */ /* 0x0001e4000c10153c */
[----:B0-----:R-:W-:Y:S02]  /*a1820*/  IMAD.WIDE R10, R14, 0x2, R44 ;  /* 0x000000020e0a7825 */ /* 0x001fe400078e022c */
[----:B------:R-:W2:Y:S04]  /*a1830*/  LDL.LU R14, [R1+0xa84] ;  /* 0x000a8400010e7983 */ /* 0x000ea80000300800 */
[----:B------:R-:W4:Y:S04]  /*a1840*/  LDL.LU R32, [R1+0x364] ;  /* 0x0003640001207983 */ /* 0x000f280000300800 */
[----:B------:R-:W4:Y:S04]  /*a1850*/  LDL.LU R39, [R1+0xa88] ;  /* 0x000a880001277983 */ /* 0x000f280000300800 */
[----:B------:R-:W4:Y:S04]  /*a1860*/  LDL.LU R35, [R1+0x374] ;  /* 0x0003740001237983 */ /* 0x000f280000300800 */
[----:B------:R-:W4:Y:S01]  /*a1870*/  LDL.LU R30, [R1+0xa8c] ;  /* 0x000a8c00011e7983 */ /* 0x000f220000300800 */
[----:B------:R-:W-:-:S02]  /*a1880*/  LOP3.LUT P1, RZ, R42, 0x4, RZ, 0xc0, !PT ;  /* 0x000000042aff7812 */ /* 0x000fc4000782c0ff */
[C---:B------:R-:W-:Y:S02]  /*a1890*/  LOP3.LUT P5, RZ, R42.reuse, 0x8, RZ, 0xc0, !PT ;  /* 0x000000082aff7812 */ /* 0x040fe400078ac0ff */
[----:B------:R-:W-:Y:S02]  /*a18a0*/  PRMT R23, R23, 0x7632, R23 ;  /* 0x0000763217177816 */ /* 0x000fe40000000017 */
[----:B------:R-:W-:-:S07]  /*a18b0*/  LOP3.LUT P3, RZ, R42, 0x10, RZ, 0xc0, !PT ;  /* 0x000000102aff7812 */ /* 0x000fce000786c0ff */
[----:B------:R0:W-:Y:S01]  /*a18c0*/  @P1 STG.E.U16 desc[UR60][R10.64], R23 ;  /* 0x000000170a001986 */ /* 0x0001e2000c10153c */
[----:B------:R-:W-:Y:S02]  /*a18d0*/  PRMT R3, R49, 0x7632, R3 ;  /* 0x0000763231037816 */ /* 0x000fe40000000003 */
[----:B------:R-:W-:Y:S01]  /*a18e0*/  LOP3.LUT P2, RZ, R42, 0x20, RZ, 0xc0, !PT ;  /* 0x000000202aff7812 */ /* 0x000fe2000784c0ff */
[----:B0-----:R-:W-:-:S05]  /*a18f0*/  IMAD.WIDE R10, R33, 0x2, R46 ;  /* 0x00000002210a7825 */ /* 0x001fca00078e022e */
[----:B------:R0:W-:Y:S01]  /*a1900*/  @P5 STG.E.U16 desc[UR60][R10.64], R49 ;  /* 0x000000310a005986 */ /* 0x0001e2000c10153c */
[----:B------:R-:W-:-:S03]  /*a1910*/  LOP3.LUT P4, RZ, R42, 0x40, RZ, 0xc0, !PT ;  /* 0x000000402aff7812 */ /* 0x000fc6000788c0ff */
[----:B0-----:R-:W4:Y:S04]  /*a1920*/  LDL.LU R49, [R1+0x2788] ;  /* 0x0027880001317983 */ /* 0x001f280000300800 */
[----:B------:R-:W4:Y:S01]  /*a1930*/  LDL.LU R34, [R1+0xa90] ;  /* 0x000a900001227983 */ /* 0x000f220000300800 */
[----:B------:R-:W-:-:S03]  /*a1940*/  IMAD.WIDE R10, R33, 0x2, R44 ;  /* 0x00000002210a7825 */ /* 0x000fc600078e022c */
[----:B------:R-:W4:Y:S04]  /*a1950*/  LDL.LU R29, [R1+0x378] ;  /* 0x00037800011d7983 */ /* 0x000f280000300800 */
[----:B------:R0:W-:Y:S01]  /*a1960*/  @P3 STG.E.U16 desc[UR60][R10.64], R3 ;  /* 0x000000030a003986 */ /* 0x0001e2000c10153c */
[----:B------:R-:W-:-:S03]  /*a1970*/  LOP3.LUT P0, RZ, R42, 0x80, RZ, 0xc0, !PT ;  /* 0x000000802aff7812 */ /* 0x000fc6000780c0ff */
[----:B------:R-:W4:Y:S01]  /*a1980*/  LDL.LU R33, [R1+0xa98] ;  /* 0x000a980001217983 */ /* 0x000f220000300800 */
[----:B0-----:R-:W-:Y:S01]  /*a1990*/  IMAD.WIDE R10, R28, 0x2, R46 ;  /* 0x000000021c0a7825 */ /* 0x001fe200078e022e */
[----:B------:R-:W-:Y:S02]  /*a19a0*/  LOP3.LUT P6, RZ, R43, 0x40, RZ, 0xc0, !PT ;  /* 0x000000402bff7812 */ /* 0x000fe400078cc0ff */
[----:B------:R-:W-:Y:S02]  /*a19b0*/  LOP3.LUT R8, R8, 0xfffdffff, RZ, 0xc0, !PT ;  /* 0xfffdffff08087812 */ /* 0x000fe400078ec0ff */
[----:B---3--:R0:W-:Y:S01]  /*a19c0*/  @P2 STG.E.U16 desc[UR60][R10.64], R59 ;  /* 0x0000003b0a002986 */ /* 0x0081e2000c10153c */
[----:B------:R-:W-:Y:S01]  /*a19d0*/  PRMT R3, R59, 0x7632, R3 ;  /* 0x000076323b037816 */ /* 0x000fe20000000003 */
[----:B0-----:R-:W-:Y:S02]  /*a19e0*/  IMAD.WIDE R10, R28, 0x2, R44 ;  /* 0x000000021c0a7825 */ /* 0x001fe400078e022c */
[----:B------:R-:W3:Y:S04]  /*a19f0*/  LDL.LU R28, [R1+0x36c] ;  /* 0x00036c00011c7983 */ /* 0x000ee80000300800 */
[----:B------:R2:W-:Y:S04]  /*a1a00*/  @P4 STG.E.U16 desc[UR60][R10.64], R3 ;  /* 0x000000030a004986 */ /* 0x0005e8000c10153c */
[----:B------:R-:W3:Y:S01]  /*a1a10*/  LDL.LU R59, [R1+0xaa0] ;  /* 0x000aa000013b7983 */ /* 0x000ee20000300800 */
[----:B--2---:R-:W-:-:S05]  /*a1a20*/  IMAD.WIDE R10, R14, 0x2, R46 ;  /* 0x000000020e0a7825 */ /* 0x004fca00078e022e */
[----:B----4-:R0:W-:Y:S02]  /*a1a30*/  @P0 STG.E.U16 desc[UR60][R10.64], R32 ;  /* 0x000000200a000986 */ /* 0x0101e4000c10153c */
        /* <DEDUP_REMOVED lines=36> */
[----:B0-----:R-:W-:Y:S01]  /*a1c80*/  IMAD.WIDE R10, R34, 0x2, R46 ;  /* 0x00000002220a7825 */ /* 0x001fe200078e022e */
[----:B------:R-:W-:-:S11]  /*a1c90*/  PRMT R3, R29, 0x7632, R3 ;  /* 0x000076321d037816 */ /* 0x000fd60000000003 */
[----:B------:R0:W-:Y:S01]  /*a1ca0*/  @P6 STG.E.U16 desc[UR60][R10.64], R29 ;  /* 0x0000001d0a006986 */ /* 0x0001e2000c10153c */
[----:B------:R-:W-:Y:S01]  /*a1cb0*/  LOP3.LUT P4, RZ, R49, 0x40000000, RZ, 0xc0, !PT ;  /* 0x4000000031ff7812 */ /* 0x000fe2000788c0ff */
[----:B0-----:R-:W-:-:S05]  /*a1cc0*/  IMAD.WIDE R10, R34, 0x2, R44 ;  /* 0x00000002220a7825 */ /* 0x001fca00078e022c */
[----:B------:R0:W-:Y:S02]  /*a1cd0*/  @P1 STG.E.U16 desc[UR60][R10.64], R3 ;  /* 0x000000030a001986 */ /* 0x0001e4000c10153c */
[----:B0-----:R-:W-:-:S05]  /*a1ce0*/  IMAD.WIDE R10, R33, 0x2, R46 ;  /* 0x00000002210a7825 */ /* 0x001fca00078e022e */
[----:B---3--:R0:W-:Y:S01]  /*a1cf0*/  @P3 STG.E.U16 desc[UR60][R10.64], R28 ;  /* 0x0000001c0a003986 */ /* 0x0081e2000c10153c */
[----:B------:R-:W-:Y:S01]  /*a1d00*/  PRMT R3, R28, 0x7632, R3 ;  /* 0x000076321c037816 */ /* 0x000fe20000000003 */
[----:B0-----:R-:W-:-:S05]  /*a1d10*/  IMAD.WIDE R10, R33, 0x2, R44 ;  /* 0x00000002210a7825 */ /* 0x001fca00078e022c */
[----:B------:R0:W-:Y:S02]  /*a1d20*/  @P2 STG.E.U16 desc[UR60][R10.64], R3 ;  /* 0x000000030a002986 */ /* 0x0001e4000c10153c */
[----:B0-----:R-:W-:-:S05]  /*a1d30*/  IMAD.WIDE R10, R59, 0x2, R46 ;  /* 0x000000023b0a7825 */ /* 0x001fca00078e022e */
[----:B--2---:R0:W-:Y:S02]  /*a1d40*/  @P4 STG.E.U16 desc[UR60][R10.64], R14 ;  /* 0x0000000e0a004986 */ /* 0x0041e4000c10153c */
[----:B0-----:R-:W-:Y:S02]  /*a1d50*/  IMAD.WIDE R10, R59, 0x2, R44 ;  /* 0x000000023b0a7825 */ /* 0x001fe400078e022c */
[----:B------:R-:W2:Y:S04]  /*a1d60*/  LDL.LU R59, [R1+0xab4] ;  /* 0x000ab400013b7983 */ /* 0x000ea80000300800 */
[----:B------:R-:W3:Y:S01]  /*a1d70*/  LDL.LU R40, [R1+0x390] ;  /* 0x0003900001287983 */ /* 0x000ee20000300800 */
[----:B------:R-:W-:-:S03]  /*a1d80*/  PRMT R3, R14, 0x7632, R3 ;  /* 0x000076320e037816 */ /* 0x000fc60000000003 */
[----:B------:R-:W3:Y:S04]  /*a1d90*/  LDL.LU R14, [R1+0xabc] ;  /* 0x000abc00010e7983 */ /* 0x000ee80000300800 */
[----:B------:R-:W3:Y:S04]  /*a1da0*/  LDL.LU R33, [R1+0x384] ;  /* 0x0003840001217983 */ /* 0x000ee80000300800 */
[----:B------:R-:W3:Y:S04]  /*a1db0*/  LDL.LU R28, [R1+0xac0] ;  /* 0x000ac000011c7983 */ /* 0x000ee80000300800 */
[----:B------:R-:W3:Y:S04]  /*a1dc0*/  LDL.LU R35, [R1+0x394] ;  /* 0x0003940001237983 */ /* 0x000ee80000300800 */
[----:B------:R-:W3:Y:S01]  /*a1dd0*/  LDL.LU R30, [R1+0xac4] ;  /* 0x000ac400011e7983 */ /* 0x000ee20000300800 */
[----:B------:R-:W-:-:S03]  /*a1de0*/  LOP3.LUT P0, RZ, R48, 0x1, RZ, 0xc0, !PT ;  /* 0x0000000130ff7812 */ /* 0x000fc6000780c0ff */
[----:B------:R-:W3:Y:S01]  /*a1df0*/  LDL.LU R34, [R1+0x388] ;  /* 0x0003880001227983 */ /* 0x000ee20000300800 */
[C---:B------:R-:W-:Y:S02]  /*a1e00*/  LOP3.LUT P5, RZ, R43.reuse, 0x10000000, RZ, 0xc0, !PT ;  /* 0x100000002bff7812 */ /* 0x040fe400078ac0ff */
[C---:B------:R-:W-:Y:S01]  /*a1e10*/  LOP3.LUT P3, RZ, R43.reuse, 0x40000000, RZ, 0xc0, !PT ;  /* 0x400000002bff7812 */ /* 0x040fe2000786c0ff */
[----:B------:R-:W3:Y:S06]  /*a1e20*/  LDL.LU R29, [R1+0xad0] ;  /* 0x000ad000011d7983 */ /* 0x000eec0000300800 */
[----:B------:R4:W-:Y:S02]  /*a1e30*/  @P0 STG.E.U16 desc[UR60][R10.64], R3 ;  /* 0x000000030a000986 */ /* 0x0009e4000c10153c */
        /* <DEDUP_REMOVED lines=8> */
[----:B------:R-:W-:-:S02]  /*a1ec0*/  LOP3.LUT P1, RZ, R50, 0x10000, RZ, 0xc0, !PT ;  /* 0x0001000032ff7812 */ /* 0x000fc4000782c0ff */
[----:B------:R-:W-:Y:S02]  /*a1ed0*/  LOP3.LUT P4, RZ, R50, 0x40000, RZ, 0xc0, !PT ;  /* 0x0004000032ff7812 */ /* 0x000fe4000788c0ff */
[----:B------:R-:W-:Y:S02]  /*a1ee0*/  LOP3.LUT P6, RZ, R48, 0x2, RZ, 0xc0, !PT ;  /* 0x0000000230ff7812 */ /* 0x000fe400078cc0ff */
[----:B------:R-:W-:Y:S01]  /*a1ef0*/  LOP3.LUT R8, R8, 0xffffdfff, RZ, 0xc0, !PT ;  /* 0xffffdfff08087812 */ /* 0x000fe200078ec0ff */
[----:B--2---:R-:W-:Y:S01]  /*a1f00*/  IMAD.WIDE R10, R59, 0x2, R46 ;  /* 0x000000023b0a7825 */ /* 0x004fe200078e022e */
[----:B---3--:R-:W-:-:S05]  /*a1f10*/  PRMT R3, R40, 0x7632, R3 ;  /* 0x0000763228037816 */ /* 0x008fca0000000003 */
[----:B------:R0:W-:Y:S02]  /*a1f20*/  @P1 STG.E.U16 desc[UR60][R10.64], R40 ;  /* 0x000000280a001986 */ /* 0x0001e4000c10153c */
[----:B0-----:R-:W-:Y:S02]  /*a1f30*/  IMAD.WIDE R10, R59, 0x2, R44 ;  /* 0x000000023b0a7825 */ /* 0x001fe400078e022c */
[----:B------:R-:W2:Y:S04]  /*a1f40*/  LDL.LU R59, [R1+0x38c] ;  /* 0x00038c00013b7983 */ /* 0x000ea80000300800 */
[----:B------:R0:W-:Y:S02]  /*a1f50*/  @P4 STG.E.U16 desc[UR60][R10.64], R3 ;  /* 0x000000030a004986 */ /* 0x0001e4000c10153c */
[----:B0-----:R-:W-:-:S05]  /*a1f60*/  IMAD.WIDE R10, R14, 0x2, R46 ;  /* 0x000000020e0a7825 */ /* 0x001fca00078e022e */
[----:B------:R0:W-:Y:S02]  /*a1f70*/  @P2 STG.E.U16 desc[UR60][R10.64], R33 ;  /* 0x000000210a002986 */ /* 0x0001e4000c10153c */
[----:B0-----:R-:W-:Y:S02]  /*a1f80*/  IMAD.WIDE R10, R14, 0x2, R44 ;  /* 0x000000020e0a7825 */ /* 0x001fe400078e022c */
[----:B------:R-:W3:Y:S01]  /*a1f90*/  LDL.LU R14, [R1+0xae0] ;  /* 0x000ae000010e7983 */ /* 0x000ee20000300800 */
        /* <DEDUP_REMOVED lines=12> */
[----:B------:R-:W3:Y:S06]  /*a2060*/  LDL.LU R33, [R1+0xaec] ;  /* 0x000aec0001217983 */ /* 0x000eec0000300800 */
        /* <DEDUP_REMOVED lines=9> */
[----:B------:R-:W3:Y:S08]  /*a2100*/  LDL.LU R28, [R1+0x3a0] ;  /* 0x0003a000011c7983 */ /* 0x000ef00000300800 */
        /* <DEDUP_REMOVED lines=12> */
[C---:B------:R-:W-:Y:S01]  /*a21d0*/  LOP3.LUT P1, RZ, R50.reuse, 0x100000, RZ, 0xc0, !PT ;  /* 0x0010000032ff7812 */ /* 0x040fe2000782c0ff */
[----:B0-----:R-:W-:Y:S01]  /*a21e0*/  IMAD.WIDE R10, R29, 0x2, R44 ;  /* 0x000000021d0a7825 */ /* 0x001fe200078e022c */
[----:B------:R-:W-:Y:S01]  /*a21f0*/  LOP3.LUT P4, RZ, R50, 0x200000, RZ, 0xc0, !PT ;  /* 0x0020000032ff7812 */ /* 0x000fe2000788c0ff */
[----:B------:R-:W4:Y:S04]  /*a2200*/  LDL.LU R32, [R1+0xaf0] ;  /* 0x000af00001207983 */ /* 0x000f280000300800 */
[----:B------:R0:W-:Y:S02]  /*a2210*/  @P0 STG.E.U16 desc[UR60][R10.64], R3 ;  /* 0x000000030a000986 */ /* 0x0001e4000c10153c */
[----:B0-----:R-:W-:-:S05]  /*a2220*/  IMAD.WIDE R10, R39, 0x2, R46 ;  /* 0x00000002270a7825 */ /* 0x001fca00078e022e */
[----:B--2---:R0:W-:Y:S01]  /*a2230*/  @P3 STG.E.U16 desc[UR60][R10.64], R59 ;  /* 0x0000003b0a003986 */ /* 0x0041e2000c10153c */
[----:B------:R-:W-:Y:S01]  /*a2240*/  PRMT R3, R59, 0x7632, R3 ;  /* 0x000076323b037816 */ /* 0x000fe20000000003 */
[----:B0-----:R-:W-:Y:S02]  /*a2250*/  IMAD.WIDE R10, R39, 0x2, R44 ;  /* 0x00000002270a7825 */ /* 0x001fe400078e022c */
[----:B------:R-:W2:Y:S04]  /*a2260*/  LDL.LU R59, [R1+0x1e0] ;  /* 0x0001e000013b7983 */ /* 0x000ea80000300800 */
[----:B------:R0:W-:Y:S02]  /*a2270*/  @P1 STG.E.U16 desc[UR60][R10.64], R3 ;  /* 0x000000030a001986 */ /* 0x0001e4000c10153c */
[----:B0-----:R-:W-:Y:S01]  /*a2280*/  PRMT R3, R2, 0x7632, R3 ;  /* 0x0000763202037816 */ /* 0x001fe20000000003 */
[----:B---3--:R-:W-:-:S05]  /*a2290*/  IMAD.WIDE R10, R14, 0x2, R46 ;  /* 0x000000020e0a7825 */ /* 0x008fca00078e022e */
[----:B------:R0:W-:Y:S02]  /*a22a0*/  @P4 STG.E.U16 desc[UR60][R10.64], R2 ;  /* 0x000000020a004986 */ /* 0x0001e4000c10153c */
[----:B0-----:R-:W-:Y:S02]  /*a22b0*/  IMAD.WIDE R10, R14, 0x2, R44 ;  /* 0x000000020e0a7825 */ /* 0x001fe400078e022c */
[----:B------:R-:W3:Y:S04]  /*a22c0*/  LDL.LU R2, [R1+0x2780] ;  /* 0x0027800001027983 */ /* 0x000ee80000300800 */
[----:B------:R-:W3:Y:S04]  /*a22d0*/  LDL.LU R14, [R1+0xaf4] ;  /* 0x000af400010e7983 */ /* 0x000ee80000300800 */
[----:B------:R-:W3:Y:S04]  /*a22e0*/  LDL.LU R29, [R1+0x3a4] ;  /* 0x0003a400011d7983 */ /* 0x000ee80000300800 */
[----:B------:R-:W3:Y:S04]  /*a22f0*/  LDL.LU R39, [R1+0xaf8] ;  /* 0x000af80001277983 */ /* 0x000ee80000300800 */
[----:B------:R-:W3:Y:S04]  /*a2300*/  LDL.LU R40, [R1+0x1e4] ;  /* 0x0001e40001287983 */ /* 0x000ee80000300800 */
[----:B------:R-:W3:Y:S04]  /*a2310*/  LDL.LU R35, [R1+0xafc] ;  /* 0x000afc0001237983 */ /* 0x000ee80000300800 */
[----:B------:R-:W3:Y:S01]  /*a2320*/  LDL.LU R30, [R1+0x3a8] ;  /* 0x0003a800011e7983 */ /* 0x000ee20000300800 */
[----:B------:R-:W-:-:S02]  /*a2330*/  LOP3.LUT P2, RZ, R50, 0x400000, RZ, 0xc0, !PT ;  /* 0x0040000032ff7812 */ /* 0x000fc4000784c0ff */
[C---:B------:R-:W-:Y:S01]  /*a2340*/  LOP3.LUT P5, RZ, R50.reuse, 0x2, RZ, 0xc0, !PT ;  /* 0x0000000232ff7812 */ /* 0x040fe200078ac0ff */
[----:B------:R-:W3:Y:S01]  /*a2350*/  LDL.LU R34, [R1+0xb04] ;  /* 0x000b040001227983 */ /* 0x000ee20000300800 */
[----:B------:R-:W-:Y:S02]  /*a2360*/  LOP3.LUT P3, RZ, R50, 0x4, RZ, 0xc0, !PT ;  /* 0x0000000432ff7812 */ /* 0x000fe4000786c0ff */
[----:B------:R-:W-:-:S07]  /*a2370*/  LOP3.LUT P0, RZ, R43, 0x800, RZ, 0xc0, !PT ;  /* 0x000008002bff7812 */ /* 0x000fce000780c0ff */
[----:B------:R0:W-:Y:S01]  /*a2380*/  @P2 STG.E.U16 desc[UR60][R10.64], R3 ;  /* 0x000000030a002986 */ /* 0x0001e2000c10153c */
[----:B------:R-:W-:Y:S01]  /*a2390*/  LOP3.LUT P4, RZ, R43, 0x1000, RZ, 0xc0, !PT ;  /* 0x000010002bff7812 */ /* 0x000fe2000788c0ff */
[----:B0-----:R-:W-:Y:S01]  /*a23a0*/  IMAD.WIDE R10, R33, 0x2, R46 ;  /* 0x00000002210a7825 */ /* 0x001fe200078e022e */
[----:B------:R-:W-:-:S04]  /*a23b0*/  LOP3.LUT P1, RZ, R48, 0x800000, RZ, 0xc0, !PT ;  /* 0x0080000030ff7812 */ /* 0x000fc8000782c0ff */
[----:B------:R0:W-:Y:S01]  /*a23c0*/  @P5 STG.E.U16 desc[UR60][R10.64], R28 ;  /* 0x0000001c0a005986 */ /* 0x0001e2000c10153c */
[----:B------:R-:W-:Y:S01]  /*a23d0*/  PRMT R3, R28, 0x7632, R3 ;  /* 0x000076321c037816 */ /* 0x000fe20000000003 */
[----:B0-----:R-:W-:Y:S02]  /*a23e0*/  IMAD.WIDE R10, R33, 0x2, R44 ;  /* 0x00000002210a7825 */ /* 0x001fe400078e022c */
[----:B------:R-:W3:Y:S04]  /*a23f0*/  LDL.LU R33, [R1+0x1e8] ;  /* 0x0001e80001217983 */ /* 0x000ee80000300800 */
[----:B------:R4:W-:Y:S04]  /*a2400*/  @P3 STG.E.U16 desc[UR60][R10.64], R3 ;  /* 0x000000030a003986 */ /* 0x0009e8000c10153c */
[----:B------:R-:W3:Y:S01]  /*a2410*/  LDL.LU R28, [R1+0xb08] ;  /* 0x000b0800011c7983 */ /* 0x000ee20000300800 */
[----:B----4-:R-:W-:-:S05]  /*a2420*/  IMAD.WIDE R10, R32, 0x2, R46 ;  /* 0x00000002200a7825 */ /* 0x010fca00078e022e */
[----:B--2---:R0:W-:Y:S01]  /*a2430*/  @P0 STG.E.U16 desc[UR60][R10.64], R59 ;  /* 0x0000003b0a000986 */ /* 0x0041e2000c10153c */
[----:B------:R-:W-:Y:S01]  /*a2440*/  PRMT R3, R59, 0x7632, R3 ;  /* 0x000076323b037816 */ /* 0x000fe20000000003 */
[----:B0-----:R-:W-:Y:S02]  /*a2450*/  IMAD.WIDE R10, R32, 0x2, R44 ;  /* 0x00000002200a7825 */ /* 0x001fe400078e022c */
[----:B------:R-:W2:Y:S04]  /*a2460*/  LDL.LU R32, [R1+0x3ac] ;  /* 0x0003ac0001207983 */ /* 0x000ea80000300800 */
[----:B------:R3:W-:Y:S04]  /*a2470*/  @P4 STG.E.U16 desc[UR60][R10.64], R3 ;  /* 0x000000030a004986 */ /* 0x0007e8000c10153c */
[----:B------:R-:W4:Y:S01]  /*a2480*/  LDL.LU R59, [R1+0xb0c] ;  /* 0x000b0c00013b7983 */ /* 0x000f220000300800 */
[----:B---3--:R-:W-:-:S05]  /*a2490*/  IMAD.WIDE R10, R14, 0x2, R46 ;  /* 0x000000020e0a7825 */ /* 0x008fca00078e022e */
[----:B------:R0:W-:Y:S02]  /*a24a0*/  @P1 STG.E.U16 desc[UR60][R10.64], R29 ;  /* 0x0000001d0a001986 */ /* 0x0001e4000c10153c */
[----:B0-----:R-:W-:Y:S02]  /*a24b0*/  IMAD.WIDE R10, R14, 0x2, R44 ;  /* 0x000000020e0a7825 */ /* 0x001fe400078e022c */
[----:B------:R-:W3:Y:S01]  /*a24c0*/  LDL.LU R14, [R1+0x1ec] ;  /* 0x0001ec00010e7983 */ /* 0x000ee20000300800 */
        /* <DEDUP_REMOVED lines=42> */
[----:B--2---:R0:W-:Y:S01]  /*a2770*/  @P3 STG.E.U16 desc[UR60][R10.64], R32 ;  /* 0x000000200a003986 */ /* 0x0041e2000c10153c */
[----:B------:R-:W-:Y:S01]  /*a2780*/  PRMT R3, R32, 0x7632, R3 ;  /* 0x0000763220037816 */ /* 0x000fe20000000003 */
[----:B0-----:R-:W-:-:S05]  /*a2790*/  IMAD.WIDE R10, R28, 0x2, R44 ;  /* 0x000000021c0a7825 */ /* 0x001fca00078e022c */
[----:B------:R4:W-:Y:S02]  /*a27a0*/  @P0 STG.E.U16 desc[UR60][R10.64], R3 ;  /* 0x000000030a000986 */ /* 0x0009e4000c10153c */
[----:B----4-:R-:W-:-:S05]  /*a27b0*/  IMAD.WIDE R10, R59, 0x2, R46 ;  /* 0x000000023b0a7825 */ /* 0x010fca00078e022e */
[----:B---3--:R0:W-:Y:S02]  /*a27c0*/  @P4 STG.E.U16 desc[UR60][R10.64], R14 ;  /* 0x0000000e0a004986 */ /* 0x0081e4000c10153c */
[----:B0-----:R-:W-:Y:S02]  /*a27d0*/  IMAD.WIDE R10, R59, 0x2, R44 ;  /* 0x000000023b0a7825 */ /* 0x001fe400078e022c */
[----:B------:R-:W2:Y:S04]  /*a27e0*/  LDL.LU R59, [R1+0xb24] ;  /* 0x000b2400013b7983 */ /* 0x000ea80000300800 */
[----:B------:R-:W3:Y:S01]  /*a27f0*/  LDL.LU R33, [R1+0x200] ;  /* 0x0002000001217983 */ /* 0x000ee20000300800 */
        /* <DEDUP_REMOVED lines=23> */
[----:B------:R-:W-:-:S11]  /*a2970*/  LOP3.LUT R8, R8, 0xffffffdf, RZ, 0xc0, !PT ;  /* 0xffffffdf08087812 */ /* 0x000fd600078ec0ff */
[----:B------:R-:W-:Y:S01]  /*a2980*/  @P6 LOP3.LUT R8, R8, 0x20, RZ, 0xfc, !PT ;  /* 0x0000002008086812 */ /* 0x000fe200078efcff */
[----:B--2---:R-:W-:-:S05]  /*a2990*/  IMAD.WIDE R10, R59, 0x2, R46 ;  /* 0x000000023b0a7825 */ /* 0x004fca00078e022e */
[----:B---3--:R0:W-:Y:S01]  /*a29a0*/  @P2 STG.E.U16 desc[UR60][R10.64], R33 ;  /* 0x000000210a002986 */ /* 0x0081e2000c10153c */
[----:B------:R-:W-:Y:S01]  /*a29b0*/  PRMT R3, R33, 0x7632, R3 ;  /* 0x0000763221037816 */ /* 0x000fe20000000003 */
[----:B0-----:R-:W-:Y:S02]  /*a29c0*/  IMAD.WIDE R10, R59, 0x2, R44 ;  /* 0x000000023b0a7825 */ /* 0x001fe400078e022c */
[----:B------:R-:W2:Y:S04]  /*a29d0*/  LDL.LU R59, [R1+0x1fc] ;  /* 0x0001fc00013b7983 */ /* 0x000ea80000300800 */
[----:B------:R4:W-:Y:S04]  /*a29e0*/  @P4 STG.E.U16 desc[UR60][R10.64], R3 ;  /* 0x000000030a004986 */ /* 0x0009e8000c10153c */
[----:B------:R-:W3:Y:S01]  /*a29f0*/  LDL.LU R33, [R1+0xb3c] ;  /* 0x000b3c0001217983 */ /* 0x000ee20000300800 */
        /* <DEDUP_REMOVED lines=45> */
[----:B0-----:R-:W-:Y:S02]  /*a2cd0*/  IMAD.WIDE R10, R39, 0x2, R44 ;  /* 0x00000002270a7825 */ /* 0x001fe400078e022c */
[----:B------:R-:W2:Y:S04]  /*a2ce0*/  LDL.LU R39, [R1+0xb44] ;  /* 0x000b440001277983 */ /* 0x000ea80000300800 */
[----:B------:R-:W2:Y:S04]  /*a2cf0*/  LDL.LU R59, [R1+0x220] ;  /* 0x00022000013b7983 */ /* 0x000ea80000300800 */
[----:B------:R3:W-:Y:S02]  /*a2d00*/  @P2 STG.E.U16 desc[UR60][R10.64], R3 ;  /* 0x000000030a002986 */ /* 0x0007e4000c10153c */
[----:B---3--:R-:W-:Y:S01]  /*a2d10*/  IMAD.WIDE R10, R33, 0x2, R46 ;  /* 0x00000002210a7825 */ /* 0x008fe200078e022e */
[----:B----4-:R-:W-:-:S04]  /*a2d20*/  PRMT R3, R14, 0x7632, R3 ;  /* 0x000076320e037816 */ /* 0x010fc80000000003 */
[----:B------:R0:W-:Y:S04]  /*a2d30*/  @P4 STG.E.U16 desc[UR60][R10.64], R14 ;  /* 0x0000000e0a004986 */ /* 0x0001e8000c10153c */
[----:B0-----:R-:W3:Y:S04]  /*a2d40*/  LDL.LU R14, [R1+0xb48] ;  /* 0x000b4800010e7983 */ /* 0x001ee80000300800 */
[----:B------:R-:W4:Y:S01]  /*a2d50*/  LDL.LU R29, [R1+0x214] ;  /* 0x00021400011d7983 */ /* 0x000f220000300800 */
[----:B------:R-:W-:-:S03]  /*a2d60*/  IMAD.WIDE R10, R33, 0x2, R44 ;  /* 0x00000002210a7825 */ /* 0x000fc600078e022c */
[----:B------:R-:W4:Y:S01]  /*a2d70*/  LDL.LU R33, [R1+0xb4c] ;  /* 0x000b4c0001217983 */ /* 0x000f220000300800 */
[----:B------:R-:W-:Y:S02]  /*a2d80*/  LOP3.LUT P6, RZ, R48, 0x200, RZ, 0xc0, !PT ;  /* 0x0000020030ff7812 */ /* 0x000fe400078cc0ff */
[----:B------:R-:W-:Y:S01]  /*a2d90*/  LOP3.LUT R8, R8, 0xfffffffd, RZ, 0xc0, !PT ;  /* 0xfffffffd08087812 */ /* 0x000fe200078ec0ff */
[----:B------:R-:W4:Y:S01]  /*a2da0*/  LDL.LU R30, [R1+0xb50] ;  /* 0x000b5000011e7983 */ /* 0x000f220000300800 */
[----:B------:R-:W-:Y:S02]  /*a2db0*/  LOP3.LUT P0, RZ, R48, 0x100, RZ, 0xc0, !PT ;  /* 0x0000010030ff7812 */ /* 0x000fe4000780c0ff */
[----:B------:R-:W-:Y:S01]  /*a2dc0*/  LOP3.LUT P5, RZ, R2, 0x200, RZ, 0xc0, !PT ;  /* 0x0000020002ff7812 */ /* 0x000fe200078ac0ff */
[----:B------:R-:W4:Y:S06]  /*a2dd0*/  LDL.LU R34, [R1+0x218] ;  /* 0x0002180001227983 */ /* 0x000f2c0000300800 */
[----:B------:R-:W-:-:S02]  /*a2de0*/  @P6 LOP3.LUT R8, R8, 0x2, RZ, 0xfc, !PT ;  /* 0x0000000208086812 */ /* 0x000fc400078efcff */
[----:B------:R-:W-:Y:S02]  /*a2df0*/  LOP3.LUT P6, RZ, R48, 0x40000000, RZ, 0xc0, !PT ;  /* 0x4000000030ff7812 */ /* 0x000fe400078cc0ff */
[----:B------:R-:W-:Y:S01]  /*a2e00*/  LOP3.LUT R8, R8, 0xfffffffb, RZ, 0xc0, !PT ;  /* 0xfffffffb08087812 */ /* 0x000fe200078ec0ff */
[----:B------:R0:W-:Y:S01]  /*a2e10*/  @P0 STG.E.U16 desc[UR60][R10.64], R3 ;  /* 0x000000030a000986 */ /* 0x0001e2000c10153c */
[----:B------:R-:W-:Y:S02]  /*a2e20*/  LOP3.LUT P3, RZ, R2, 0x400, RZ, 0xc0, !PT ;  /* 0x0000040002ff7812 */ /* 0x000fe4000786c0ff */
[----:B------:R-:W-:-:S07]  /*a2e30*/  LOP3.LUT P1, RZ, R50, 0x8000000, RZ, 0xc0, !PT ;  /* 0x0800000032ff7812 */ /* 0x000fce000782c0ff */
[----:B------:R-:W-:Y:S01]  /*a2e40*/  @P6 LOP3.LUT R8, R8, 0x4, RZ, 0xfc, !PT ;  /* 0x0000000408086812 */ /* 0x000fe200078efcff */
[----:B0-----:R-:W-:Y:S01]  /*a2e50*/  IMAD.WIDE R10, R28, 0x2, R46 ;  /* 0x000000021c0a7825 */ /* 0x001fe200078e022e */
[----:B------:R-:W-:Y:S02]  /*a2e60*/  LOP3.LUT P6, RZ, R48, 0x20000000, RZ, 0xc0, !PT ;  /* 0x2000000030ff7812 */ /* 0x000fe400078cc0ff */
[----:B------:R-:W-:Y:S02]  /*a2e70*/  LOP3.LUT R8, R8, 0xfffffff7, RZ, 0xc0, !PT ;  /* 0xfffffff708087812 */ /* 0x000fe400078ec0ff */
[C---:B------:R-:W-:Y:S02]  /*a2e80*/  LOP3.LUT P4, RZ, R50.reuse, 0x10000000, RZ, 0xc0, !PT ;  /* 0x1000000032ff7812 */ /* 0x040fe4000788c0ff */
[----:B------:R-:W-:-:S07]  /*a2e90*/  LOP3.LUT P2, RZ, R50, 0x80, RZ, 0xc0, !PT ;  /* 0x0000008032ff7812 */ /* 0x000fce000784c0ff */
[----:B------:R-:W-:Y:S01]  /*a2ea0*/  @P6 LOP3.LUT R8, R8, 0x8, RZ, 0xfc, !PT ;  /* 0x0000000808086812 */ /* 0x000fe200078efcff */
[----:B------:R0:W-:Y:S01]  /*a2eb0*/  @P5 STG.E.U16 desc[UR60][R10.64], R32 ;  /* 0x000000200a005986 */ /* 0x0001e2000c10153c */
[----:B------:R-:W-:Y:S02]  /*a2ec0*/  PRMT R3, R32, 0x7632, R3 ;  /* 0x0000763220037816 */ /* 0x000fe40000000003 */
[----:B------:R-:W-:Y:S01]  /*a2ed0*/  LOP3.LUT P6, RZ, R43, 0x40000, RZ, 0xc0, !PT ;  /* 0x000400002bff7812 */ /* 0x000fe200078cc0ff */
[----:B0-----:R-:W-:Y:S01]  /*a2ee0*/  IMAD.WIDE R10, R28, 0x2, R44 ;  /* 0x000000021c0a7825 */ /* 0x001fe200078e022c */
[----:B------:R-:W-:Y:S01]  /*a2ef0*/  LOP3.LUT P5, RZ, R50, 0x100, RZ, 0xc0, !PT ;  /* 0x0000010032ff7812 */ /* 0x000fe200078ac0ff */
[----:B------:R-:W4:Y:S04]  /*a2f00*/  LDL.LU R28, [R1+0xb54] ;  /* 0x000b5400011c7983 */ /* 0x000f280000300800 */
[----:B------:R2:W-:Y:S01]  /*a2f10*/  @P3 STG.E.U16 desc[UR60][R10.64], R3 ;  /* 0x000000030a003986 */ /* 0x0005e2000c10153c */
[----:B------:R-:W-:-:S03]  /*a2f20*/  LOP3.LUT R8, R8, 0xffffffef, RZ, 0xc0, !PT ;  /* 0xffffffef08087812 */ /* 0x000fc600078ec0ff */
[----:B------:R-:W4:Y:S02]  /*a2f30*/  LDL.LU R32, [R1+0x228] ;  /* 0x0002280001207983 */ /* 0x000f240000300800 */
[----:B------:R-:W-:Y:S02]  /*a2f40*/  @P6 LOP3.LUT R8, R8, 0x10, RZ, 0xfc, !PT ;  /* 0x0000001008086812 */ /* 0x000fe400078efcff */
[----:B------:R-:W-:Y:S01]  /*a2f50*/  LOP3.LUT P6, RZ, R43, 0x20000, RZ, 0xc0, !PT ;  /* 0x000200002bff7812 */ /* 0x000fe200078cc0ff */
[----:B--2---:R-:W-:Y:S01]  /*a2f60*/  IMAD.WIDE R10, R39, 0x2, R46 ;  /* 0x00000002270a7825 */ /* 0x004fe200078e022e */
[----:B------:R-:W-:-:S04]  /*a2f70*/  PRMT R3, R59, 0x7632, R3 ;  /* 0x000076323b037816 */ /* 0x000fc80000000003 */
[----:B------:R0:W-:Y:S02]  /*a2f80*/  @P1 STG.E.U16 desc[UR60][R10.64], R59 ;  /* 0x0000003b0a001986 */ /* 0x0001e4000c10153c */
[----:B0-----:R-:W-:Y:S02]  /*a2f90*/  IMAD.WIDE R10, R39, 0x2, R44 ;  /* 0x00000002270a7825 */ /* 0x001fe400078e022c */
[----:B------:R-:W2:Y:S04]  /*a2fa0*/  LDL.LU R39, [R1+0xb58] ;  /* 0x000b580001277983 */ /* 0x000ea80000300800 */
[----:B------:R3:W-:Y:S04]  /*a2fb0*/  @P4 STG.E.U16 desc[UR60][R10.64], R3 ;  /* 0x000000030a004986 */ /* 0x0007e8000c10153c */
[----:B------:R-:W2:Y:S01]  /*a2fc0*/  LDL.LU R59, [R1+0xb64] ;  /* 0x000b6400013b7983 */ /* 0x000ea20000300800 */
[----:B---3--:R-:W-:Y:S01]  /*a2fd0*/  IMAD.WIDE R10, R14, 0x2, R46 ;  /* 0x000000020e0a7825 */ /* 0x008fe200078e022e */
[----:B----4-:R-:W-:-:S04]  /*a2fe0*/  PRMT R3, R29, 0x7632, R3 ;  /* 0x000076321d037816 */ /* 0x010fc80000000003 */
[----:B------:R0:W-:Y:S02]  /*a2ff0*/  @P2 STG.E.U16 desc[UR60][R10.64], R29 ;  /* 0x0000001d0a002986 */ /* 0x0001e4000c10153c */
[----:B0-----:R-:W-:Y:S02]  /*a3000*/  IMAD.WIDE R10, R14, 0x2, R44 ;  /* 0x000000020e0a7825 */ /* 0x001fe400078e022c */
[----:B------:R-:W3:Y:S04]  /*a3010*/  LDL.LU R14, [R1+0x22c] ;  /* 0x00022c00010e7983 */ /* 0x000ee80000300800 */
        /* <DEDUP_REMOVED lines=18> */
[----:B------:R-:W-:Y:S02]  /*a3140*/  LOP3.LUT P0, RZ, R48, 0x400, RZ, 0xc0, !PT ;  /* 0x0000040030ff7812 */ /* 0x000fe4000780c0ff */
        /* <DEDUP_REMOVED lines=13> */
[----:B------:R0:W-:Y:S04]  /*a3220*/  @P1 STG.E.U16 desc[UR60][R10.64], R3 ;  /* 0x000000030a001986 */ /* 0x0001e8000c10153c */
[----:B------:R-:W3:Y:S01]  /*a3230*/  LDL.LU R39, [R1+0xb6c] ;  /* 0x000b6c0001277983 */ /* 0x000ee20000300800 */
[----:B0-----:R-:W-:-:S05]  /*a3240*/  IMAD.WIDE R10, R59, 0x2, R46 ;  /* 0x000000023b0a7825 */ /* 0x001fca00078e022e */
[----:B------:R0:W-:Y:S01]  /*a3250*/  @P4 STG.E.U16 desc[UR60][R10.64], R14 ;  /* 0x0000000e0a004986 */ /* 0x0001e2000c10153c */
[----:B------:R-:W-:Y:S01]  /*a3260*/  PRMT R3, R14, 0x7632, R3 ;  /* 0x000076320e037816 */ /* 0x000fe20000000003 */
[----:B0-----:R-:W-:Y:S02]  /*a3270*/  IMAD.WIDE R10, R59, 0x2, R44 ;  /* 0x000000023b0a7825 */ /* 0x001fe400078e022c */
[----:B------:R-:W2:Y:S04]  /*a3280*/  LDL.LU R59, [R1+0x240] ;  /* 0x00024000013b7983 */ /* 0x000ea80000300800 */
[----:B------:R-:W2:Y:S04]  /*a3290*/  LDL.LU R14, [R1+0xb70] ;  /* 0x000b7000010e7983 */ /* 0x000ea80000300800 */
[----:B------:R-:W2:Y:S04]  /*a32a0*/  LDL.LU R28, [R1+0x3b4] ;  /* 0x0003b400011c7983 */ /* 0x000ea80000300800 */
[----:B------:R-:W2:Y:S04]  /*a32b0*/  LDL.LU R32, [R1+0xb74] ;  /* 0x000b740001207983 */ /* 0x000ea80000300800 */
[----:B------:R-:W2:Y:S04]  /*a32c0*/  LDL.LU R40, [R1+0x244] ;  /* 0x0002440001287983 */ /* 0x000ea80000300800 */
[----:B------:R-:W2:Y:S04]  /*a32d0*/  LDL.LU R35, [R1+0xb78] ;  /* 0x000b780001237983 */ /* 0x000ea80000300800 */
[----:B------:R-:W2:Y:S01]  /*a32e0*/  LDL.LU R30, [R1+0x3b8] ;  /* 0x0003b800011e7983 */ /* 0x000ea20000300800 */
[----:B------:R-:W-:-:S02]  /*a32f0*/  LOP3.LUT P2, RZ, R50, 0x40000000, RZ, 0xc0, !PT ;  /* 0x4000000032ff7812 */ /* 0x000fc4000784c0ff */
[C---:B------:R-:W-:Y:S01]  /*a3300*/  LOP3.LUT P5, RZ, R50.reuse, 0x200, RZ, 0xc0, !PT ;  /* 0x0000020032ff7812 */ /* 0x040fe200078ac0ff */
[----:B------:R-:W2:Y:S01]  /*a3310*/  LDL.LU R34, [R1+0xb7c] ;  /* 0x000b7c0001227983 */ /* 0x000ea20000300800 */
[----:B------:R-:W-:Y:S02]  /*a3320*/  LOP3.LUT P3, RZ, R50, 0x400, RZ, 0xc0, !PT ;  /* 0x0000040032ff7812 */ /* 0x000fe4000786c0ff */
[----:B------:R-:W-:-:S07]  /*a3330*/  LOP3.LUT P0, RZ, R43, 0x80000, RZ, 0xc0, !PT ;  /* 0x000800002bff7812 */ /* 0x000fce000780c0ff */
[----:B------:R4:W-:Y:S01]  /*a3340*/  @P2 STG.E.U16 desc[UR60][R10.64], R3 ;  /* 0x000000030a002986 */ /* 0x0009e2000c10153c */
[----:B------:R-:W-:Y:S01]  /*a3350*/  LOP3.LUT P4, RZ, R43, 0x100000, RZ, 0xc0, !PT ;  /* 0x001000002bff7812 */ /* 0x000fe2000788c0ff */
[----:B----4-:R-:W-:Y:S01]  /*a3360*/  IMAD.WIDE R10, R29, 0x2, R46 ;  /* 0x000000021d0a7825 */ /* 0x010fe200078e022e */
[----:B------:R-:W-:-:S04]  /*a3370*/  PRMT R3, R33, 0x7632, R3 ;  /* 0x0000763221037816 */ /* 0x000fc80000000003 */
[----:B------:R0:W-:Y:S01]  /*a3380*/  @P5 STG.E.U16 desc[UR60][R10.64], R33 ;  /* 0x000000210a005986 */ /* 0x0001e2000c10153c */
[----:B------:R-:W-:Y:S01]  /*a3390*/  LOP3.LUT P1, RZ, R48, 0x80000000, RZ, 0xc0, !PT ;  /* 0x8000000030ff7812 */ /* 0x000fe2000782c0ff */
[----:B0-----:R-:W-:Y:S02]  /*a33a0*/  IMAD.WIDE R10, R29, 0x2, R44 ;  /* 0x000000021d0a7825 */ /* 0x001fe400078e022c */
[----:B------:R-:W4:Y:S04]  /*a33b0*/  LDL.LU R29, [R1+0x248] ;  /* 0x00024800011d7983 */ /* 0x000f280000300800 */
[----:B------:R3:W-:Y:S04]  /*a33c0*/  @P3 STG.E.U16 desc[UR60][R10.64], R3 ;  /* 0x000000030a003986 */ /* 0x0007e8000c10153c */
[----:B------:R-:W4:Y:S01]  /*a33d0*/  LDL.LU R33, [R1+0xb80] ;  /* 0x000b800001217983 */ /* 0x000f220000300800 */
[----:B------:R-:W-:Y:S01]  /*a33e0*/  LOP3.LUT P6, RZ, R50, 0x80000000, RZ, 0xc0, !PT ;  /* 0x8000000032ff7812 */ /* 0x000fe200078cc0ff */
[----:B---3--:R-:W-:-:S05]  /*a33f0*/  IMAD.WIDE R10, R39, 0x2, R46 ;  /* 0x00000002270a7825 */ /* 0x008fca00078e022e */
[----:B--2---:R0:W-:Y:S01]  /*a3400*/  @P0 STG.E.U16 desc[UR60][R10.64], R59 ;  /* 0x0000003b0a000986 */ /* 0x0041e2000c10153c */
[----:B------:R-:W-:Y:S01]  /*a3410*/  PRMT R3, R59, 0x7632, R3 ;  /* 0x000076323b037816 */ /* 0x000fe20000000003 */
[----:B0-----:R-:W-:Y:S02]  /*a3420*/  IMAD.WIDE R10, R39, 0x2, R44 ;  /* 0x00000002270a7825 */ /* 0x001fe400078e022c */
[----:B------:R-:W2:Y:S04]  /*a3430*/  LDL.LU R39, [R1+0x3bc] ;  /* 0x0003bc0001277983 */ /* 0x000ea80000300800 */
[----:B------:R0:W-:Y:S04]  /*a3440*/  @P4 STG.E.U16 desc[UR60][R10.64], R3 ;  /* 0x000000030a004986 */ /* 0x0001e8000c10153c */
[----:B------:R-:W3:Y:S01]  /*a3450*/  LDL.LU R59, [R1+0xb84] ;  /* 0x000b8400013b7983 */ /* 0x000ee20000300800 */
[----:B0-----:R-:W-:-:S05]  /*a3460*/  IMAD.WIDE R10, R14, 0x2, R46 ;  /* 0x000000020e0a7825 */ /* 0x001fca00078e022e */
[----:B------:R0:W-:Y:S02]  /*a3470*/  @P1 STG.E.U16 desc[UR60][R10.64], R28 ;  /* 0x0000001c0a001986 */ /* 0x0001e4000c10153c */
[----:B0-----:R-:W-:Y:S02]  /*a3480*/  IMAD.WIDE R10, R14, 0x2, R44 ;  /* 0x000000020e0a7825 */ /* 0x001fe400078e022c */
[----:B------:R-:W3:Y:S01]  /*a3490*/  LDL.LU R14, [R1+0x24c] ;  /* 0x00024c00010e7983 */ /* 0x000ee20000300800 */
[----:B------:R-:W-:-:S04]  /*a34a0*/  LOP3.LUT R9, R9, 0xdfffffff, RZ, 0xc0, !PT ;  /* 0xdfffffff09097812 */ /* 0x000fc800078ec0ff */
        /* <DEDUP_REMOVED lines=44> */
[----:B------:R3:W-:Y:S02]  /*a3770*/  @P0 STG.E.U16 desc[UR60][R10.64], R3 ;  /* 0x000000030a000986 */ /* 0x0007e4000c10153c */
[----:B---3--:R-:W-:-:S05]  /*a3780*/  IMAD.WIDE R10, R59, 0x2, R46 ;  /* 0x000000023b0a7825 */ /* 0x008fca00078e022e */
[----:B------:R0:W-:Y:S01]  /*a3790*/  @P4 STG.E.U16 desc[UR60][R10.64], R14 ;  /* 0x0000000e0a004986 */ /* 0x0001e2000c10153c */
[----:B------:R-:W-:Y:S01]  /*a37a0*/  PRMT R3, R14, 0x7632, R3 ;  /* 0x000076320e037816 */ /* 0x000fe20000000003 */
[----:B0-----:R-:W-:Y:S02]  /*a37b0*/  IMAD.WIDE R10, R59, 0x2, R44 ;  /* 0x000000023b0a7825 */ /* 0x001fe400078e022c */
[----:B------:R-:W3:Y:S04]  /*a37c0*/  LDL.LU R59, [R1+0x260] ;  /* 0x00026000013b7983 */ /* 0x000ee80000300800 */
        /* <DEDUP_REMOVED lines=78> */
[----:B---3--:R-:W-:-:S05]  /*a3cb0*/  IMAD.WIDE R10, R59, 0x2, R46 ;  /* 0x000000023b0a7825 */ /* 0x008fca00078e022e */
[----:B----4-:R0:W-:Y:S02]  /*a3cc0*/  @P4 STG.E.U16 desc[UR60][R10.64], R14 ;  /* 0x0000000e0a004986 */ /* 0x0101e4000c10153c */
        /* <DEDUP_REMOVED lines=56> */
[C---:B------:R-:W-:Y:S02]  /*a4050*/  LOP3.LUT P6, RZ, R9.reuse, 0x1000000, RZ, 0xc0, !PT ;  /* 0x0100000009ff7812 */ /* 0x040fe400078cc0ff */
        /* <DEDUP_REMOVED lines=27> */
[----:B----4-:R0:W-:Y:S01]  /*a4210*/  @P4 STG.E.U16 desc[UR60][R10.64], R14 ;  /* 0x0000000e0a004986 */ /* 0x0101e2000c10153c */
[----:B------:R-:W-:-:S03]  /*a4220*/  PRMT R3, R14, 0x7632, R3 ;  /* 0x000076320e037816 */ /* 0x000fc60000000003 */
[----:B0-----:R-:W3:Y:S04]  /*a4230*/  LDL.LU R14, [R1+0xbd0] ;  /* 0x000bd000010e7983 */ /* 0x001ee80000300800 */
[----:B------:R-:W4:Y:S01]  /*a4240*/  LDL.LU R33, [R1+0x294] ;  /* 0x0002940001217983 */ /* 0x000f220000300800 */
[----:B------:R-:W-:-:S03]  /*a4250*/  IMAD.WIDE R10, R39, 0x2, R44 ;  /* 0x00000002270a7825 */ /* 0x000fc600078e022c */
        /* <DEDUP_REMOVED lines=8> */
[C---:B------:R-:W-:Y:S01]  /*a42e0*/  LOP3.LUT P0, RZ, R43.reuse, 0x20000000, RZ, 0xc0, !PT ;  /* 0x200000002bff7812 */ /* 0x040fe2000780c0ff */
[----:B------:R-:W4:Y:S06]  /*a42f0*/  LDL.LU R29, [R1+0x2a8] ;  /* 0x0002a800011d7983 */ /* 0x000f2c0000300800 */
[----:B------:R0:W-:Y:S01]  /*a4300*/  @P2 STG.E.U16 desc[UR60][R10.64], R3 ;  /* 0x000000030a002986 */ /* 0x0001e2000c10153c */
[----:B------:R-:W-:Y:S01]  /*a4310*/  LOP3.LUT P4, RZ, R43, 0x8000000, RZ, 0xc0, !PT ;  /* 0x080000002bff7812 */ /* 0x000fe2000788c0ff */
[----:B0-----:R-:W-:-:S05]  /*a4320*/  IMAD.WIDE R10, R28, 0x2, R46 ;  /* 0x000000021c0a7825 */ /* 0x001fca00078e022e */
[----:B------:R0:W-:Y:S01]  /*a4330*/  @P5 STG.E.U16 desc[UR60][R10.64], R32 ;  /* 0x000000200a005986 */ /* 0x0001e2000c10153c */
[----:B------:R-:W-:Y:S01]  /*a4340*/  PRMT R3, R32, 0x7632, R3 ;  /* 0x0000763220037816 */ /* 0x000fe20000000003 */
[----:B0-----:R-:W-:Y:S02]  /*a4350*/  IMAD.WIDE R10, R28, 0x2, R44 ;  /* 0x000000021c0a7825 */ /* 0x001fe400078e022c */
[----:B------:R-:W4:Y:S04]  /*a4360*/  LDL.LU R28, [R1+0xbe0] ;  /* 0x000be000011c7983 */ /* 0x000f280000300800 */
[----:B------:R0:W-:Y:S01]  /*a4370*/  @P3 STG.E.U16 desc[UR60][R10.64], R3 ;  /* 0x000000030a003986 */ /* 0x0001e2000c10153c */
[----:B------:R-:W-:-:S03]  /*a4380*/  LOP3.LUT P1, RZ, R42, 0x80000, RZ, 0xc0, !PT ;  /* 0x000800002aff7812 */ /* 0x000fc6000782c0ff */
[----:B------:R-:W4:Y:S01]  /*a4390*/  LDL.LU R32, [R1+0x29c] ;  /* 0x00029c0001207983 */ /* 0x000f220000300800 */
[----:B0-----:R-:W-:Y:S02]  /*a43a0*/  PRMT R3, R51, 0x7632, R3 ;  /* 0x0000763233037816 */ /* 0x001fe40000000003 */
[----:B------:R-:W-:Y:S01]  /*a43b0*/  LOP3.LUT P6, RZ, R42, 0x2000000, RZ, 0xc0, !PT ;  /* 0x020000002aff7812 */ /* 0x000fe200078cc0ff */
[----:B--2---:R-:W-:-:S05]  /*a43c0*/  IMAD.WIDE R10, R59, 0x2, R46 ;  /* 0x000000023b0a7825 */ /* 0x004fca00078e022e */
[----:B------:R0:W-:Y:S02]  /*a43d0*/  @P0 STG.E.U16 desc[UR60][R10.64], R51 ;  /* 0x000000330a000986 */ /* 0x0001e4000c10153c */
[----:B0-----:R-:W-:Y:S02]  /*a43e0*/  IMAD.WIDE R10, R59, 0x2, R44 ;  /* 0x000000023b0a7825 */ /* 0x001fe400078e022c */
[----:B------:R-:W2:Y:S04]  /*a43f0*/  LDL.LU R51, [R1+0x2774] ;  /* 0x0027740001337983 */ /* 0x000ea80000300800 */
[----:B------:R3:W-:Y:S04]  /*a4400*/  @P4 STG.E.U16 desc[UR60][R10.64], R3 ;  /* 0x000000030a004986 */ /* 0x0007e8000c10153c */
[----:B------:R-:W2:Y:S01]  /*a4410*/  LDL.LU R59, [R1+0xbe4] ;  /* 0x000be400013b7983 */ /* 0x000ea20000300800 */
[----:B---3--:R-:W-:-:S05]  /*a4420*/  IMAD.WIDE R10, R14, 0x2, R46 ;  /* 0x000000020e0a7825 */ /* 0x008fca00078e022e */
[----:B----4-:R0:W-:Y:S02]  /*a4430*/  @P1 STG.E.U16 desc[UR60][R10.64], R33 ;  /* 0x000000210a001986 */ /* 0x0101e4000c10153c */
[----:B0-----:R-:W-:Y:S02]  /*a4440*/  IMAD.WIDE R10, R14, 0x2, R44 ;  /* 0x000000020e0a7825 */ /* 0x001fe400078e022c */
[----:B------:R-:W3:Y:S01]  /*a4450*/  LDL.LU R14, [R1+0x2ac] ;  /* 0x0002ac00010e7983 */ /* 0x000ee20000300800 */
[----:B------:R-:W-:-:S04]  /*a4460*/  LOP3.LUT R9, R9, 0xfffdffff, RZ, 0xc0, !PT ;  /* 0xfffdffff09097812 */ /* 0x000fc800078ec0ff */
        /* <DEDUP_REMOVED lines=8> */
[C---:B------:R-:W-:Y:S02]  /*a44f0*/  LOP3.LUT P6, RZ, R42.reuse, 0x400000, RZ, 0xc0, !PT ;  /* 0x004000002aff7812 */ /* 0x040fe400078cc0ff */
        /* <DEDUP_REMOVED lines=30> */
[----:B0-----:R-:W-:Y:S01]  /*a46e0*/  IMAD.WIDE R10, R28, 0x2, R46 ;  /* 0x000000021c0a7825 */ /* 0x001fe200078e022e */
[----:B------:R-:W-:-:S04]  /*a46f0*/  PRMT R3, R32, 0x7632, R3 ;  /* 0x0000763220037816 */ /* 0x000fc80000000003 */
[----:B------:R0:W-:Y:S02]  /*a4700*/  @P3 STG.E.U16 desc[UR60][R10.64], R32 ;  /* 0x000000200a003986 */ /* 0x0001e4000c10153c */
[----:B0-----:R-:W-:-:S05]  /*a4710*/  IMAD.WIDE R10, R28, 0x2, R44 ;  /* 0x000000021c0a7825 */ /* 0x001fca00078e022c */
[----:B------:R2:W-:Y:S02]  /*a4720*/  @P0 STG.E.U16 desc[UR60][R10.64], R3 ;  /* 0x000000030a000986 */ /* 0x0005e4000c10153c */
[----:B--2---:R-:W-:-:S05]  /*a4730*/  IMAD.WIDE R10, R59, 0x2, R46 ;  /* 0x000000023b0a7825 */ /* 0x004fca00078e022e */
[----:B---3--:R0:W-:Y:S02]  /*a4740*/  @P4 STG.E.U16 desc[UR60][R10.64], R14 ;  /* 0x0000000e0a004986 */ /* 0x0081e4000c10153c */
        /* <DEDUP_REMOVED lines=82> */
[----:B------:R-:W4:Y:S04]  /*a4c70*/  LDL.LU R59, [R1+0x2e0] ;  /* 0x0002e000013b7983 */ /* 0x000f280000300800 */
[----:B------:R3:W-:Y:S02]  /*a4c80*/  @P2 STG.E.U16 desc[UR60][R10.64], R3 ;  /* 0x000000030a002986 */ /* 0x0007e4000c10153c */
[----:B---3--:R-:W-:Y:S01]  /*a4c90*/  IMAD.WIDE R10, R32, 0x2, R46 ;  /* 0x00000002200a7825 */ /* 0x008fe200078e022e */
[----:B------:R-:W-:-:S04]  /*a4ca0*/  PRMT R3, R14, 0x7632, R3 ;  /* 0x000076320e037816 */ /* 0x000fc80000000003 */
[----:B------:R0:W-:Y:S04]  /*a4cb0*/  @P4 STG.E.U16 desc[UR60][R10.64], R14 ;  /* 0x0000000e0a004986 */ /* 0x0001e8000c10153c */
[----:B0-----:R-:W3:Y:S04]  /*a4cc0*/  LDL.LU R14, [R1+0xc10] ;  /* 0x000c1000010e7983 */ /* 0x001ee80000300800 */
[----:B------:R-:W3:Y:S01]  /*a4cd0*/  LDL.LU R33, [R1+0x2d4] ;  /* 0x0002d40001217983 */ /* 0x000ee20000300800 */
[----:B------:R-:W-:-:S03]  /*a4ce0*/  IMAD.WIDE R10, R32, 0x2, R44 ;  /* 0x00000002200a7825 */ /* 0x000fc600078e022c */
[----:B------:R-:W3:Y:S04]  /*a4cf0*/  LDL.LU R32, [R1+0xc14] ;  /* 0x000c140001207983 */ /* 0x000ee80000300800 */
[----:B------:R-:W3:Y:S04]  /*a4d00*/  LDL.LU R35, [R1+0xc18] ;  /* 0x000c180001237983 */ /* 0x000ee80000300800 */
[----:B------:R-:W3:Y:S01]  /*a4d10*/  LDL.LU R30, [R1+0x2d8] ;  /* 0x0002d800011e7983 */ /* 0x000ee20000300800 */
        /* <DEDUP_REMOVED lines=8> */
[----:B------:R0:W-:Y:S01]  /*a4da0*/  @P5 STG.E.U16 desc[UR60][R10.64], R28 ;  /* 0x0000001c0a005986 */ /* 0x0001e2000c10153c */
[----:B------:R-:W-:Y:S01]  /*a4db0*/  PRMT R3, R28, 0x7632, R3 ;  /* 0x000076321c037816 */ /* 0x000fe20000000003 */
[----:B0-----:R-:W-:Y:S02]  /*a4dc0*/  IMAD.WIDE R10, R29, 0x2, R44 ;  /* 0x000000021d0a7825 */ /* 0x001fe400078e022c */
[----:B------:R-:W3:Y:S04]  /*a4dd0*/  LDL.LU R29, [R1+0x2e8] ;  /* 0x0002e800011d7983 */ /* 0x000ee80000300800 */
[----:B------:R2:W-:Y:S01]  /*a4de0*/  @P3 STG.E.U16 desc[UR60][R10.64], R3 ;  /* 0x000000030a003986 */ /* 0x0005e2000c10153c */
[----:B------:R-:W-:-:S03]  /*a4df0*/  LOP3.LUT P2, RZ, R51, 0x80000, RZ, 0xc0, !PT ;  /* 0x0008000033ff7812 */ /* 0x000fc6000784c0ff */
[----:B------:R-:W3:Y:S01]  /*a4e00*/  LDL.LU R28, [R1+0xc20] ;  /* 0x000c2000011c7983 */ /* 0x000ee20000300800 */
[----:B------:R-:W-:Y:S02]  /*a4e10*/  LOP3.LUT P6, RZ, R51, 0x2000000, RZ, 0xc0, !PT ;  /* 0x0200000033ff7812 */ /* 0x000fe400078cc0ff */
[----:B------:R-:W-:Y:S01]  /*a4e20*/  LOP3.LUT R9, R9, 0xfffffdff, RZ, 0xc0, !PT ;  /* 0xfffffdff09097812 */ /* 0x000fe200078ec0ff */
[----:B--2---:R-:W-:Y:S01]  /*a4e30*/  IMAD.WIDE R10, R39, 0x2, R46 ;  /* 0x00000002270a7825 */ /* 0x004fe200078e022e */
[----:B----4-:R-:W-:-:S04]  /*a4e40*/  PRMT R3, R59, 0x7632, R3 ;  /* 0x000076323b037816 */ /* 0x010fc80000000003 */
[----:B------:R0:W-:Y:S02]  /*a4e50*/  @P1 STG.E.U16 desc[UR60][R10.64], R59 ;  /* 0x0000003b0a001986 */ /* 0x0001e4000c10153c */
        /* <DEDUP_REMOVED lines=32> */
[----:B------:R-:W-:-:S02]  /*a5060*/  LOP3.LUT P6, RZ, R9, 0x800, RZ, 0xc0, !PT ;  /* 0x0000080009ff7812 */ /* 0x000fc400078cc0ff */
[----:B------:R-:W-:Y:S01]  /*a5070*/  LOP3.LUT P1, RZ, R51, 0x10000000, RZ, 0xc0, !PT ;  /* 0x1000000033ff7812 */ /* 0x000fe2000782c0ff */
[----:B------:R-:W3:Y:S01]  /*a5080*/  LDL.LU R52, [R1+0x2770] ;  /* 0x0027700001347983 */ /* 0x000ee20000300800 */
        /* <DEDUP_REMOVED lines=31> */
[----:B------:R-:W-:Y:S01]  /*a5280*/  LOP3.LUT P5, RZ, R51, 0x80000000, RZ, 0xc0, !PT ;  /* 0x8000000033ff7812 */ /* 0x000fe200078ac0ff */
[----:B------:R-:W4:Y:S01]  /*a5290*/  LDL.LU R34, [R1+0xc3c] ;  /* 0x000c3c0001227983 */ /* 0x000f220000300800 */
[----:B------:R-:W-:-:S09]  /*a52a0*/  LOP3.LUT P0, RZ, R49, 0x10000000, RZ, 0xc0, !PT ;  /* 0x1000000031ff7812 */ /* 0x000fd2000780c0ff */
[----:B------:R0:W-:Y:S01]  /*a52b0*/  @P2 STG.E.U16 desc[UR60][R10.64], R3 ;  /* 0x000000030a002986 */ /* 0x0001e2000c10153c */
[----:B------:R-:W-:Y:S01]  /*a52c0*/  LOP3.LUT P4, RZ, R49, 0x80000000, RZ, 0xc0, !PT ;  /* 0x8000000031ff7812 */ /* 0x000fe2000788c0ff */
[----:B0-----:R-:W-:-:S05]  /*a52d0*/  IMAD.WIDE R10, R33, 0x2, R46 ;  /* 0x00000002210a7825 */ /* 0x001fca00078e022e */
[----:B------:R0:W-:Y:S01]  /*a52e0*/  @P5 STG.E.U16 desc[UR60][R10.64], R32 ;  /* 0x000000200a005986 */ /* 0x0001e2000c10153c */
[----:B------:R-:W-:Y:S02]  /*a52f0*/  LOP3.LUT P3, RZ, R52, 0x1, RZ, 0xc0, !PT ;  /* 0x0000000134ff7812 */ /* 0x000fe4000786c0ff */
[----:B------:R-:W-:Y:S01]  /*a5300*/  PRMT R3, R32, 0x7632, R3 ;  /* 0x0000763220037816 */ /* 0x000fe20000000003 */
[----:B0-----:R-:W-:Y:S02]  /*a5310*/  IMAD.WIDE R10, R33, 0x2, R44 ;  /* 0x00000002210a7825 */ /* 0x001fe400078e022c */
[----:B------:R-:W4:Y:S01]  /*a5320*/  LDL.LU R33, [R1+0x308] ;  /* 0x0003080001217983 */ /* 0x000f220000300800 */
[----:B------:R-:W-:-:S03]  /*a5330*/  LOP3.LUT P1, RZ, R52, 0x2, RZ, 0xc0, !PT ;  /* 0x0000000234ff7812 */ /* 0x000fc6000782c0ff */
[----:B------:R-:W4:Y:S04]  /*a5340*/  LDL.LU R32, [R1+0xc40] ;  /* 0x000c400001207983 */ /* 0x000f280000300800 */
[----:B------:R2:W-:Y:S01]  /*a5350*/  @P3 STG.E.U16 desc[UR60][R10.64], R3 ;  /* 0x000000030a003986 */ /* 0x0005e2000c10153c */
[----:B------:R-:W-:Y:S02]  /*a5360*/  LOP3.LUT P6, RZ, R49, 0x1000000, RZ, 0xc0, !PT ;  /* 0x0100000031ff7812 */ /* 0x000fe400078cc0ff */
[----:B------:R-:W-:-:S11]  /*a5370*/  LOP3.LUT R9, R9, 0xffffffdf, RZ, 0xc0, !PT ;  /* 0xffffffdf09097812 */ /* 0x000fd600078ec0ff */
[----:B------:R-:W-:Y:S02]  /*a5380*/  @P6 LOP3.LUT R9, R9, 0x20, RZ, 0xfc, !PT ;  /* 0x0000002009096812 */ /* 0x000fe400078efcff */
[----:B------:R-:W-:Y:S02]  /*a5390*/  LOP3.LUT P6, RZ, R52, 0x10, RZ, 0xc0, !PT ;  /* 0x0000001034ff7812 */ /* 0x000fe400078cc0ff */
[----:B------:R-:W-:Y:S01]  /*a53a0*/  LOP3.LUT R9, R9, 0xffffffbf, RZ, 0xc0, !PT ;  /* 0xffffffbf09097812 */ /* 0x000fe200078ec0ff */
        /* <DEDUP_REMOVED lines=68> */
[C---:B------:R-:W-:Y:S02]  /*a57f0*/  LOP3.LUT P6, RZ, R52.reuse, 0x1000, RZ, 0xc0, !PT ;  /* 0x0000100034ff7812 */ /* 0x040fe400078cc0ff */
        /* <DEDUP_REMOVED lines=8> */
[----:B------:R-:W-:Y:S01]  /*a5880*/  LOP3.LUT P4, RZ, R49, 0x800000, RZ, 0xc0, !PT ;  /* 0x0080000031ff7812 */ /* 0x000fe2000788c0ff */
[----:B------:R0:W-:Y:S01]  /*a5890*/  @P5 STG.E.U16 desc[UR60][R10.64], R28 ;  /* 0x0000001c0a005986 */ /* 0x0001e2000c10153c */
[----:B------:R-:W-:-:S07]  /*a58a0*/  PRMT R3, R28, 0x7632, R3 ;  /* 0x000076321c037816 */ /* 0x000fce0000000003 */
[----:B------:R-:W-:Y:S01]  /*a58b0*/  @P6 LOP3.LUT R9, R9, 0x8, RZ, 0xfc, !PT ;  /* 0x0000000809096812 */ /* 0x000fe200078efcff */
[----:B0-----:R-:W-:Y:S01]  /*a58c0*/  IMAD.WIDE R10, R29, 0x2, R44 ;  /* 0x000000021d0a7825 */ /* 0x001fe200078e022c */
[----:B------:R-:W-:Y:S01]  /*a58d0*/  LOP3.LUT P6, RZ, R49, 0x200000, RZ, 0xc0, !PT ;  /* 0x0020000031ff7812 */ /* 0x000fe200078cc0ff */
[----:B------:R-:W4:Y:S04]  /*a58e0*/  LDL.LU R29, [R1+0xc5c] ;  /* 0x000c5c00011d7983 */ /* 0x000f280000300800 */
[----:B------:R2:W-:Y:S01]  /*a58f0*/  @P3 STG.E.U16 desc[UR60][R10.64], R3 ;  /* 0x000000030a003986 */ /* 0x0005e2000c10153c */
[C---:B------:R-:W-:Y:S02]  /*a5900*/  LOP3.LUT P0, RZ, R52.reuse, 0x200, RZ, 0xc0, !PT ;  /* 0x0000020034ff7812 */ /* 0x040fe4000780c0ff */
[----:B------:R-:W-:Y:S01]  /*a5910*/  LOP3.LUT P5, RZ, R52, 0x400, RZ, 0xc0, !PT ;  /* 0x0000040034ff7812 */ /* 0x000fe200078ac0ff */
[----:B------:R-:W4:Y:S01]  /*a5920*/  LDL.LU R28, [R1+0x328] ;  /* 0x00032800011c7983 */ /* 0x000f220000300800 */
[----:B------:R-:W-:-:S04]  /*a5930*/  LOP3.LUT R9, R9, 0xffffffef, RZ, 0xc0, !PT ;  /* 0xffffffef09097812 */ /* 0x000fc800078ec0ff */
        /* <DEDUP_REMOVED lines=48> */
[----:B------:R0:W-:Y:S02]  /*a5c40*/  @P4 STG.E.U16 desc[UR60][R10.64], R14 ;  /* 0x0000000e0a004986 */ /* 0x0001e4000c10153c */
[----:B0-----:R-:W-:Y:S02]  /*a5c50*/  IMAD.WIDE R10, R59, 0x2, R44 ;  /* 0x000000023b0a7825 */ /* 0x001fe400078e022c */
[----:B------:R-:W3:Y:S04]  /*a5c60*/  LDL.LU R59, [R1+0xc6c] ;  /* 0x000c6c00013b7983 */ /* 0x000ee80000300800 */
[----:B------:R-:W2:Y:S01]  /*a5c70*/  LDL.LU R32, [R1+0x340] ;  /* 0x0003400001207983 */ /* 0x000ea20000300800 */
[----:B------:R-:W-:-:S03]  /*a5c80*/  PRMT R3, R14, 0x7632, R3 ;  /* 0x000076320e037816 */ /* 0x000fc60000000003 */
        /* <DEDUP_REMOVED lines=49> */
[----:B------:R-:W-:Y:S01]  /*a5fa0*/  @P6 STG.E.U16 desc[UR60][R10.64], R35 ;  /* 0x000000230a006986 */ /* 0x000fe2000c10153c */
[----:B------:R-:W-:Y:S01]  /*a5fb0*/  LOP3.LUT P6, RZ, R9, 0x1, RZ, 0xc0, !PT ;  /* 0x0000000109ff7812 */ /* 0x000fe200078cc0ff */
[----:B------:R-:W-:Y:S01]  /*a5fc0*/  IMAD.WIDE R8, R28, 0x2, R44 ;  /* 0x000000021c087825 */ /* 0x000fe200078e022c */
[----:B------:R-:W-:Y:S01]  /*a5fd0*/  PRMT R3, R35, 0x7632, R3 ;  /* 0x0000763223037816 */ /* 0x000fe20000000003 */
[----:B------:R-:W3:Y:S10]  /*a5fe0*/  LDL.LU R28, [R1+0xc88] ;  /* 0x000c8800011c7983 */ /* 0x000ef40000300800 */
        /* <DEDUP_REMOVED lines=12> */
[----:B----4-:R-:W-:-:S07]  /*a60b0*/  PRMT R3, R33, 0x7632, R3 ;  /* 0x0000763221037816 */ /* 0x010fce0000000003 */
        /* <DEDUP_REMOVED lines=19> */
[----:B------:R-:W3:Y:S01]  /*a61f0*/  LDL.LU R35, [R1+0xc98] ;  /* 0x000c980001237983 */ /* 0x000ee20000300800 */
[----:B------:R-:W-:-:S03]  /*a6200*/  LOP3.LUT P2, RZ, R49, 0x200, RZ, 0xc0, !PT ;  /* 0x0000020031ff7812 */ /* 0x000fc6000784c0ff */
[----:B------:R-:W3:Y:S01]  /*a6210*/  LDL.LU R30, [R1+0x3d8] ;  /* 0x0003d800011e7983 */ /* 0x000ee20000300800 */
[C---:B------:R-:W-:Y:S02]  /*a6220*/  LOP3.LUT P5, RZ, R52.reuse, 0x800000, RZ, 0xc0, !PT ;  /* 0x0080000034ff7812 */ /* 0x040fe400078ac0ff */
[----:B------:R-:W-:-:S07]  /*a6230*/  LOP3.LUT P3, RZ, R52, 0x1000000, RZ, 0xc0, !PT ;  /* 0x0100000034ff7812 */ /* 0x000fce000786c0ff */
[----:B------:R0:W-:Y:S01]  /*a6240*/  @P2 STG.E.U16 desc[UR60][R8.64], R3 ;  /* 0x0000000308002986 */ /* 0x0001e2000c10153c */
[----:B------:R-:W-:Y:S02]  /*a6250*/  LOP3.LUT P0, RZ, R49, 0x10, RZ, 0xc0, !PT ;  /* 0x0000001031ff7812 */ /* 0x000fe4000780c0ff */
[----:B0-----:R-:W-:Y:S02]  /*a6260*/  PRMT R3, R53, 0x7632, R3 ;  /* 0x0000763235037816 */ /* 0x001fe40000000003 */
[----:B------:R-:W-:Y:S01]  /*a6270*/  LOP3.LUT P4, RZ, R49, 0x80, RZ, 0xc0, !PT ;  /* 0x0000008031ff7812 */ /* 0x000fe2000788c0ff */
[----:B------:R-:W-:-:S05]  /*a6280*/  IMAD.WIDE R8, R28, 0x2, R46 ;  /* 0x000000021c087825 */ /* 0x000fca00078e022e */
[----:B------:R0:W-:Y:S04]  /*a6290*/  @P5 STG.E.U16 desc[UR60][R8.64], R53 ;  /* 0x0000003508005986 */ /* 0x0001e8000c10153c */
[----:B0-----:R-:W3:Y:S04]  /*a62a0*/  LDL.LU R53, [R1+0x2764] ;  /* 0x0027640001357983 */ /* 0x001ee80000300800 */
[----:B------:R-:W3:Y:S01]  /*a62b0*/  LDL.LU R34, [R1+0xc9c] ;  /* 0x000c9c0001227983 */ /* 0x000ee20000300800 */
[----:B------:R-:W-:-:S03]  /*a62c0*/  IMAD.WIDE R8, R28, 0x2, R44 ;  /* 0x000000021c087825 */ /* 0x000fc600078e022c */
[----:B------:R-:W3:Y:S04]  /*a62d0*/  LDL.LU R29, [R1+0x3e8] ;  /* 0x0003e800011d7983 */ /* 0x000ee80000300800 */
[----:B------:R2:W-:Y:S01]  /*a62e0*/  @P3 STG.E.U16 desc[UR60][R8.64], R3 ;  /* 0x0000000308003986 */ /* 0x0005e2000c10153c */
[----:B------:R-:W-:-:S03]  /*a62f0*/  LOP3.LUT P1, RZ, R52, 0x2000000, RZ, 0xc0, !PT ;  /* 0x0200000034ff7812 */ /* 0x000fc6000782c0ff */
[----:B------:R-:W3:Y:S01]  /*a6300*/  LDL.LU R28, [R1+0xca0] ;  /* 0x000ca000011c7983 */ /* 0x000ee20000300800 */
[----:B------:R-:W-:Y:S01]  /*a6310*/  LOP3.LUT P6, RZ, R49, 0x1, RZ, 0xc0, !PT ;  /* 0x0000000131ff7812 */ /* 0x000fe200078cc0ff */
        /* <DEDUP_REMOVED lines=55> */
[----:B0-----:R-:W-:Y:S02]  /*a6690*/  IMAD.WIDE R8, R28, 0x2, R44 ;  /* 0x000000021c087825 */ /* 0x001fe400078e022c */
[----:B------:R-:W2:Y:S04]  /*a66a0*/  LDL.LU R39, [R1+0xcac] ;  /* 0x000cac0001277983 */ /* 0x000ea80000300800 */
[----:B------:R4:W-:Y:S02]  /*a66b0*/  @P0 STG.E.U16 desc[UR60][R8.64], R3 ;  /* 0x0000000308000986 */ /* 0x0009e4000c10153c */
[----:B----4-:R-:W-:-:S05]  /*a66c0*/  IMAD.WIDE R8, R59, 0x2, R46 ;  /* 0x000000023b087825 */ /* 0x010fca00078e022e */
[----:B---3--:R0:W-:Y:S01]  /*a66d0*/  @P4 STG.E.U16 desc[UR60][R8.64], R14 ;  /* 0x0000000e08004986 */ /* 0x0081e2000c10153c */
        /* <DEDUP_REMOVED lines=23> */
[----:B------:R2:W-:Y:S02]  /*a6850*/  @P3 STG.E.U16 desc[UR60][R8.64], R3 ;  /* 0x0000000308003986 */ /* 0x0005e4000c10153c */
        /* <DEDUP_REMOVED lines=211> */
[----:B------:R-:W-:Y:S01]  /*a7590*/  LOP3.LUT P3, RZ, R54, 0x200000, RZ, 0xc0, !PT ;  /* 0x0020000036ff7812 */ /* 0x000fe2000786c0ff */
[----:B0-----:R-:W-:Y:S01]  /*a75a0*/  IMAD.WIDE R8, R29, 0x2, R46 ;  /* 0x000000021d087825 */ /* 0x001fe200078e022e */
[----:B------:R-:W-:-:S09]  /*a75b0*/  PRMT R3, R33, 0x7632, R3 ;  /* 0x0000763221037816 */ /* 0x000fd20000000003 */
        /* <DEDUP_REMOVED lines=18> */
[----:B------:R-:W4:Y:S04]  /*a76e0*/  LDL.LU R28, [R1+0xde4] ;  /* 0x000de400011c7983 */ /* 0x000f280000300800 */
[----:B------:R-:W4:Y:S01]  /*a76f0*/  LDL.LU R35, [R1+0xde8] ;  /* 0x000de80001237983 */ /* 0x000f220000300800 */
[----:B------:R-:W-:-:S03]  /*a7700*/  LOP3.LUT P1, RZ, R53, 0x200, RZ, 0xc0, !PT ;  /* 0x0000020035ff7812 */ /* 0x000fc6000782c0ff */
[----:B------:R-:W4:Y:S01]  /*a7710*/  LDL.LU R30, [R1+0x468] ;  /* 0x00046800011e7983 */ /* 0x000f220000300800 */
        /* <DEDUP_REMOVED lines=8> */
[----:B0-----:R-:W4:Y:S04]  /*a77a0*/  LDL.LU R55, [R1+0x275c] ;  /* 0x00275c0001377983 */ /* 0x001f280000300800 */
[----:B------:R-:W4:Y:S01]  /*a77b0*/  LDL.LU R34, [R1+0xdec] ;  /* 0x000dec0001227983 */ /* 0x000f220000300800 */
[----:B------:R-:W-:-:S03]  /*a77c0*/  IMAD.WIDE R8, R32, 0x2, R44 ;  /* 0x0000000220087825 */ /* 0x000fc600078e022c */
[----:B------:R-:W4:Y:S04]  /*a77d0*/  LDL.LU R29, [R1+0x478] ;  /* 0x00047800011d7983 */ /* 0x000f280000300800 */
[----:B------:R2:W-:Y:S01]  /*a77e0*/  @P2 STG.E.U16 desc[UR60][R8.64], R3 ;  /* 0x0000000308002986 */ /* 0x0005e2000c10153c */
[----:B------:R-:W-:-:S03]  /*a77f0*/  LOP3.LUT P0, RZ, R54, 0x2000000, RZ, 0xc0, !PT ;  /* 0x0200000036ff7812 */ /* 0x000fc6000780c0ff */
[----:B------:R-:W4:Y:S01]  /*a7800*/  LDL.LU R32, [R1+0xdf0] ;  /* 0x000df00001207983 */ /* 0x000f220000300800 */
[----:B--2---:R-:W-:Y:S01]  /*a7810*/  IMAD.WIDE R8, R39, 0x2, R46 ;  /* 0x0000000227087825 */ /* 0x004fe200078e022e */
[----:B------:R-:W-:-:S04]  /*a7820*/  PRMT R3, R59, 0x7632, R3 ;  /* 0x000076323b037816 */ /* 0x000fc80000000003 */
        /* <DEDUP_REMOVED lines=35> */
[----:B------:R-:W-:-:S02]  /*a7a60*/  LOP3.LUT P6, RZ, R12, 0x800, RZ, 0xc0, !PT ;  /* 0x000008000cff7812 */ /* 0x000fc400078cc0ff */
[----:B------:R-:W-:Y:S01]  /*a7a70*/  LOP3.LUT P3, RZ, R54, 0x40000000, RZ, 0xc0, !PT ;  /* 0x4000000036ff7812 */ /* 0x000fe2000786c0ff */
[----:B------:R-:W4:Y:S01]  /*a7a80*/  LDL.LU R56, [R1+0x2758] ;  /* 0x0027580001387983 */ /* 0x000f220000300800 */
        /* <DEDUP_REMOVED lines=19> */
[----:B0-----:R-:W-:-:S05]  /*a7bc0*/  IMAD.WIDE R8, R59, 0x2, R46 ;  /* 0x000000023b087825 */ /* 0x001fca00078e022e */
[----:B---3--:R0:W-:Y:S01]  /*a7bd0*/  @P4 STG.E.U16 desc[UR60][R8.64], R14 ;  /* 0x0000000e08004986 */ /* 0x0081e2000c10153c */
[----:B------:R-:W-:Y:S01]  /*a7be0*/  PRMT R3, R14, 0x7632, R3 ;  /* 0x000076320e037816 */ /* 0x000fe20000000003 */
        /* <DEDUP_REMOVED lines=9> */
[----:B------:R-:W-:Y:S01]  /*a7c80*/  LOP3.LUT P5, RZ, R54, 0x80000000, RZ, 0xc0, !PT ;  /* 0x8000000036ff7812 */ /* 0x000fe200078ac0ff */
[----:B------:R-:W3:Y:S01]  /*a7c90*/  LDL.LU R34, [R1+0xe0c] ;  /* 0x000e0c0001227983 */ /* 0x000ee20000300800 */
[----:B------:R-:W-:-:S09]  /*a7ca0*/  LOP3.LUT P2, RZ, R55, 0x10000000, RZ, 0xc0, !PT ;  /* 0x1000000037ff7812 */ /* 0x000fd2000784c0ff */
[----:B------:R4:W-:Y:S01]  /*a7cb0*/  @P0 STG.E.U16 desc[UR60][R8.64], R3 ;  /* 0x0000000308000986 */ /* 0x0009e2000c10153c */
[----:B------:R-:W-:Y:S01]  /*a7cc0*/  LOP3.LUT P3, RZ, R55, 0x80000000, RZ, 0xc0, !PT ;  /* 0x8000000037ff7812 */ /* 0x000fe2000786c0ff */
[----:B----4-:R-:W-:-:S05]  /*a7cd0*/  IMAD.WIDE R8, R33, 0x2, R46 ;  /* 0x0000000221087825 */ /* 0x010fca00078e022e */
        /* <DEDUP_REMOVED lines=66> */
[----:B------:R0:W-:Y:S02]  /*a8100*/  @P3 STG.E.U16 desc[UR60][R8.64], R14 ;  /* 0x0000000e08003986 */ /* 0x0001e4000c10153c */
        /* <DEDUP_REMOVED lines=26> */
[----:B------:R-:W-:-:S11]  /*a82b0*/  LOP3.LUT R12, R12, 0xfffffffd, RZ, 0xc0, !PT ;  /* 0xfffffffd0c0c7812 */ /* 0x000fd600078ec0ff */
[----:B------:R-:W-:Y:S02]  /*a82c0*/  @P5 LOP3.LUT R12, R12, 0x2, RZ, 0xfc, !PT ;  /* 0x000000020c0c5812 */ /* 0x000fe400078efcff */
[----:B------:R-:W-:Y:S01]  /*a82d0*/  LOP3.LUT P5, RZ, R56, 0x1000, RZ, 0xc0, !PT ;  /* 0x0000100038ff7812 */ /* 0x000fe200078ac0ff */
[----:B--2---:R-:W-:-:S05]  /*a82e0*/  IMAD.WIDE R8, R59, 0x2, R46 ;  /* 0x000000023b087825 */ /* 0x004fca00078e022e */
[----:B---3--:R0:W-:Y:S02]  /*a82f0*/  @P1 STG.E.U16 desc[UR60][R8.64], R33 ;  /* 0x0000002108001986 */ /* 0x0081e4000c10153c */
        /* <DEDUP_REMOVED lines=24> */
[----:B0-----:R-:W-:Y:S02]  /*a8480*/  IMAD.WIDE R8, R39, 0x2, R44 ;  /* 0x0000000227087825 */ /* 0x001fe400078e022c */
[----:B------:R-:W4:Y:S04]  /*a8490*/  LDL.LU R39, [R1+0xe38] ;  /* 0x000e380001277983 */ /* 0x000f280000300800 */
[----:B------:R-:W4:Y:S01]  /*a84a0*/  LDL.LU R28, [R1+0x4d0] ;  /* 0x0004d000011c7983 */ /* 0x000f220000300800 */
[----:B------:R-:W-:-:S05]  /*a84b0*/  PRMT R3, R40, 0x7632, R3 ;  /* 0x0000763228037816 */ /* 0x000fca0000000003 */
        /* <DEDUP_REMOVED lines=13> */
[----:B------:R0:W-:Y:S02]  /*a8590*/  @P5 STG.E.U16 desc[UR60][R8.64], R29 ;  /* 0x0000001d08005986 */ /* 0x0001e4000c10153c */
[----:B0-----:R-:W-:-:S05]  /*a85a0*/  IMAD.WIDE R8, R34, 0x2, R44 ;  /* 0x0000000222087825 */ /* 0x001fca00078e022c */
[----:B------:R0:W-:Y:S02]  /*a85b0*/  @P6 STG.E.U16 desc[UR60][R8.64], R3 ;  /* 0x0000000308006986 */ /* 0x0001e4000c10153c */
[----:B0-----:R-:W-:Y:S01]  /*a85c0*/  IMAD.WIDE R8, R32, 0x2, R46 ;  /* 0x0000000220087825 */ /* 0x001fe200078e022e */
[----:B------:R-:W-:Y:S02]  /*a85d0*/  LOP3.LUT P1, RZ, R56, 0x4000, RZ, 0xc0, !PT ;  /* 0x0000400038ff7812 */ /* 0x000fe4000782c0ff */
[----:B------:R-:W-:Y:S02]  /*a85e0*/  LOP3.LUT P2, RZ, R55, 0x4000, RZ, 0xc0, !PT ;  /* 0x0000400037ff7812 */ /* 0x000fe4000784c0ff */
[----:B--2---:R0:W-:Y:S01]  /*a85f0*/  @P0 STG.E.U16 desc[UR60][R8.64], R59 ;  /* 0x0000003b08000986 */ /* 0x0041e2000c10153c */
[----:B------:R-:W-:-:S03]  /*a8600*/  PRMT R3, R59, 0x7632, R3 ;  /* 0x000076323b037816 */ /* 0x000fc60000000003 */
[----:B0-----:R-:W2:Y:S01]  /*a8610*/  LDL.LU R59, [R1+0xe3c] ;  /* 0x000e3c00013b7983 */ /* 0x001ea20000300800 */
[----:B------:R-:W-:-:S03]  /*a8620*/  IMAD.WIDE R8, R32, 0x2, R44 ;  /* 0x0000000220087825 */ /* 0x000fc600078e022c */
[----:B------:R-:W2:Y:S04]  /*a8630*/  LDL.LU R32, [R1+0x4e0] ;  /* 0x0004e00001207983 */ /* 0x000ea80000300800 */
[----:B------:R3:W-:Y:S02]  /*a8640*/  @P1 STG.E.U16 desc[UR60][R8.64], R3 ;  /* 0x0000000308001986 */ /* 0x0007e4000c10153c */
[----:B---3--:R-:W-:-:S05]  /*a8650*/  IMAD.WIDE R8, R33, 0x2, R46 ;  /* 0x0000000221087825 */ /* 0x008fca00078e022e */
[----:B----4-:R0:W-:Y:S01]  /*a8660*/  @P2 STG.E.U16 desc[UR60][R8.64], R14 ;  /* 0x0000000e08002986 */ /* 0x0101e2000c10153c */
[----:B------:R-:W-:-:S03]  /*a8670*/  PRMT R3, R14, 0x7632, R3 ;  /* 0x000076320e037816 */ /* 0x000fc60000000003 */
[----:B0-----:R-:W3:Y:S04]  /*a8680*/  LDL.LU R14, [R1+0xe40] ;  /* 0x000e4000010e7983 */ /* 0x001ee80000300800 */
[----:B------:R-:W4:Y:S01]  /*a8690*/  LDL.LU R34, [R1+0x4d4] ;  /* 0x0004d40001227983 */ /* 0x000f220000300800 */
[----:B------:R-:W-:Y:S02]  /*a86a0*/  LOP3.LUT P3, RZ, R55, 0x20000, RZ, 0xc0, !PT ;  /* 0x0002000037ff7812 */ /* 0x000fe4000786c0ff */
[----:B------:R-:W-:Y:S01]  /*a86b0*/  LOP3.LUT P4, RZ, R56, 0x8000, RZ, 0xc0, !PT ;  /* 0x0000800038ff7812 */ /* 0x000fe2000788c0ff */
[----:B------:R-:W-:-:S10]  /*a86c0*/  IMAD.WIDE R8, R33, 0x2, R44 ;  /* 0x0000000221087825 */ /* 0x000fd400078e022c */
[----:B------:R0:W-:Y:S02]  /*a86d0*/  @P3 STG.E.U16 desc[UR60][R8.64], R3 ;  /* 0x0000000308003986 */ /* 0x0001e4000c10153c */
[----:B0-----:R-:W-:-:S05]  /*a86e0*/  IMAD.WIDE R8, R39, 0x2, R46 ;  /* 0x0000000227087825 */ /* 0x001fca00078e022e */
[----:B------:R0:W-:Y:S02]  /*a86f0*/  @P4 STG.E.U16 desc[UR60][R8.64], R28 ;  /* 0x0000001c08004986 */ /* 0x0001e4000c10153c */
[----:B0-----:R-:W-:Y:S02]  /*a8700*/  IMAD.WIDE R8, R39, 0x2, R44 ;  /* 0x0000000227087825 */ /* 0x001fe400078e022c */
[----:B------:R-:W4:Y:S04]  /*a8710*/  LDL.LU R39, [R1+0xe44] ;  /* 0x000e440001277983 */ /* 0x000f280000300800 */
[----:B------:R-:W4:Y:S04]  /*a8720*/  LDL.LU R40, [R1+0x4e4] ;  /* 0x0004e40001287983 */ /* 0x000f280000300800 */
[----:B------:R-:W4:Y:S04]  /*a8730*/  LDL.LU R35, [R1+0xe48] ;  /* 0x000e480001237983 */ /* 0x000f280000300800 */
[----:B------:R-:W4:Y:S04]  /*a8740*/  LDL.LU R30, [R1+0x4d8] ;  /* 0x0004d800011e7983 */ /* 0x000f280000300800 */
[----:B------:R-:W4:Y:S01]  /*a8750*/  LDL.LU R29, [R1+0xe4c] ;  /* 0x000e4c00011d7983 */ /* 0x000f220000300800 */
[----:B------:R-:W-:-:S03]  /*a8760*/  LOP3.LUT P5, RZ, R56, 0x10000, RZ, 0xc0, !PT ;  /* 0x0001000038ff7812 */ /* 0x000fc600078ac0ff */
[----:B------:R-:W4:Y:S01]  /*a8770*/  LDL.LU R33, [R1+0x4e8] ;  /* 0x0004e80001217983 */ /* 0x000f220000300800 */
[C---:B------:R-:W-:Y:S02]  /*a8780*/  LOP3.LUT P0, RZ, R55.reuse, 0x1000, RZ, 0xc0, !PT ;  /* 0x0000100037ff7812 */ /* 0x040fe4000780c0ff */
[----:B------:R-:W-:Y:S02]  /*a8790*/  PRMT R3, R28, 0x7632, R3 ;  /* 0x000076321c037816 */ /* 0x000fe40000000003 */
[----:B------:R-:W4:Y:S05]  /*a87a0*/  LDL.LU R28, [R1+0xe50] ;  /* 0x000e5000011c7983 */ /* 0x000f2a0000300800 */
[----:B------:R2:W-:Y:S01]  /*a87b0*/  @P5 STG.E.U16 desc[UR60][R8.64], R3 ;  /* 0x0000000308005986 */ /* 0x0005e2000c10153c */
[----:B------:R-:W-:-:S02]  /*a87c0*/  LOP3.LUT P2, RZ, R55, 0x8000, RZ, 0xc0, !PT ;  /* 0x0000800037ff7812 */ /* 0x000fc4000784c0ff */
[----:B------:R-:W-:Y:S01]  /*a87d0*/  LOP3.LUT P1, RZ, R56, 0x20000, RZ, 0xc0, !PT ;  /* 0x0002000038ff7812 */ /* 0x000fe2000782c0ff */
[----:B--2---:R-:W-:-:S05]  /*a87e0*/  IMAD.WIDE R8, R59, 0x2, R46 ;  /* 0x000000023b087825 */ /* 0x004fca00078e022e */
[----:B------:R0:W-:Y:S02]  /*a87f0*/  @P0 STG.E.U16 desc[UR60][R8.64], R32 ;  /* 0x0000002008000986 */ /* 0x0001e4000c10153c */
[----:B0-----:R-:W-:Y:S02]  /*a8800*/  IMAD.WIDE R8, R59, 0x2, R44 ;  /* 0x000000023b087825 */ /* 0x001fe400078e022c */
[----:B------:R-:W2:Y:S01]  /*a8810*/  LDL.LU R59, [R1+0x4dc] ;  /* 0x0004dc00013b7983 */ /* 0x000ea20000300800 */
[----:B------:R-:W-:-:S03]  /*a8820*/  PRMT R3, R32, 0x7632, R3 ;  /* 0x0000763220037816 */ /* 0x000fc60000000003 */
[----:B------:R-:W2:Y:S04]  /*a8830*/  LDL.LU R32, [R1+0xe54] ;  /* 0x000e540001207983 */ /* 0x000ea80000300800 */
[----:B------:R3:W-:Y:S02]  /*a8840*/  @P2 STG.E.U16 desc[UR60][R8.64], R3 ;  /* 0x0000000308002986 */ /* 0x0007e4000c10153c */
        /* <DEDUP_REMOVED lines=15> */
[C---:B------:R-:W-:Y:S01]  /*a8940*/  LOP3.LUT P4, RZ, R55.reuse, 0x400, RZ, 0xc0, !PT ;  /* 0x0000040037ff7812 */ /* 0x040fe2000788c0ff */
[----:B------:R0:W-:Y:S01]  /*a8950*/  @P3 STG.E.U16 desc[UR60][R8.64], R3 ;  /* 0x0000000308003986 */ /* 0x0001e2000c10153c */
[----:B------:R-:W-:Y:S01]  /*a8960*/  LOP3.LUT P5, RZ, R55, 0x800, RZ, 0xc0, !PT ;  /* 0x0000080037ff7812 */ /* 0x000fe200078ac0ff */
[----:B0-----:R-:W-:-:S10]  /*a8970*/  IMAD.WIDE R8, R39, 0x2, R46 ;  /* 0x0000000227087825 */ /* 0x001fd400078e022e */
[----:B------:R0:W-:Y:S01]  /*a8980*/  @P4 STG.E.U16 desc[UR60][R8.64], R40 ;  /* 0x0000002808004986 */ /* 0x0001e2000c10153c */
[----:B------:R-:W-:Y:S02]  /*a8990*/  LOP3.LUT P4, RZ, R12, 0x1, RZ, 0xc0, !PT ;  /* 0x000000010cff7812 */ /* 0x000fe4000788c0ff */
[----:B------:R-:W-:Y:S02]  /*a89a0*/  LOP3.LUT R2, R2, 0xdfffffff, RZ, 0xc0, !PT ;  /* 0xdfffffff02027812 */ /* 0x000fe400078ec0ff */
[----:B------:R-:W-:Y:S02]  /*a89b0*/  PRMT R3, R40, 0x7632, R3 ;  /* 0x0000763228037816 */ /* 0x000fe40000000003 */
[----:B------:R-:W-:Y:S01]  /*a89c0*/  @P5 LOP3.LUT R2, R2, 0x20000000, RZ, 0xfc, !PT ;  /* 0x2000000002025812 */ /* 0x000fe200078efcff */
[----:B0-----:R-:W-:Y:S02]  /*a89d0*/  IMAD.WIDE R8, R39, 0x2, R44 ;  /* 0x0000000227087825 */ /* 0x001fe400078e022c */
[----:B------:R-:W4:Y:S04]  /*a89e0*/  LDL.LU R39, [R1+0xe58] ;  /* 0x000e580001277983 */ /* 0x000f280000300800 */
[----:B------:R0:W-:Y:S01]  /*a89f0*/  @P4 STG.E.U16 desc[UR60][R8.64], R3 ;  /* 0x0000000308004986 */ /* 0x0001e2000c10153c */
[----:B------:R-:W-:-:S03]  /*a8a00*/  LOP3.LUT P4, RZ, R2, 0x80000000, RZ, 0xc0, !PT ;  /* 0x8000000002ff7812 */ /* 0x000fc6000788c0ff */
[----:B------:R-:W4:Y:S01]  /*a8a10*/  LDL.LU R34, [R1+0x4f0] ;  /* 0x0004f00001227983 */ /* 0x000f220000300800 */
[----:B0-----:R-:W-:-:S09]  /*a8a20*/  IMAD.WIDE R8, R35, 0x2, R46 ;  /* 0x0000000223087825 */ /* 0x001fd200078e022e */
[----:B------:R0:W-:Y:S01]  /*a8a30*/  @P4 STG.E.U16 desc[UR60][R8.64], R30 ;  /* 0x0000001e08004986 */ /* 0x0001e2000c10153c */
[----:B------:R-:W-:Y:S02]  /*a8a40*/  LOP3.LUT P4, RZ, R2, 0x40000000, RZ, 0xc0, !PT ;  /* 0x4000000002ff7812 */ /* 0x000fe4000788c0ff */
[----:B------:R-:W-:Y:S02]  /*a8a50*/  LOP3.LUT P5, RZ, R55, 0x100, RZ, 0xc0, !PT ;  /* 0x0000010037ff7812 */ /* 0x000fe400078ac0ff */
[----:B------:R-:W-:Y:S01]  /*a8a60*/  PRMT R3, R30, 0x7632, R3 ;  /* 0x000076321e037816 */ /* 0x000fe20000000003 */
[----:B0-----:R-:W-:-:S08]  /*a8a70*/  IMAD.WIDE R8, R35, 0x2, R44 ;  /* 0x0000000223087825 */ /* 0x001fd000078e022c */
[----:B------:R0:W-:Y:S02]  /*a8a80*/  @P4 STG.E.U16 desc[UR60][R8.64], R3 ;  /* 0x0000000308004986 */ /* 0x0001e4000c10153c */
[----:B0-----:R-:W-:-:S05]  /*a8a90*/  IMAD.WIDE R8, R29, 0x2, R46 ;  /* 0x000000021d087825 */ /* 0x001fca00078e022e */
[----:B------:R0:W-:Y:S01]  /*a8aa0*/  @P5 STG.E.U16 desc[UR60][R8.64], R33 ;  /* 0x0000002108005986 */ /* 0x0001e2000c10153c */
[----:B------:R-:W-:Y:S02]  /*a8ab0*/  LOP3.LUT P5, RZ, R2, 0x20000000, RZ, 0xc0, !PT ;  /* 0x2000000002ff7812 */ /* 0x000fe400078ac0ff */
[----:B------:R-:W-:Y:S02]  /*a8ac0*/  LOP3.LUT P6, RZ, R56, 0x200000, RZ, 0xc0, !PT ;  /* 0x0020000038ff7812 */ /* 0x000fe400078cc0ff */
[----:B------:R-:W-:Y:S01]  /*a8ad0*/  PRMT R3, R33, 0x7632, R3 ;  /* 0x0000763221037816 */ /* 0x000fe20000000003 */
[----:B0-----:R-:W-:-:S08]  /*a8ae0*/  IMAD.WIDE R8, R29, 0x2, R44 ;  /* 0x000000021d087825 */ /* 0x001fd000078e022c */
        /* <DEDUP_REMOVED lines=10> */
[----:B0-----:R-:W-:-:S05]  /*a8b90*/  IMAD.WIDE R8, R32, 0x2, R46 ;  /* 0x0000000220087825 */ /* 0x001fca00078e022e */
[----:B---3--:R0:W-:Y:S01]  /*a8ba0*/  @P2 STG.E.U16 desc[UR60][R8.64], R14 ;  /* 0x0000000e08002986 */ /* 0x0081e2000c10153c */
[----:B------:R-:W-:-:S03]  /*a8bb0*/  PRMT R3, R14, 0x7632, R3 ;  /* 0x000076320e037816 */ /* 0x000fc60000000003 */
[----:B0-----:R-:W3:Y:S04]  /*a8bc0*/  LDL.LU R14, [R1+0xe60] ;  /* 0x000e6000010e7983 */ /* 0x001ee80000300800 */
[----:B------:R-:W3:Y:S01]  /*a8bd0*/  LDL.LU R29, [R1+0x4f4] ;  /* 0x0004f400011d7983 */ /* 0x000ee20000300800 */
[----:B------:R-:W-:Y:S02]  /*a8be0*/  LOP3.LUT P1, RZ, R55, 0x200, RZ, 0xc0, !PT ;  /* 0x0000020037ff7812 */ /* 0x000fe4000782c0ff */
[----:B------:R-:W-:Y:S01]  /*a8bf0*/  LOP3.LUT P3, RZ, R56, 0x800000, RZ, 0xc0, !PT ;  /* 0x0080000038ff7812 */ /* 0x000fe2000786c0ff */
[----:B------:R-:W-:-:S10]  /*a8c00*/  IMAD.WIDE R8, R32, 0x2, R44 ;  /* 0x0000000220087825 */ /* 0x000fd400078e022c */
[----:B------:R4:W-:Y:S01]  /*a8c10*/  @P1 STG.E.U16 desc[UR60][R8.64], R3 ;  /* 0x0000000308001986 */ /* 0x0009e2000c10153c */
[----:B------:R-:W-:Y:S02]  /*a8c20*/  LOP3.LUT P4, RZ, R56, 0x1000000, RZ, 0xc0, !PT ;  /* 0x0100000038ff7812 */ /* 0x000fe4000788c0ff */
[----:B------:R-:W-:Y:S01]  /*a8c30*/  LOP3.LUT P5, RZ, R55, 0x10, RZ, 0xc0, !PT ;  /* 0x0000001037ff7812 */ /* 0x000fe200078ac0ff */
[----:B----4-:R-:W-:-:S05]  /*a8c40*/  IMAD.WIDE R8, R39, 0x2, R46 ;  /* 0x0000000227087825 */ /* 0x010fca00078e022e */
[----:B------:R0:W-:Y:S02]  /*a8c50*/  @P3 STG.E.U16 desc[UR60][R8.64], R34 ;  /* 0x0000002208003986 */ /* 0x0001e4000c10153c */
[----:B0-----:R-:W-:Y:S02]  /*a8c60*/  IMAD.WIDE R8, R39, 0x2, R44 ;  /* 0x0000000227087825 */ /* 0x001fe400078e022c */
[----:B------:R-:W4:Y:S04]  /*a8c70*/  LDL.LU R39, [R1+0xe64] ;  /* 0x000e640001277983 */ /* 0x000f280000300800 */
[----:B------:R-:W4:Y:S04]  /*a8c80*/  LDL.LU R35, [R1+0x504] ;  /* 0x0005040001237983 */ /* 0x000f280000300800 */
[----:B------:R-:W4:Y:S04]  /*a8c90*/  LDL.LU R33, [R1+0xe68] ;  /* 0x000e680001217983 */ /* 0x000f280000300800 */
[----:B------:R-:W4:Y:S01]  /*a8ca0*/  LDL.LU R32, [R1+0x4f8] ;  /* 0x0004f80001207983 */ /* 0x000f220000300800 */
[----:B------:R-:W-:-:S05]  /*a8cb0*/  PRMT R3, R34, 0x7632, R3 ;  /* 0x0000763222037816 */ /* 0x000fca0000000003 */
[----:B------:R2:W-:Y:S01]  /*a8cc0*/  @P4 STG.E.U16 desc[UR60][R8.64], R3 ;  /* 0x0000000308004986 */ /* 0x0005e2000c10153c */
[----:B------:R-:W-:Y:S02]  /*a8cd0*/  LOP3.LUT P6, RZ, R55, 0x80, RZ, 0xc0, !PT ;  /* 0x0000008037ff7812 */ /* 0x000fe400078cc0ff */
[----:B------:R-:W-:Y:S01]  /*a8ce0*/  LOP3.LUT P2, RZ, R56, 0x2000000, RZ, 0xc0, !PT ;  /* 0x0200000038ff7812 */ /* 0x000fe2000784c0ff */
[----:B--2---:R-:W-:-:S05]  /*a8cf0*/  IMAD.WIDE R8, R59, 0x2, R46 ;  /* 0x000000023b087825 */ /* 0x004fca00078e022e */
[----:B------:R0:W-:Y:S02]  /*a8d00*/  @P5 STG.E.U16 desc[UR60][R8.64], R28 ;  /* 0x0000001c08005986 */ /* 0x0001e4000c10153c */
[----:B0-----:R-:W-:Y:S02]  /*a8d10*/  IMAD.WIDE R8, R59, 0x2, R44 ;  /* 0x000000023b087825 */ /* 0x001fe400078e022c */
[----:B------:R-:W2:Y:S04]  /*a8d20*/  LDL.LU R59, [R1+0xe6c] ;  /* 0x000e6c00013b7983 */ /* 0x000ea80000300800 */
[----:B------:R-:W2:Y:S01]  /*a8d30*/  LDL.LU R30, [R1+0x508] ;  /* 0x00050800011e7983 */ /* 0x000ea20000300800 */
[----:B------:R-:W-:-:S03]  /*a8d40*/  PRMT R3, R28, 0x7632, R3 ;  /* 0x000076321c037816 */ /* 0x000fc60000000003 */
[----:B------:R-:W2:Y:S04]  /*a8d50*/  LDL.LU R28, [R1+0xe70] ;  /* 0x000e7000011c7983 */ /* 0x000ea80000300800 */
[----:B------:R3:W-:Y:S02]  /*a8d60*/  @P6 STG.E.U16 desc[UR60][R8.64], R3 ;  /* 0x0000000308006986 */ /* 0x0007e4000c10153c */
[----:B---3--:R-:W-:-:S05]  /*a8d70*/  IMAD.WIDE R8, R14, 0x2, R46 ;  /* 0x000000020e087825 */ /* 0x008fca00078e022e */
[----:B------:R0:W-:Y:S02]  /*a8d80*/  @P2 STG.E.U16 desc[UR60][R8.64], R29 ;  /* 0x0000001d08002986 */ /* 0x0001e4000c10153c */
[----:B0-----:R-:W-:Y:S02]  /*a8d90*/  IMAD.WIDE R8, R14, 0x2, R44 ;  /* 0x000000020e087825 */ /* 0x001fe400078e022c */
[----:B------:R-:W3:Y:S01]  /*a8da0*/  LDL.LU R14, [R1+0x4fc] ;  /* 0x0004fc00010e7983 */ /* 0x000ee20000300800 */
[----:B------:R-:W-:Y:S02]  /*a8db0*/  LOP3.LUT P0, RZ, R55, 0x1, RZ, 0xc0, !PT ;  /* 0x0000000137ff7812 */ /* 0x000fe4000780c0ff */
[----:B------:R-:W-:Y:S01]  /*a8dc0*/  LOP3.LUT R2, R2, 0xf7ffffff, RZ, 0xc0, !PT ;  /* 0xf7ffffff02027812 */ /* 0x000fe200078ec0ff */
[----:B------:R-:W3:Y:S01]  /*a8dd0*/  LDL.LU R34, [R1+0xe74] ;  /* 0x000e740001227983 */ /* 0x000ee20000300800 */
[----:B------:R-:W-:-:S09]  /*a8de0*/  LOP3.LUT P4, RZ, R56, 0x10000000, RZ, 0xc0, !PT ;  /* 0x1000000038ff7812 */ /* 0x000fd2000788c0ff */
[----:B------:R-:W-:Y:S02]  /*a8df0*/  @P0 LOP3.LUT R2, R2, 0x8000000, RZ, 0xfc, !PT ;  /* 0x0800000002020812 */ /* 0x000fe400078efcff */
[C---:B------:R-:W-:Y:S02]  /*a8e00*/  LOP3.LUT P0, RZ, R55.reuse, 0x4, RZ, 0xc0, !PT ;  /* 0x0000000437ff7812 */ /* 0x040fe4000780c0ff */
[----:B------:R-:W-:Y:S02]  /*a8e10*/  LOP3.LUT R2, R2, 0xefffffff, RZ, 0xc0, !PT ;  /* 0xefffffff02027812 */ /* 0x000fe400078ec0ff */
[----:B------:R-:W-:Y:S02]  /*a8e20*/  LOP3.LUT P1, RZ, R56, 0x4000000, RZ, 0xc0, !PT ;  /* 0x0400000038ff7812 */ /* 0x000fe4000782c0ff */
[----:B------:R-:W-:-:S07]  /*a8e30*/  LOP3.LUT P5, RZ, R55, 0x8, RZ, 0xc0, !PT ;  /* 0x0000000837ff7812 */ /* 0x000fce00078ac0ff */
[----:B------:R-:W-:Y:S02]  /*a8e40*/  @P0 LOP3.LUT R2, R2, 0x10000000, RZ, 0xfc, !PT ;  /* 0x1000000002020812 */ /* 0x000fe400078efcff */
[----:B------:R-:W-:Y:S02]  /*a8e50*/  LOP3.LUT P0, RZ, R55, 0x20, RZ, 0xc0, !PT ;  /* 0x0000002037ff7812 */ /* 0x000fe4000780c0ff */
[----:B------:R-:W-:Y:S02]  /*a8e60*/  LOP3.LUT R2, R2, 0xfbffffff, RZ, 0xc0, !PT ;  /* 0xfbffffff02027812 */ /* 0x000fe400078ec0ff */
[----:B------:R-:W-:Y:S02]  /*a8e70*/  PRMT R3, R29, 0x7632, R3 ;  /* 0x000076321d037816 */ /* 0x000fe40000000003 */
[----:B------:R-:W-:Y:S01]  /*a8e80*/  @P4 LOP3.LUT R2, R2, 0x4000000, RZ, 0xfc, !PT ;  /* 0x0400000002024812 */ /* 0x000fe200078efcff */
[----:B------:R-:W3:Y:S03]  /*a8e90*/  LDL.LU R29, [R1+0x50c] ;  /* 0x00050c00011d7983 */ /* 0x000ee60000300800 */
[----:B------:R-:W-:Y:S01]  /*a8ea0*/  LOP3.LUT R2, R2, 0xfdffffff, RZ, 0xc0, !PT ;  /* 0xfdffffff02027812 */ /* 0x000fe200078ec0ff */
[----:B------:R4:W-:Y:S03]  /*a8eb0*/  @P1 STG.E.U16 desc[UR60][R8.64], R3 ;  /* 0x0000000308001986 */ /* 0x0009e6000c10153c */
[----:B------:R-:W-:Y:S01]  /*a8ec0*/  @P5 LOP3.LUT R2, R2, 0x2000000, RZ, 0xfc, !PT ;  /* 0x0200000002025812 */ /* 0x000fe200078efcff */
[----:B----4-:R-:W-:-:S05]  /*a8ed0*/  IMAD.WIDE R8, R39, 0x2, R46 ;  /* 0x0000000227087825 */ /* 0x010fca00078e022e */
        /* <DEDUP_REMOVED lines=10> */
[----:B------:R-:W-:Y:S01]  /*a8f80*/  PRMT R3, R32, 0x7632, R3 ;  /* 0x0000763220037816 */ /* 0x000fe20000000003 */
[----:B0-----:R-:W-:Y:S02]  /*a8f90*/  IMAD.WIDE R8, R33, 0x2, R44 ;  /* 0x0000000221087825 */ /* 0x001fe400078e022c */
[----:B------:R-:W4:Y:S04]  /*a8fa0*/  LDL.LU R33, [R1+0x510] ;  /* 0x0005100001217983 */ /* 0x000f280000300800 */
[----:B------:R2:W-:Y:S01]  /*a8fb0*/  @P4 STG.E.U16 desc[UR60][R8.64], R3 ;  /* 0x0000000308004986 */ /* 0x0005e2000c10153c */
[----:B------:R-:W-:Y:S02]  /*a8fc0*/  LOP3.LUT P4, RZ, R2, 0x4000000, RZ, 0xc0, !PT ;  /* 0x0400000002ff7812 */ /* 0x000fe4000788c0ff */
[----:B------:R-:W-:Y:S01]  /*a8fd0*/  LOP3.LUT P5, RZ, R56, 0x8000000, RZ, 0xc0, !PT ;  /* 0x0800000038ff7812 */ /* 0x000fe200078ac0ff */
[----:B------:R-:W4:Y:S01]  /*a8fe0*/  LDL.LU R32, [R1+0x520] ;  /* 0x0005200001207983 */ /* 0x000f220000300800 */
[----:B--2---:R-:W-:-:S09]  /*a8ff0*/  IMAD.WIDE R8, R59, 0x2, R46 ;  /* 0x000000023b087825 */ /* 0x004fd200078e022e */
[----:B------:R0:W-:Y:S01]  /*a9000*/  @P4 STG.E.U16 desc[UR60][R8.64], R30 ;  /* 0x0000001e08004986 */ /* 0x0001e2000c10153c */
[----:B------:R-:W-:Y:S01]  /*a9010*/  PRMT R3, R30, 0x7632, R3 ;  /* 0x000076321e037816 */ /* 0x000fe20000000003 */
[----:B0-----:R-:W-:Y:S02]  /*a9020*/  IMAD.WIDE R8, R59, 0x2, R44 ;  /* 0x000000023b087825 */ /* 0x001fe400078e022c */
[----:B------:R-:W2:Y:S04]  /*a9030*/  LDL.LU R59, [R1+0xe7c] ;  /* 0x000e7c00013b7983 */ /* 0x000ea80000300800 */
[----:B------:R0:W-:Y:S01]  /*a9040*/  @P5 STG.E.U16 desc[UR60][R8.64], R3 ;  /* 0x0000000308005986 */ /* 0x0001e2000c10153c */
[----:B------:R-:W-:Y:S01]  /*a9050*/  LOP3.LUT P5, RZ, R2, 0x2000000, RZ, 0xc0, !PT ;  /* 0x0200000002ff7812 */ /* 0x000fe200078ac0ff */
[----:B0-----:R-:W-:-:S12]  /*a9060*/  IMAD.WIDE R8, R28, 0x2, R46 ;  /* 0x000000021c087825 */ /* 0x001fd800078e022e */
[----:B---3--:R0:W-:Y:S01]  /*a9070*/  @P5 STG.E.U16 desc[UR60][R8.64], R14 ;  /* 0x0000000e08005986 */ /* 0x0081e2000c10153c */
[----:B------:R-:W-:Y:S01]  /*a9080*/  PRMT R3, R14, 0x7632, R3 ;  /* 0x000076320e037816 */ /* 0x000fe20000000003 */
[----:B0-----:R-:W-:Y:S02]  /*a9090*/  IMAD.WIDE R8, R28, 0x2, R44 ;  /* 0x000000021c087825 */ /* 0x001fe400078e022c */
[----:B------:R-:W3:Y:S04]  /*a90a0*/  LDL.LU R28, [R1+0x514] ;  /* 0x00051400011c7983 */ /* 0x000ee80000300800 */
[----:B------:R-:W3:Y:S01]  /*a90b0*/  LDL.LU R14, [R1+0xe80] ;  /* 0x000e8000010e7983 */ /* 0x000ee20000300800 */
[----:B------:R-:W-:Y:S02]  /*a90c0*/  LOP3.LUT P3, RZ, R55, 0x2, RZ, 0xc0, !PT ;  /* 0x0000000237ff7812 */ /* 0x000fe4000786c0ff */
[----:B------:R-:W-:-:S11]  /*a90d0*/  LOP3.LUT P6, RZ, R56, 0x20000000, RZ, 0xc0, !PT ;  /* 0x2000000038ff7812 */ /* 0x000fd600078cc0ff */
[----:B------:R0:W-:Y:S02]  /*a90e0*/  @P3 STG.E.U16 desc[UR60][R8.64], R3 ;  /* 0x0000000308003986 */ /* 0x0001e4000c10153c */
[----:B0-----:R-:W-:Y:S01]  /*a90f0*/  IMAD.WIDE R8, R34, 0x2, R46 ;  /* 0x0000000222087825 */ /* 0x001fe200078e022e */
[----:B------:R-:W-:-:S04]  /*a9100*/  PRMT R3, R29, 0x7632, R3 ;  /* 0x000076321d037816 */ /* 0x000fc80000000003 */
[----:B------:R0:W-:Y:S01]  /*a9110*/  @P6 STG.E.U16 desc[UR60][R8.64], R29 ;  /* 0x0000001d08006986 */ /* 0x0001e2000c10153c */
[----:B------:R-:W-:Y:S01]  /*a9120*/  LOP3.LUT P2, RZ, R56, 0x80000000, RZ, 0xc0, !PT ;  /* 0x8000000038ff7812 */ /* 0x000fe2000784c0ff */
[----:B0-----:R-:W-:Y:S02]  /*a9130*/  IMAD.WIDE R8, R34, 0x2, R44 ;  /* 0x0000000222087825 */ /* 0x001fe400078e022c */
[----:B------:R-:W3:Y:S04]  /*a9140*/  LDL.LU R34, [R1+0x524] ;  /* 0x0005240001227983 */ /* 0x000ee80000300800 */
[----:B------:R-:W3:Y:S01]  /*a9150*/  LDL.LU R29, [R1+0xe84] ;  /* 0x000e8400011d7983 */ /* 0x000ee20000300800 */
[----:B------:R-:W-:-:S04]  /*a9160*/  LOP3.LUT P1, RZ, R4, 0x2, RZ, 0xc0, !PT ;  /* 0x0000000204ff7812 */ /* 0x000fc8000782c0ff */
[----:B------:R-:W-:Y:S01]  /*a9170*/  ISETP.LT.AND P6, PT, R5, UR4, !P1 ;  /* 0x0000000405007c0c */ /* 0x000fe2000cfc1270 */
[----:B------:R4:W-:Y:S02]  /*a9180*/  @P2 STG.E.U16 desc[UR60][R8.64], R3 ;  /* 0x0000000308002986 */ /* 0x0009e4000c10153c */
[----:B----4-:R-:W-:Y:S01]  /*a9190*/  IMAD.WIDE R8, R39, 0x2, R46 ;  /* 0x0000000227087825 */ /* 0x010fe200078e022e */
[----:B------:R-:W-:-:S09]  /*a91a0*/  LOP3.LUT P0, RZ, R4, 0x4, RZ, 0xc0, !PT ;  /* 0x0000000404ff7812 */ /* 0x000fd2000780c0ff */
[----:B------:R0:W-:Y:S01]  /*a91b0*/  @P6 STG.E.U16 desc[UR60][R8.64], R33 ;  /* 0x0000002108006986 */ /* 0x0001e2000c10153c */
[----:B------:R-:W-:Y:S02]  /*a91c0*/  PRMT R3, R33, 0x7632, R3 ;  /* 0x0000763221037816 */ /* 0x000fe40000000003 */
[----:B------:R-:W-:Y:S01]  /*a91d0*/  ISETP.LT.AND P6, PT, R6, UR4, !P1 ;  /* 0x0000000406007c0c */ /* 0x000fe2000cfc1270 */
[----:B0-----:R-:W-:Y:S01]  /*a91e0*/  IMAD.WIDE R8, R39, 0x2, R44 ;  /* 0x0000000227087825 */ /* 0x001fe200078e022c */
[----:B------:R-:W4:Y:S04]  /*a91f0*/  LDL.LU R33, [R1+0x518] ;  /* 0x0005180001217983 */ /* 0x000f280000300800 */
[----:B------:R-:W4:Y:S07]  /*a9200*/  LDL.LU R39, [R1+0xe88] ;  /* 0x000e880001277983 */ /* 0x000f2e0000300800 */
[----:B------:R0:W-:Y:S01]  /*a9210*/  @P6 STG.E.U16 desc[UR60][R8.64], R3 ;  /* 0x0000000308006986 */ /* 0x0001e2000c10153c */
[----:B------:R-:W-:-:S02]  /*a9220*/  ISETP.LT.AND P6, PT, R5, UR4, !P0 ;  /* 0x0000000405007c0c */ /* 0x000fc4000c7c1270 */
[----:B0-----:R-:W-:Y:S02]  /*a9230*/  PRMT R3, R32, 0x7632, R3 ;  /* 0x0000763220037816 */ /* 0x001fe40000000003 */
[----:B------:R-:W-:Y:S01]  /*a9240*/  LOP3.LUT P4, RZ, R4, 0x10, RZ, 0xc0, !PT ;  /* 0x0000001004ff7812 */ /* 0x000fe2000788c0ff */
[----:B--2---:R-:W-:-:S08]  /*a9250*/  IMAD.WIDE R8, R59, 0x2, R46 ;  /* 0x000000023b087825 */ /* 0x004fd000078e022e */
[----:B------:R0:W-:Y:S01]  /*a9260*/  @P6 STG.E.U16 desc[UR60][R8.64], R32 ;  /* 0x0000002008006986 */ /* 0x0001e2000c10153c */
[----:B------:R-:W-:Y:S01]  /*a9270*/  ISETP.LT.AND P6, PT, R6, UR4, !P0 ;  /* 0x0000000406007c0c */ /* 0x000fe2000c7c1270 */
[----:B0-----:R-:W-:Y:S02]  /*a9280*/  IMAD.WIDE R8, R59, 0x2, R44 ;  /* 0x000000023b087825 */ /* 0x001fe400078e022c */
[----:B------:R-:W2:Y:S04]  /*a9290*/  LDL.LU R32, [R1+0x528] ;  /* 0x0005280001207983 */ /* 0x000ea80000300800 */
[----:B------:R-:W2:Y:S06]  /*a92a0*/  LDL.LU R59, [R1+0xe8c] ;  /* 0x000e8c00013b7983 */ /* 0x000eac0000300800 */
[----:B------:R3:W-:Y:S01]  /*a92b0*/  @P6 STG.E.U16 desc[UR60][R8.64], R3 ;  /* 0x0000000308006986 */ /* 0x0007e2000c10153c */
[----:B------:R-:W-:Y:S01]  /*a92c0*/  ISETP.LT.AND P6, PT, R5, UR4, !P4 ;  /* 0x0000000405007c0c */ /* 0x000fe2000e7c1270 */
[----:B---3--:R-:W-:Y:S01]  /*a92d0*/  IMAD.WIDE R8, R14, 0x2, R46 ;  /* 0x000000020e087825 */ /* 0x008fe200078e022e */
[----:B------:R-:W-:-:S11]  /*a92e0*/  PRMT R3, R28, 0x7632, R3 ;  /* 0x000076321c037816 */ /* 0x000fd60000000003 */
[----:B------:R0:W-:Y:S02]  /*a92f0*/  @P6 STG.E.U16 desc[UR60][R8.64], R28 ;  /* 0x0000001c08006986 */ /* 0x0001e4000c10153c */
[----:B0-----:R-:W-:Y:S02]  /*a9300*/  IMAD.WIDE R8, R14, 0x2, R44 ;  /* 0x000000020e087825 */ /* 0x001fe400078e022c */
[----:B------:R-:W3:Y:S04]  /*a9310*/  LDL.LU R28, [R1+0x51c] ;  /* 0x00051c00011c7983 */ /* 0x000ee80000300800 */
[----:B------:R-:W3:Y:S01]  /*a9320*/  LDL.LU R14, [R1+0xe90] ;  /* 0x000e9000010e7983 */ /* 0x000ee20000300800 */
[----:B------:R-:W-:Y:S02]  /*a9330*/  ISETP.LT.AND P6, PT, R6, UR4, !P4 ;  /* 0x0000000406007c0c */ /* 0x000fe4000e7c1270 */
[----:B------:R-:W-:-:S11]  /*a9340*/  LOP3.LUT P3, RZ, R4, 0x40, RZ, 0xc0, !PT ;  /* 0x0000004004ff7812 */ /* 0x000fd6000786c0ff */
[----:B------:R0:W-:Y:S01]  /*a9350*/  @P6 STG.E.U16 desc[UR60][R8.64], R3 ;  /* 0x0000000308006986 */ /* 0x0001e2000c10153c */
[----:B------:R-:W-:Y:S01]  /*a9360*/  ISETP.LT.AND P6, PT, R5, UR4, !P3 ;  /* 0x0000000405007c0c */ /* 0x000fe2000dfc1270 */
[----:B0-----:R-:W-:Y:S01]  /*a9370*/  IMAD.WIDE R8, R29, 0x2, R46 ;  /* 0x000000021d087825 */ /* 0x001fe200078e022e */
[----:B------:R-:W-:-:S11]  /*a9380*/  PRMT R3, R34, 0x7632, R3 ;  /* 0x0000763222037816 */ /* 0x000fd60000000003 */
[----:B------:R0:W-:Y:S01]  /*a9390*/  @P6 STG.E.U16 desc[UR60][R8.64], R34 ;  /* 0x0000002208006986 */ /* 0x0001e2000c10153c */
[----:B------:R-:W-:Y:S01]  /*a93a0*/  ISETP.LT.AND P6, PT, R6, UR4, !P3 ;  /* 0x0000000406007c0c */ /* 0x000fe2000dfc1270 */
[----:B0-----:R-:W-:Y:S02]  /*a93b0*/  IMAD.WIDE R8, R29, 0x2, R44 ;  /* 0x000000021d087825 */ /* 0x001fe400078e022c */
[----:B------:R-:W3:Y:S04]  /*a93c0*/  LDL.LU R34, [R1+0x52c] ;  /* 0x00052c0001227983 */ /* 0x000ee80000300800 */
[----:B------:R-:W3:Y:S01]  /*a93d0*/  LDL.LU R29, [R1+0xe94] ;  /* 0x000e9400011d7983 */ /* 0x000ee20000300800 */
[----:B------:R-:W-:-:S05]  /*a93e0*/  LOP3.LUT P2, RZ, R4, 0x100, RZ, 0xc0, !PT ;  /* 0x0000010004ff7812 */ /* 0x000fca000784c0ff */
        /* <DEDUP_REMOVED lines=11> */
[----:B------:R-:W-:-:S02]  /*a94a0*/  ISETP.LT.AND P6, PT, R5, UR4, !P1 ;  /* 0x0000000405007c0c */ /* 0x000fc4000cfc1270 */
[----:B------:R-:W-:Y:S01]  /*a94b0*/  LOP3.LUT P0, RZ, R4, 0x800, RZ, 0xc0, !PT ;  /* 0x0000080004ff7812 */ /* 0x000fe2000780c0ff */
[----:B--2---:R-:W-:Y:S01]  /*a94c0*/  IMAD.WIDE R8, R59, 0x2, R46 ;  /* 0x000000023b087825 */ /* 0x004fe200078e022e */
[----:B------:R-:W-:-:S09]  /*a94d0*/  PRMT R3, R32, 0x7632, R3 ;  /* 0x0000763220037816 */ /* 0x000fd20000000003 */
        /* <DEDUP_REMOVED lines=97> */
[----:B0-----:R-:W-:-:S12]  /*a9af0*/  IMAD.WIDE R8, R29, 0x2, R46 ;  /* 0x000000021d087825 */ /* 0x001fd800078e022e */
[----:B------:R0:W-:Y:S01]  /*a9b00*/  @P6 STG.E.U16 desc[UR60][R8.64], R34 ;  /* 0x0000002208006986 */ /* 0x0001e2000c10153c */
[----:B------:R-:W-:Y:S02]  /*a9b10*/  ISETP.LT.AND P6, PT, R6, UR4, !P1 ;  /* 0x0000000406007c0c */ /* 0x000fe4000cfc1270 */
[----:B------:R-:W-:Y:S01]  /*a9b20*/  PRMT R3, R34, 0x7632, R3 ;  /* 0x0000763222037816 */ /* 0x000fe20000000003 */
[----:B0-----:R-:W-:Y:S02]  /*a9b30*/  IMAD.WIDE R8, R29, 0x2, R44 ;  /* 0x000000021d087825 */ /* 0x001fe400078e022c */
[----:B------:R-:W3:Y:S01]  /*a9b40*/  LDL.LU R29, [R1+0xec4] ;  /* 0x000ec400011d7983 */ /* 0x000ee20000300800 */
[----:B------:R-:W-:-:S07]  /*a9b50*/  LOP3.LUT P0, RZ, R4, 0x400000, RZ, 0xc0, !PT ;  /* 0x0040000004ff7812 */ /* 0x000fce000780c0ff */
        /* <DEDUP_REMOVED lines=35> */
[----:B------:R-:W-:-:S03]  /*a9d90*/  ISETP.LT.AND P6, PT, R6, UR4, !P2 ;  /* 0x0000000406007c0c */ /* 0x000fc6000d7c1270 */
[----:B0-----:R-:W3:Y:S01]  /*a9da0*/  LDL.LU R57, [R1+0x2754] ;  /* 0x0027540001397983 */ /* 0x001ee20000300800 */
[----:B------:R-:W-:-:S03]  /*a9db0*/  IMAD.WIDE R8, R29, 0x2, R44 ;  /* 0x000000021d087825 */ /* 0x000fc600078e022c */
[----:B------:R-:W3:Y:S04]  /*a9dc0*/  LDL.LU R34, [R1+0x55c] ;  /* 0x00055c0001227983 */ /* 0x000ee80000300800 */
[----:B------:R-:W3:Y:S01]  /*a9dd0*/  LDL.LU R29, [R1+0xed4] ;  /* 0x000ed400011d7983 */ /* 0x000ee20000300800 */
[----:B------:R-:W-:-:S03]  /*a9de0*/  LOP3.LUT P1, RZ, R4, 0x4000000, RZ, 0xc0, !PT ;  /* 0x0400000004ff7812 */ /* 0x000fc6000782c0ff */
        /* <DEDUP_REMOVED lines=555> */
[----:B------:R-:W-:Y:S02]  /*ac0a0*/  ISETP.LT.AND P6, PT, R6, UR4, !P1 ;  /* 0x0000000406007c0c */ /* 0x000fe4000cfc1270 */
[----:B------:R-:W-:Y:S01]  /*ac0b0*/  LOP3.LUT P0, RZ, R36, 0x10, RZ, 0xc0, !PT ;  /* 0x0000001024ff7812 */ /* 0x000fe2000780c0ff */
[----:B0-----:R-:W-:Y:S01]  /*ac0c0*/  IMAD.WIDE R8, R29, 0x2, R44 ;  /* 0x000000021d087825 */ /* 0x001fe200078e022c */
[----:B------:R-:W3:Y:S04]  /*ac0d0*/  LDL.LU R34, [R1+0x65c] ;  /* 0x00065c0001227983 */ /* 0x000ee80000300800 */
[----:B------:R-:W3:Y:S05]  /*ac0e0*/  LDL.LU R29, [R1+0x1044] ;  /* 0x00104400011d7983 */ /* 0x000eea0000300800 */
[----:B------:R4:W-:Y:S01]  /*ac0f0*/  @P6 STG.E.U16 desc[UR60][R8.64], R3 ;  /* 0x0000000308006986 */ /* 0x0009e2000c10153c */
[----:B------:R-:W-:-:S02]  /*ac100*/  ISETP.LT.AND P6, PT, R5, UR4, !P0 ;  /* 0x0000000405007c0c */ /* 0x000fc4000c7c1270 */
[C---:B------:R-:W-:Y:S02]  /*ac110*/  LOP3.LUT P5, RZ, R2.reuse, 0x1000000, RZ, 0xc0, !PT ;  /* 0x0100000002ff7812 */ /* 0x040fe400078ac0ff */
[C---:B------:R-:W-:Y:S02]  /*ac120*/  LOP3.LUT P4, RZ, R2.reuse, 0x800000, RZ, 0xc0, !PT ;  /* 0x0080000002ff7812 */ /* 0x040fe4000788c0ff */
[C---:B------:R-:W-:Y:S02]  /*ac130*/  LOP3.LUT P3, RZ, R2.reuse, 0x400000, RZ, 0xc0, !PT ;  /* 0x0040000002ff7812 */ /* 0x040fe4000786c0ff */
[C---:B------:R-:W-:Y:S02]  /*ac140*/  LOP3.LUT P2, RZ, R2.reuse, 0x200000, RZ, 0xc0, !PT ;  /* 0x0020000002ff7812 */ /* 0x040fe4000784c0ff */
[----:B------:R-:W-:Y:S01]  /*ac150*/  LOP3.LUT P1, RZ, R2, 0x100000, RZ, 0xc0, !PT ;  /* 0x0010000002ff7812 */ /* 0x000fe2000782c0ff */
[----:B----4-:R-:W-:Y:S01]  /*ac160*/  IMAD.WIDE R8, R39, 0x2, R46 ;  /* 0x0000000227087825 */ /* 0x010fe200078e022e */
[----:B------:R-:W-:-:S04]  /*ac170*/  PRMT R4, R33, 0x7632, R4 ;  /* 0x0000763221047816 */ /* 0x000fc80000000004 */
[----:B------:R0:W-:Y:S01]  /*ac180*/  @P6 STG.E.U16 desc[UR60][R8.64], R33 ;  /* 0x0000002108006986 */ /* 0x0001e2000c10153c */
[----:B------:R-:W-:Y:S02]  /*ac190*/  ISETP.LT.AND P6, PT, R6, UR4, !P0 ;  /* 0x0000000406007c0c */ /* 0x000fe4000c7c1270 */
[----:B------:R-:W-:Y:S01]  /*ac1a0*/  LOP3.LUT P0, RZ, R2, 0x80000, RZ, 0xc0, !PT ;  /* 0x0008000002ff7812 */ /* 0x000fe2000780c0ff */
[----:B------:R-:W-:Y:S01]  /*ac1b0*/  IMAD.WIDE R2, R39, 0x2, R44 ;  /* 0x0000000227027825 */ /* 0x000fe200078e022c */
[----:B0-----:R-:W4:Y:S04]  /*ac1c0*/  LDL.LU R33, [R1+0x680] ;  /* 0x0006800001217983 */ /* 0x001f280000300800 */
[----:B------:R-:W4:Y:S05]  /*ac1d0*/  LDL.LU R39, [R1+0x1048] ;  /* 0x0010480001277983 */ /* 0x000f2a0000300800 */
[----:B------:R2:W-:Y:S01]  /*ac1e0*/  @P6 STG.E.U16 desc[UR60][R2.64], R4 ;  /* 0x0000000402006986 */ /* 0x0005e2000c10153c */
[----:B------:R-:W-:-:S02]  /*ac1f0*/  ISETP.LT.AND P6, PT, R5, UR4, !P5 ;  /* 0x0000000405007c0c */ /* 0x000fc4000efc1270 */
[----:B------:R-:W-:Y:S01]  /*ac200*/  ISETP.LT.AND P5, PT, R6, UR4, !P5 ;  /* 0x0000000406007c0c */ /* 0x000fe2000efa1270 */
[----:B--2---:R-:W-:Y:S01]  /*ac210*/  IMAD.WIDE R2, R59, 0x2, R46 ;  /* 0x000000023b027825 */ /* 0x004fe200078e022e */
[----:B------:R-:W-:-:S09]  /*ac220*/  PRMT R4, R32, 0x7632, R4 ;  /* 0x0000763220047816 */ /* 0x000fd20000000004 */
[----:B------:R0:W-:Y:S02]  /*ac230*/  @P6 STG.E.U16 desc[UR60][R2.64], R32 ;  /* 0x0000002002006986 */ /* 0x0001e4000c10153c */
[----:B0-----:R-:W-:Y:S02]  /*ac240*/  IMAD.WIDE R2, R59, 0x2, R44 ;  /* 0x000000023b027825 */ /* 0x001fe400078e022c */
[----:B------:R-:W2:Y:S04]  /*ac250*/  LDL.LU R32, [R1+0x670] ;  /* 0x0006700001207983 */ /* 0x000ea80000300800 */
[----:B------:R-:W2:Y:S04]  /*ac260*/  LDL.LU R59, [R1+0x104c] ;  /* 0x00104c00013b7983 */ /* 0x000ea80000300800 */
        /* <DEDUP_REMOVED lines=8> */
[----:B------:R-:W-:-:S13]  /*ac2f0*/  ISETP.LT.AND P4, PT, R6, UR4, !P4 ;  /* 0x0000000406007c0c */ /* 0x000fda000e781270 */
[----:B------:R0:W-:Y:S01]  /*ac300*/  @P4 STG.E.U16 desc[UR60][R2.64], R4 ;  /* 0x0000000402004986 */ /* 0x0001e2000c10153c */
[----:B------:R-:W-:Y:S02]  /*ac310*/  ISETP.LT.AND P4, PT, R5, UR4, !P3 ;  /* 0x0000000405007c0c */ /* 0x000fe4000df81270 */
[----:B------:R-:W-:Y:S01]  /*ac320*/  ISETP.LT.AND P3, PT, R6, UR4, !P3 ;  /* 0x0000000406007c0c */ /* 0x000fe2000df61270 */
[----:B0-----:R-:W-:Y:S01]  /*ac330*/  IMAD.WIDE R2, R29, 0x2, R46 ;  /* 0x000000021d027825 */ /* 0x001fe200078e022e */
[----:B------:R-:W-:-:S09]  /*ac340*/  PRMT R4, R34, 0x7632, R4 ;  /* 0x0000763222047816 */ /* 0x000fd20000000004 */
[----:B------:R0:W-:Y:S02]  /*ac350*/  @P4 STG.E.U16 desc[UR60][R2.64], R34 ;  /* 0x0000002202004986 */ /* 0x0001e4000c10153c */
[----:B0-----:R-:W-:Y:S02]  /*ac360*/  IMAD.WIDE R2, R29, 0x2, R44 ;  /* 0x000000021d027825 */ /* 0x001fe400078e022c */
[----:B------:R-:W3:Y:S04]  /*ac370*/  LDL.LU R34, [R1+0x674] ;  /* 0x0006740001227983 */ /* 0x000ee80000300800 */
[----:B------:R-:W3:Y:S04]  /*ac380*/  LDL.LU R29, [R1+0x1054] ;  /* 0x00105400011d7983 */ /* 0x000ee80000300800 */
[----:B------:R4:W-:Y:S01]  /*ac390*/  @P3 STG.E.U16 desc[UR60][R2.64], R4 ;  /* 0x0000000402003986 */ /* 0x0009e2000c10153c */
[----:B------:R-:W-:-:S02]  /*ac3a0*/  ISETP.LT.AND P3, PT, R5, UR4, !P2 ;  /* 0x0000000405007c0c */ /* 0x000fc4000d761270 */
[----:B------:R-:W-:Y:S01]  /*ac3b0*/  ISETP.LT.AND P2, PT, R6, UR4, !P2 ;  /* 0x0000000406007c0c */ /* 0x000fe2000d741270 */
[----:B----4-:R-:W-:Y:S01]  /*ac3c0*/  IMAD.WIDE R2, R39, 0x2, R46 ;  /* 0x0000000227027825 */ /* 0x010fe200078e022e */
[----:B------:R-:W-:-:S09]  /*ac3d0*/  PRMT R4, R33, 0x7632, R4 ;  /* 0x0000763221047816 */ /* 0x000fd20000000004 */
[----:B------:R0:W-:Y:S02]  /*ac3e0*/  @P3 STG.E.U16 desc[UR60][R2.64], R33 ;  /* 0x0000002102003986 */ /* 0x0001e4000c10153c */
[----:B0-----:R-:W-:Y:S02]  /*ac3f0*/  IMAD.WIDE R2, R39, 0x2, R44 ;  /* 0x0000000227027825 */ /* 0x001fe400078e022c */
[----:B------:R-:W4:Y:S04]  /*ac400*/  LDL.LU R33, [R1+0x688] ;  /* 0x0006880001217983 */ /* 0x000f280000300800 */
[----:B------:R-:W4:Y:S04]  /*ac410*/  LDL.LU R39, [R1+0x1058] ;  /* 0x0010580001277983 */ /* 0x000f280000300800 */
        /* <DEDUP_REMOVED lines=138> */
[----:B------:R-:W-:Y:S01]  /*accc0*/  LOP3.LUT P5, RZ, R38, 0x400, RZ, 0xc0, !PT ;  /* 0x0000040026ff7812 */ /* 0x000fe200078ac0ff */
[----:B------:R-:W3:Y:S10]  /*accd0*/  LDL.LU R30, [R1+0x6d4] ;  /* 0x0006d400011e7983 */ /* 0x000ef40000300800 */
[----:B------:R0:W-:Y:S01]  /*acce0*/  @P0 STG.E.U16 desc[UR60][R2.64], R4 ;  /* 0x0000000402000986 */ /* 0x0001e2000c10153c */
[----:B------:R-:W-:Y:S01]  /*accf0*/  ISETP.LT.AND P0, PT, R5, UR4, !P5 ;  /* 0x0000000405007c0c */ /* 0x000fe2000ef01270 */
[----:B0-----:R-:W-:Y:S01]  /*acd00*/  IMAD.WIDE R2, R29, 0x2, R46 ;  /* 0x000000021d027825 */ /* 0x001fe200078e022e */
[----:B------:R-:W-:-:S11]  /*acd10*/  PRMT R4, R34, 0x7632, R4 ;  /* 0x0000763222047816 */ /* 0x000fd60000000004 */
[----:B------:R0:W-:Y:S01]  /*acd20*/  @P0 STG.E.U16 desc[UR60][R2.64], R34 ;  /* 0x0000002202000986 */ /* 0x0001e2000c10153c */
[----:B------:R-:W-:Y:S02]  /*acd30*/  ISETP.LT.AND P0, PT, R6, UR4, !P5 ;  /* 0x0000000406007c0c */ /* 0x000fe4000ef01270 */
[----:B------:R-:W-:Y:S01]  /*acd40*/  LOP3.LUT P2, RZ, R38, 0x2000, RZ, 0xc0, !PT ;  /* 0x0000200026ff7812 */ /* 0x000fe2000784c0ff */
[----:B0-----:R-:W3:Y:S01]  /*acd50*/  LDL.LU R34, [R1+0x1094] ;  /* 0x0010940001227983 */ /* 0x001ee20000300800 */
[----:B------:R-:W-:-:S09]  /*acd60*/  IMAD.WIDE R2, R29, 0x2, R44 ;  /* 0x000000021d027825 */ /* 0x000fd200078e022c */
        /* <DEDUP_REMOVED lines=21> */
[----:B------:R-:W-:-:S03]  /*acec0*/  ISETP.LT.AND P0, PT, R5, UR4, !P3 ;  /* 0x0000000405007c0c */ /* 0x000fc6000df01270 */
[----:B------:R-:W2:Y:S01]  /*aced0*/  LDL.LU R29, [R1+0x6cc] ;  /* 0x0006cc00011d7983 */ /* 0x000ea20000300800 */
[----:B---3--:R-:W-:-:S09]  /*acee0*/  IMAD.WIDE R2, R14, 0x2, R46 ;  /* 0x000000020e027825 */ /* 0x008fd200078e022e */
[----:B------:R0:W-:Y:S02]  /*acef0*/  @P0 STG.E.U16 desc[UR60][R2.64], R28 ;  /* 0x0000001c02000986 */ /* 0x0001e4000c10153c */
[----:B0-----:R-:W-:Y:S02]  /*acf00*/  IMAD.WIDE R2, R14, 0x2, R44 ;  /* 0x000000020e027825 */ /* 0x001fe400078e022c */
[----:B------:R-:W3:Y:S01]  /*acf10*/  LDL.LU R14, [R1+0x10a0] ;  /* 0x0010a000010e7983 */ /* 0x000ee20000300800 */
[----:B------:R-:W-:-:S03]  /*acf20*/  PRMT R4, R28, 0x7632, R4 ;  /* 0x000076321c047816 */ /* 0x000fc60000000004 */
        /* <DEDUP_REMOVED lines=8> */
[----:B------:R-:W-:Y:S02]  /*acfb0*/  PRMT R4, R30, 0x7632, R4 ;  /* 0x000076321e047816 */ /* 0x000fe40000000004 */
[----:B------:R-:W-:Y:S01]  /*acfc0*/  LOP3.LUT P5, RZ, R38, 0x200000, RZ, 0xc0, !PT ;  /* 0x0020000026ff7812 */ /* 0x000fe200078ac0ff */
[----:B0-----:R-:W-:Y:S01]  /*acfd0*/  IMAD.WIDE R2, R34, 0x2, R44 ;  /* 0x0000000222027825 */ /* 0x001fe200078e022c */
[----:B------:R-:W-:Y:S01]  /*acfe0*/  LOP3.LUT P2, RZ, R38, 0x1000000, RZ, 0xc0, !PT ;  /* 0x0100000026ff7812 */ /* 0x000fe2000784c0ff */
[----:B------:R-:W3:Y:S06]  /*acff0*/  LDL.LU R34, [R1+0x6f0] ;  /* 0x0006f00001227983 */ /* 0x000eec0000300800 */
[----:B------:R4:W-:Y:S01]  /*ad000*/  @P0 STG.E.U16 desc[UR60][R2.64], R4 ;  /* 0x0000000402000986 */ /* 0x0009e2000c10153c */
[----:B------:R-:W-:Y:S01]  /*ad010*/  ISETP.LT.AND P0, PT, R5, UR4, !P5 ;  /* 0x0000000405007c0c */ /* 0x000fe2000ef01270 */
[----:B----4-:R-:W-:-:S12]  /*ad020*/  IMAD.WIDE R2, R39, 0x2, R46 ;  /* 0x0000000227027825 */ /* 0x010fd800078e022e */
[----:B------:R0:W-:Y:S01]  /*ad030*/  @P0 STG.E.U16 desc[UR60][R2.64], R33 ;  /* 0x0000002102000986 */ /* 0x0001e2000c10153c */
[----:B------:R-:W-:Y:S02]  /*ad040*/  ISETP.LT.AND P0, PT, R6, UR4, !P5 ;  /* 0x0000000406007c0c */ /* 0x000fe4000ef01270 */
[----:B------:R-:W-:Y:S01]  /*ad050*/  PRMT R4, R33, 0x7632, R4 ;  /* 0x0000763221047816 */ /* 0x000fe20000000004 */
[----:B0-----:R-:W-:Y:S02]  /*ad060*/  IMAD.WIDE R2, R39, 0x2, R44 ;  /* 0x0000000227027825 */ /* 0x001fe400078e022c */
[----:B------:R-:W4:Y:S08]  /*ad070*/  LDL.LU R39, [R1+0x10a8] ;  /* 0x0010a80001277983 */ /* 0x000f300000300800 */
[----:B------:R2:W-:Y:S01]  /*ad080*/  @P0 STG.E.U16 desc[UR60][R2.64], R4 ;  /* 0x0000000402000986 */ /* 0x0005e2000c10153c */
[----:B------:R-:W-:-:S02]  /*ad090*/  ISETP.LT.AND P0, PT, R5, UR4, !P2 ;  /* 0x0000000405007c0c */ /* 0x000fc4000d701270 */
[C---:B------:R-:W-:Y:S02]  /*ad0a0*/  LOP3.LUT P6, RZ, R38.reuse, 0x4000000, RZ, 0xc0, !PT ;  /* 0x0400000026ff7812 */ /* 0x040fe400078cc0ff */
[----:B------:R-:W-:Y:S01]  /*ad0b0*/  LOP3.LUT P3, RZ, R38, 0x10000000, RZ, 0xc0, !PT ;  /* 0x1000000026ff7812 */ /* 0x000fe2000786c0ff */
[----:B--2---:R-:W-:-:S08]  /*ad0c0*/  IMAD.WIDE R2, R59, 0x2, R46 ;  /* 0x000000023b027825 */ /* 0x004fd000078e022e */
[----:B------:R0:W-:Y:S01]  /*ad0d0*/  @P0 STG.E.U16 desc[UR60][R2.64], R32 ;  /* 0x0000002002000986 */ /* 0x0001e2000c10153c */
[----:B------:R-:W-:Y:S02]  /*ad0e0*/  ISETP.LT.AND P0, PT, R6, UR4, !P2 ;  /* 0x0000000406007c0c */ /* 0x000fe4000d701270 */
[----:B------:R-:W-:Y:S01]  /*ad0f0*/  PRMT R4, R32, 0x7632, R4 ;  /* 0x0000763220047816 */ /* 0x000fe20000000004 */
[----:B0-----:R-:W-:Y:S02]  /*ad100*/  IMAD.WIDE R2, R59, 0x2, R44 ;  /* 0x000000023b027825 */ /* 0x001fe400078e022c */
[----:B------:R-:W2:Y:S08]  /*ad110*/  LDL.LU R59, [R1+0x1288] ;  /* 0x00128800013b7983 */ /* 0x000eb00000300800 */
[----:B------:R3:W-:Y:S01]  /*ad120*/  @P0 STG.E.U16 desc[UR60][R2.64], R4 ;  /* 0x0000000402000986 */ /* 0x0007e2000c10153c */
[----:B------:R-:W-:-:S03]  /*ad130*/  ISETP.LT.AND P0, PT, R5, UR4, !P6 ;  /* 0x0000000405007c0c */ /* 0x000fc6000f701270 */
[----:B------:R-:W2:Y:S04]  /*ad140*/  LDL.LU R33, [R1+0x6e0] ;  /* 0x0006e00001217983 */ /* 0x000ea80000300800 */
[----:B------:R-:W2:Y:S01]  /*ad150*/  LDL.LU R32, [R1+0x10ac] ;  /* 0x0010ac0001207983 */ /* 0x000ea20000300800 */
[----:B---3--:R-:W-:-:S05]  /*ad160*/  IMAD.WIDE R2, R14, 0x2, R46 ;  /* 0x000000020e027825 */ /* 0x008fca00078e022e */
[----:B------:R0:W-:Y:S01]  /*ad170*/  @P0 STG.E.U16 desc[UR60][R2.64], R29 ;  /* 0x0000001d02000986 */ /* 0x0001e2000c10153c */
[----:B------:R-:W-:Y:S02]  /*ad180*/  ISETP.LT.AND P0, PT, R6, UR4, !P6 ;  /* 0x0000000406007c0c */ /* 0x000fe4000f701270 */
[----:B------:R-:W-:Y:S01]  /*ad190*/  PRMT R4, R29, 0x7632, R4 ;  /* 0x000076321d047816 */ /* 0x000fe20000000004 */
[----:B0-----:R-:W-:-:S10]  /*ad1a0*/  IMAD.WIDE R2, R14, 0x2, R44 ;  /* 0x000000020e027825 */ /* 0x001fd400078e022c */
[----:B------:R0:W-:Y:S01]  /*ad1b0*/  @P0 STG.E.U16 desc[UR60][R2.64], R4 ;  /* 0x0000000402000986 */ /* 0x0001e2000c10153c */
[----:B------:R-:W-:Y:S01]  /*ad1c0*/  ISETP.LT.AND P0, PT, R5, UR4, !P3 ;  /* 0x0000000405007c0c */ /* 0x000fe2000df01270 */
[----:B0-----:R-:W-:Y:S01]  /*ad1d0*/  IMAD.WIDE R2, R28, 0x2, R46 ;  /* 0x000000021c027825 */ /* 0x001fe200078e022e */
[----:B------:R-:W-:-:S11]  /*ad1e0*/  PRMT R4, R0, 0x7632, R4 ;  /* 0x0000763200047816 */ /* 0x000fd60000000004 */
[----:B------:R0:W-:Y:S04]  /*ad1f0*/  @P0 STG.E.U16 desc[UR60][R2.64], R0 ;  /* 0x0000000002000986 */ /* 0x0001e8000c10153c */
[----:B0-----:R-:W3:Y:S04]  /*ad200*/  LDL.LU R0, [R1+0x2750] ;  /* 0x0027500001007983 */ /* 0x001ee80000300800 */
[----:B------:R-:W3:Y:S04]  /*ad210*/  LDL.LU R29, [R1+0x128c] ;  /* 0x00128c00011d7983 */ /* 0x000ee80000300800 */
[----:B------:R-:W3:Y:S01]  /*ad220*/  LDL.LU R14, [R1+0x10b0] ;  /* 0x0010b000010e7983 */ /* 0x000ee20000300800 */
[----:B------:R-:W-:-:S03]  /*ad230*/  IMAD.WIDE R2, R28, 0x2, R44 ;  /* 0x000000021c027825 */ /* 0x000fc600078e022c */
[----:B------:R-:W3:Y:S01]  /*ad240*/  LDL.LU R28, [R1+0x6f4] ;  /* 0x0006f400011c7983 */ /* 0x000ee20000300800 */
[----:B------:R-:W-:Y:S02]  /*ad250*/  ISETP.LT.AND P0, PT, R6, UR4, !P3 ;  /* 0x0000000406007c0c */ /* 0x000fe4000df01270 */
[----:B------:R-:W-:-:S11]  /*ad260*/  LOP3.LUT P4, RZ, R38, 0x80000000, RZ, 0xc0, !PT ;  /* 0x8000000026ff7812 */ /* 0x000fd6000788c0ff */
[----:B------:R0:W-:Y:S01]  /*ad270*/  @P0 STG.E.U16 desc[UR60][R2.64], R4 ;  /* 0x0000000402000986 */ /* 0x0001e2000c10153c */
[----:B------:R-:W-:Y:S02]  /*ad280*/  ISETP.LT.AND P0, PT, R5, UR4, !P4 ;  /* 0x0000000405007c0c */ /* 0x000fe4000e701270 */
[----:B------:R-:W-:Y:S02]  /*ad290*/  LOP3.LUT P5, RZ, R37, 0x4000, RZ, 0xc0, !PT ;  /* 0x0000400025ff7812 */ /* 0x000fe400078ac0ff */
[----:B0-----:R-:W-:Y:S01]  /*ad2a0*/  PRMT R4, R34, 0x7632, R4 ;  /* 0x0000763222047816 */ /* 0x001fe20000000004 */
[----:B----4-:R-:W-:-:S08]  /*ad2b0*/  IMAD.WIDE R2, R39, 0x2, R46 ;  /* 0x0000000227027825 */ /* 0x010fd000078e022e */
[----:B------:R0:W-:Y:S01]  /*ad2c0*/  @P0 STG.E.U16 desc[UR60][R2.64], R34 ;  /* 0x0000002202000986 */ /* 0x0001e2000c10153c */
[----:B------:R-:W-:-:S03]  /*ad2d0*/  ISETP.LT.AND P0, PT, R6, UR4, !P4 ;  /* 0x0000000406007c0c */ /* 0x000fc6000e701270 */
[----:B0-----:R-:W4:Y:S01]  /*ad2e0*/  LDL.LU R34, [R1+0x1290] ;  /* 0x0012900001227983 */ /* 0x001f220000300800 */
[----:B------:R-:W-:-:S03]  /*ad2f0*/  IMAD.WIDE R2, R39, 0x2, R44 ;  /* 0x0000000227027825 */ /* 0x000fc600078e022c */
[----:B------:R-:W4:Y:S06]  /*ad300*/  LDL.LU R39, [R1+0x6e4] ;  /* 0x0006e40001277983 */ /* 0x000f2c0000300800 */
[----:B------:R0:W-:Y:S01]  /*ad310*/  @P0 STG.E.U16 desc[UR60][R2.64], R4 ;  /* 0x0000000402000986 */ /* 0x0001e2000c10153c */
[----:B------:R-:W-:Y:S02]  /*ad320*/  ISETP.LT.AND P0, PT, R5, UR4, !P5 ;  /* 0x0000000405007c0c */ /* 0x000fe4000ef01270 */
[----:B------:R-:W-:Y:S02]  /*ad330*/  LOP3.LUT P6, RZ, R37, 0x1000, RZ, 0xc0, !PT ;  /* 0x0000100025ff7812 */ /* 0x000fe400078cc0ff */
[----:B--2---:R-:W-:-:S02]  /*ad340*/  R2UR UR4, R59 ;  /* 0x000000003b0472ca */ /* 0x004fc400000e0000 */
[----:B------:R-:W2:Y:S01]  /*ad350*/  LDL.LU R59, [R1+0x10b4] ;  /* 0x0010b400013b7983 */ /* 0x000ea20000300800 */
[----:B0-----:R-:W-:-:S06]  /*ad360*/  IMAD.WIDE R2, R32, 0x2, R46 ;  /* 0x0000000220027825 */ /* 0x001fcc00078e022e */
[----:B------:R0:W-:Y:S02]  /*ad370*/  @P0 STG.E.U16 desc[UR60][R2.64], R33 ;  /* 0x0000002102000986 */ /* 0x0001e4000c10153c */
[----:B0-----:R-:W-:-:S04]  /*ad380*/  IMAD.WIDE R2, R32, 0x2, R44 ;  /* 0x0000000220027825 */ /* 0x001fc800078e022c */
[----:B---3--:R-:W-:-:S05]  /*ad390*/  VIADD R4, R0, 0x1a7 ;  /* 0x000001a700047836 */ /* 0x008fca0000000000 */
[----:B------:R-:W-:Y:S01]  /*ad3a0*/  ISETP.GE.AND P0, PT, R4, UR4, PT ;  /* 0x0000000404007c0c */ /* 0x000fe2000bf06270 */
[----:B------:R-:W-:Y:S01]  /*ad3b0*/  ULDC UR4, c[0x0][0x228] ;  /* 0x00008a0000047ab9 */ /* 0x000fe20000000800 */
[----:B------:R-:W-:Y:S02]  /*ad3c0*/  PRMT R4, R33, 0x7632, R4 ;  /* 0x0000763221047816 */ /* 0x000fe40000000004 */
[----:B------:R-:W3:Y:S01]  /*ad3d0*/  LDL.LU R33, [R1+0x1294] ;  /* 0x0012940001217983 */ /* 0x000ee20000300800 */
[----:B------:R-:W-:-:S03]  /*ad3e0*/  ISETP.LT.AND P1, PT, R6, UR4, !P5 ;  /* 0x0000000406007c0c */ /* 0x000fc6000ef21270 */
[----:B------:R-:W3:Y:S10]  /*ad3f0*/  LDL.LU R32, [R1+0x10b8] ;  /* 0x0010b80001207983 */ /* 0x000ef40000300800 */
[----:B------:R0:W-:Y:S01]  /*ad400*/  @P1 STG.E.U16 desc[UR60][R2.64], R4 ;  /* 0x0000000402001986 */ /* 0x0001e2000c10153c */
[----:B------:R-:W-:-:S02]  /*ad410*/  ISETP.LT.AND P1, PT, R5, UR4, !P6 ;  /* 0x0000000405007c0c */ /* 0x000fc4000f721270 */
[----:B------:R-:W-:Y:S02]  /*ad420*/  R2UR UR4, R29 ;  /* 0x000000001d0472ca */ /* 0x000fe400000e0000 */
[----:B------:R-:W3:Y:S01]  /*ad430*/  LDL.LU R29, [R1+0x6f8] ;  /* 0x0006f800011d7983 */ /* 0x000ee20000300800 */
[----:B0-----:R-:W-:-:S04]  /*ad440*/  IMAD.WIDE R2, R14, 0x2, R46 ;  /* 0x000000020e027825 */ /* 0x001fc800078e022e */
[----:B------:R-:W-:-:S04]  /*ad450*/  VIADD R4, R0, 0x1a8 ;  /* 0x000001a800047836 */ /* 0x000fc80000000000 */
[----:B------:R0:W-:Y:S02]  /*ad460*/  @P1 STG.E.U16 desc[UR60][R2.64], R28 ;  /* 0x0000001c02001986 */ /* 0x0001e4000c10153c */
[----:B------:R-:W-:Y:S01]  /*ad470*/  ISETP.GE.AND P1, PT, R4, UR4, PT ;  /* 0x0000000404007c0c */ /* 0x000fe2000bf26270 */
[----:B------:R-:W-:Y:S01]  /*ad480*/  ULDC UR4, c[0x0][0x228] ;  /* 0x00008a0000047ab9 */ /* 0x000fe20000000800 */
[----:B------:R-:W-:Y:S02]  /*ad490*/  PRMT R4, R28, 0x7632, R4 ;  /* 0x000076321c047816 */ /* 0x000fe40000000004 */
[----:B0-----:R-:W3:Y:S01]  /*ad4a0*/  LDL.LU R28, [R1+0x1298] ;  /* 0x00129800011c7983 */ /* 0x001ee20000300800 */
[----:B------:R-:W-:Y:S01]  /*ad4b0*/  ISETP.LT.AND P2, PT, R6, UR4, !P6 ;  /* 0x0000000406007c0c */ /* 0x000fe2000f741270 */
[----:B------:R-:W-:Y:S01]  /*ad4c0*/  IMAD.WIDE R2, R14, 0x2, R44 ;  /* 0x000000020e027825 */ /* 0x000fe200078e022c */
[----:B------:R-:W-:Y:S01]  /*ad4d0*/  LOP3.LUT P3, RZ, R37, 0x200, RZ, 0xc0, !PT ;  /* 0x0000020025ff7812 */ /* 0x000fe2000786c0ff */
[----:B------:R-:W3:Y:S10]  /*ad4e0*/  LDL.LU R14, [R1+0x10bc] ;  /* 0x0010bc00010e7983 */ /* 0x000ef40000300800 */
[----:B------:R0:W-:Y:S01]  /*ad4f0*/  @P2 STG.E.U16 desc[UR60][R2.64], R4 ;  /* 0x0000000402002986 */ /* 0x0001e2000c10153c */
[----:B------:R-:W-:-:S02]  /*ad500*/  ISETP.LT.AND P2, PT, R5, UR4, !P3 ;  /* 0x0000000405007c0c */ /* 0x000fc4000df41270 */
[----:B----4-:R-:W-:Y:S02]  /*ad510*/  R2UR UR4, R34 ;  /* 0x00000000220472ca */ /* 0x010fe400000e0000 */
[----:B------:R-:W4:Y:S01]  /*ad520*/  LDL.LU R34, [R1+0x6e8] ;  /* 0x0006e80001227983 */ /* 0x000f220000300800 */
[----:B0-----:R-:W-:Y:S01]  /*ad530*/  VIADD R4, R0, 0x1a9 ;  /* 0x000001a900047836 */ /* 0x001fe20000000000 */
[C---:B------:R-:W-:Y:S02]  /*ad540*/  LOP3.LUT P4, RZ, R37.reuse, 0x100, RZ, 0xc0, !PT ;  /* 0x0000010025ff7812 */ /* 0x040fe4000788c0ff */
[----:B------:R-:W-:Y:S01]  /*ad550*/  LOP3.LUT P5, RZ, R37, 0x20, RZ, 0xc0, !PT ;  /* 0x0000002025ff7812 */ /* 0x000fe200078ac0ff */
[----:B--2---:R-:W-:-:S05]  /*ad560*/  IMAD.WIDE R2, R59, 0x2, R46 ;  /* 0x000000023b027825 */ /* 0x004fca00078e022e */
[----:B------:R0:W-:Y:S01]  /*ad570*/  @P2 STG.E.U16 desc[UR60][R2.64], R39 ;  /* 0x0000002702002986 */ /* 0x0001e2000c10153c */
[----:B------:R-:W-:Y:S01]  /*ad580*/  ISETP.GE.AND P2, PT, R4, UR4, PT ;  /* 0x0000000404007c0c */ /* 0x000fe2000bf46270 */
[----:B------:R-:W-:Y:S01]  /*ad590*/  ULDC UR4, c[0x0][0x228] ;  /* 0x00008a0000047ab9 */ /* 0x000fe20000000800 */
[----:B------:R-:W-:Y:S02]  /*ad5a0*/  PRMT R4, R39, 0x7632, R4 ;  /* 0x0000763227047816 */ /* 0x000fe40000000004 */
[----:B0-----:R-:W2:Y:S01]  /*ad5b0*/  LDL.LU R39, [R1+0x129c] ;  /* 0x00129c0001277983 */ /* 0x001ea20000300800 */
[----:B------:R-:W-:Y:S01]  /*ad5c0*/  ISETP.LT.AND P3, PT, R6, UR4, !P3 ;  /* 0x0000000406007c0c */ /* 0x000fe2000df61270 */
[----:B------:R-:W-:Y:S02]  /*ad5d0*/  IMAD.WIDE R2, R59, 0x2, R44 ;  /* 0x000000023b027825 */ /* 0x000fe400078e022c */
[----:B------:R-:W2:Y:S10]  /*ad5e0*/  LDL.LU R59, [R1+0x10c0] ;  /* 0x0010c000013b7983 */ /* 0x000eb40000300800 */
[----:B------:R0:W-:Y:S01]  /*ad5f0*/  @P3 STG.E.U16 desc[UR60][R2.64], R4 ;  /* 0x0000000402003986 */ /* 0x0001e2000c10153c */
[----:B------:R-:W-:Y:S01]  /*ad600*/  ISETP.LT.AND P3, PT, R5, UR4, !P4 ;  /* 0x0000000405007c0c */ /* 0x000fe2000e761270 */
[----:B0-----:R-:W-:Y:S01]  /*ad610*/  VIADD R4, R0, 0x1aa ;  /* 0x000001aa00047836 */ /* 0x001fe20000000000 */
[----:B---3--:R-:W-:-:S02]  /*ad620*/  R2UR UR4, R33 ;  /* 0x00000000210472ca */ /* 0x008fc400000e0000 */
[----:B------:R-:W3:Y:S01]  /*ad630*/  LDL.LU R33, [R1+0x6fc] ;  /* 0x0006fc0001217983 */ /* 0x000ee20000300800 */
[----:B------:R-:W-:-:S08]  /*ad640*/  IMAD.WIDE R2, R32, 0x2, R46 ;  /* 0x0000000220027825 */ /* 0x000fd000078e022e */
[----:B------:R0:W-:Y:S02]  /*ad650*/  @P3 STG.E.U16 desc[UR60][R2.64], R29 ;  /* 0x0000001d02003986 */ /* 0x0001e4000c10153c */
[----:B------:R-:W-:Y:S01]  /*ad660*/  ISETP.GE.AND P3, PT, R4, UR4, PT ;  /* 0x0000000404007c0c */ /* 0x000fe2000bf66270 */
[----:B------:R-:W-:Y:S01]  /*ad670*/  ULDC UR4, c[0x0][0x228] ;  /* 0x00008a0000047ab9 */ /* 0x000fe20000000800 */
[----:B------:R-:W-:Y:S02]  /*ad680*/  PRMT R4, R29, 0x7632, R4 ;  /* 0x000076321d047816 */ /* 0x000fe40000000004 */
[----:B------:R-:W-:Y:S01]  /*ad690*/  ISETP.LT.AND P4, PT, R6, UR4, !P4 ;  /* 0x0000000406007c0c */ /* 0x000fe2000e781270 */
[----:B0-----:R-:W3:Y:S01]  /*ad6a0*/  LDL.LU R29, [R1+0x12a0] ;  /* 0x0012a000011d7983 */ /* 0x001ee20000300800 */
[----:B------:R-:W-:-:S03]  /*ad6b0*/  IMAD.WIDE R2, R32, 0x2, R44 ;  /* 0x0000000220027825 */ /* 0x000fc600078e022c */
[----:B------:R-:W3:Y:S08]  /*ad6c0*/  LDL.LU R32, [R1+0x10c4] ;  /* 0x0010c40001207983 */ /* 0x000ef00000300800 */
[----:B------:R0:W-:Y:S01]  /*ad6d0*/  @P4 STG.E.U16 desc[UR60][R2.64], R4 ;  /* 0x0000000402004986 */ /* 0x0001e2000c10153c */
[----:B------:R-:W-:Y:S02]  /*ad6e0*/  ISETP.LT.AND P4, PT, R5, UR4, !P5 ;  /* 0x0000000405007c0c */ /* 0x000fe4000ef81270 */
[----:B------:R-:W-:-:S02]  /*ad6f0*/  R2UR UR4, R28 ;  /* 0x000000001c0472ca */ /* 0x000fc400000e0000 */
[----:B------:R-:W3:Y:S01]  /*ad700*/  LDL.LU R28, [R1+0x6ec] ;  /* 0x0006ec00011c7983 */ /* 0x000ee20000300800 */
[----:B0-----:R-:W-:-:S04]  /*ad710*/  IMAD.WIDE R2, R14, 0x2, R46 ;  /* 0x000000020e027825 */ /* 0x001fc800078e022e */
[----:B------:R-:W-:Y:S01]  /*ad720*/  VIADD R4, R0, 0x1ab ;  /* 0x000001ab00047836 */ /* 0x000fe20000000000 */
[----:B------:R-:W-:-:S03]  /*ad730*/  LOP3.LUT P6, RZ, R37, 0x8, RZ, 0xc0, !PT ;  /* 0x0000000825ff7812 */ /* 0x000fc600078cc0ff */
[----:B----4-:R0:W-:Y:S02]  /*ad740*/  @P4 STG.E.U16 desc[UR60][R2.64], R34 ;  /* 0x0000002202004986 */ /* 0x0101e4000c10153c */
[----:B------:R-:W-:Y:S01]  /*ad750*/  ISETP.GE.AND P4, PT, R4, UR4, PT ;  /* 0x0000000404007c0c */ /* 0x000fe2000bf86270 */
[----:B------:R-:W-:Y:S02]  /*ad760*/  ULDC UR4, c[0x0][0x228] ;  /* 0x00008a0000047ab9 */ /* 0x000fe40000000800 */
[----:B------:R-:W-:Y:S02]  /*ad770*/  ISETP.LT.AND P5, PT, R6, UR4, !P5 ;  /* 0x0000000406007c0c */ /* 0x000fe4000efa1270 */
[----:B------:R-:W-:Y:S02]  /*ad780*/  PRMT R4, R34, 0x7632, R4 ;  /* 0x0000763222047816 */ /* 0x000fe40000000004 */
[----:B0-----:R-:W4:Y:S01]  /*ad790*/  LDL.LU R34, [R1+0x12a4] ;  /* 0x0012a40001227983 */ /* 0x001f220000300800 */
[----:B------:R-:W-:-:S03]  /*ad7a0*/  IMAD.WIDE R2, R14, 0x2, R44 ;  /* 0x000000020e027825 */ /* 0x000fc600078e022c */
[----:B------:R-:W4:Y:S05]  /*ad7b0*/  LDL.LU R14, [R1+0x10c8] ;  /* 0x0010c800010e7983 */ /* 0x000f2a0000300800 */
[----:B------:R0:W-:Y:S01]  /*ad7c0*/  @P5 STG.E.U16 desc[UR60][R2.64], R4 ;  /* 0x0000000402005986 */ /* 0x0001e2000c10153c */
[----:B------:R-:W-:Y:S01]  /*ad7d0*/  ISETP.LT.AND P5, PT, R5, UR4, !P6 ;  /* 0x0000000405007c0c */ /* 0x000fe2000f7a1270 */
[----:B0-----:R-:W-:Y:S01]  /*ad7e0*/  VIADD R4, R0, 0x1ac ;  /* 0x000001ac00047836 */ /* 0x001fe20000000000 */
[----:B--2---:R-:W-:Y:S02]  /*ad7f0*/  R2UR UR4, R39 ;  /* 0x00000000270472ca */ /* 0x004fe400000e0000 */
[----:B------:R-:W2:Y:S01]  /*ad800*/  LDL.LU R39, [R1+0x710] ;  /* 0x0007100001277983 */ /* 0x000ea20000300800 */
[----:B------:R-:W-:-:S08]  /*ad810*/  IMAD.WIDE R2, R59, 0x2, R46 ;  /* 0x000000023b027825 */ /* 0x000fd000078e022e */
[----:B---3--:R0:W-:Y:S02]  /*ad820*/  @P5 STG.E.U16 desc[UR60][R2.64], R33 ;  /* 0x0000002102005986 */ /* 0x0081e4000c10153c */
[----:B------:R-:W-:Y:S01]  /*ad830*/  ISETP.GE.AND P5, PT, R4, UR4, PT ;  /* 0x0000000404007c0c */ /* 0x000fe2000bfa6270 */
[----:B------:R-:W-:Y:S01]  /*ad840*/  ULDC UR4, c[0x0][0x228] ;  /* 0x00008a0000047ab9 */ /* 0x000fe20000000800 */
[----:B0-----:R-:W-:Y:S02]  /*ad850*/  IMAD.WIDE R2, R59, 0x2, R44 ;  /* 0x000000023b027825 */ /* 0x001fe400078e022c */
[----:B------:R-:W3:Y:S01]  /*ad860*/  LDL.LU R59, [R1+0x12a8] ;  /* 0x0012a800013b7983 */ /* 0x000ee20000300800 */
[----:B------:R-:W-:Y:S02]  /*ad870*/  ISETP.LT.AND P6, PT, R6, UR4, !P6 ;  /* 0x0000000406007c0c */ /* 0x000fe4000f7c1270 */
[----:B------:R-:W-:Y:S02]  /*ad880*/  PRMT R4, R33, 0x7632, R4 ;  /* 0x0000763221047816 */ /* 0x000fe40000000004 */
[----:B------:R-:W3:Y:S09]  /*ad890*/  LDL.LU R33, [R1+0x10cc] ;  /* 0x0010cc0001217983 */ /* 0x000ef20000300800 */
        /* <DEDUP_REMOVED lines=12> */
[----:B------:R-:W-:Y:S02]  /*ad960*/  IMAD.WIDE R2, R32, 0x2, R44 ;  /* 0x0000000220027825 */ /* 0x000fe400078e022c */
[----:B------:R-:W3:Y:S04]  /*ad970*/  LDL.LU R32, [R1+0x10d0] ;  /* 0x0010d00001207983 */ /* 0x000ee80000300800 */
[----:B------:R-:W3:Y:S06]  /*ad980*/  LDL.LU R30, [R1+0x714] ;  /* 0x00071400011e7983 */ /* 0x000eec0000300800 */
[----:B------:R0:W-:Y:S01]  /*ad990*/  @P0 STG.E.U16 desc[UR60][R2.64], R4 ;  /* 0x0000000402000986 */ /* 0x0001e2000c10153c */
[----:B------:R-:W-:-:S02]  /*ad9a0*/  ISETP.LT.AND P0, PT, R5, UR4, !P1 ;  /* 0x0000000405007c0c */ /* 0x000fc4000cf01270 */
[----:B----4-:R-:W-:Y:S01]  /*ad9b0*/  R2UR UR4, R34 ;  /* 0x00000000220472ca */ /* 0x010fe200000e0000 */
[----:B0-----:R-:W-:Y:S02]  /*ad9c0*/  VIADD R4, R0, 0x1ae ;  /* 0x000001ae00047836 */ /* 0x001fe40000000000 */
[----:B------:R-:W-:-:S08]  /*ad9d0*/  IMAD.WIDE R2, R14, 0x2, R46 ;  /* 0x000000020e027825 */ /* 0x000fd000078e022e */
[----:B--2---:R0:W-:Y:S02]  /*ad9e0*/  @P0 STG.E.U16 desc[UR60][R2.64], R39 ;  /* 0x0000002702000986 */ /* 0x0041e4000c10153c */
[----:B------:R-:W-:Y:S01]  /*ad9f0*/  ISETP.GE.AND P0, PT, R4, UR4, PT ;  /* 0x0000000404007c0c */ /* 0x000fe2000bf06270 */
[----:B------:R-:W-:Y:S01]  /*ada00*/  ULDC UR4, c[0x0][0x228] ;  /* 0x00008a0000047ab9 */ /* 0x000fe20000000800 */
[----:B------:R-:W-:Y:S02]  /*ada10*/  PRMT R4, R39, 0x7632, R4 ;  /* 0x0000763227047816 */ /* 0x000fe40000000004 */
[----:B0-----:R-:W2:Y:S01]  /*ada20*/  LDL.LU R39, [R1+0x12b0] ;  /* 0x0012b00001277983 */ /* 0x001ea20000300800 */
[----:B------:R-:W-:Y:S01]  /*ada30*/  ISETP.LT.AND P1, PT, R6, UR4, !P1 ;  /* 0x0000000406007c0c */ /* 0x000fe2000cf21270 */
[----:B------:R-:W-:Y:S02]  /*ada40*/  IMAD.WIDE R2, R14, 0x2, R44 ;  /* 0x000000020e027825 */ /* 0x000fe400078e022c */
[----:B------:R-:W4:Y:S10]  /*ada50*/  LDL.LU R14, [R1+0x10d4] ;  /* 0x0010d400010e7983 */ /* 0x000f340000300800 */
[----:B------:R0:W-:Y:S01]  /*ada60*/  @P1 STG.E.U16 desc[UR60][R2.64], R4 ;  /* 0x0000000402001986 */ /* 0x0001e2000c10153c */
[----:B------:R-:W-:Y:S01]  /*ada70*/  ISETP.LT.AND P1, PT, R5, UR4, !P2 ;  /* 0x0000000405007c0c */ /* 0x000fe2000d721270 */
[----:B0-----:R-:W-:Y:S01]  /*ada80*/  VIADD R4, R0, 0x1af ;  /* 0x000001af00047836 */ /* 0x001fe20000000000 */
[----:B---3--:R-:W-:-:S02]  /*ada90*/  R2UR UR4, R59 ;  /* 0x000000003b0472ca */ /* 0x008fc400000e0000 */
[----:B------:R-:W3:Y:S01]  /*adaa0*/  LDL.LU R59, [R1+0x704] ;  /* 0x00070400013b7983 */ /* 0x000ee20000300800 */
[----:B------:R-:W-:-:S03]  /*adab0*/  IMAD.WIDE R2, R33, 0x2, R46 ;  /* 0x0000000221027825 */ /* 0x000fc600078e022e */
[----:B------:R-:W3:Y:S05]  /*adac0*/  LDL.LU R34, [R1+0x718] ;  /* 0x0007180001227983 */ /* 0x000eea0000300800 */
[----:B------:R0:W-:Y:S02]  /*adad0*/  @P1 STG.E.U16 desc[UR60][R2.64], R29 ;  /* 0x0000001d02001986 */ /* 0x0001e4000c10153c */
[----:B------:R-:W-:Y:S01]  /*adae0*/  ISETP.GE.AND P1, PT, R4, UR4, PT ;  /* 0x0000000404007c0c */ /* 0x000fe2000bf26270 */
[----:B------:R-:W-:Y:S02]  /*adaf0*/  ULDC UR4, c[0x0][0x228] ;  /* 0x00008a0000047ab9 */ /* 0x000fe40000000800 */
[----:B------:R-:W-:Y:S01]  /*adb00*/  ISETP.LT.AND P2, PT, R6, UR4, !P2 ;  /* 0x0000000406007c0c */ /* 0x000fe2000d741270 */
[----:B0-----:R-:W-:-:S02]  /*adb10*/  IMAD.WIDE R2, R33, 0x2, R44 ;  /* 0x0000000221027825 */ /* 0x001fc400078e022c */
[----:B------:R-:W3:Y:S01]  /*adb20*/  LDL.LU R33, [R1+0x10d8] ;  /* 0x0010d80001217983 */ /* 0x000ee20000300800 */
[----:B------:R-:W-:-:S03]  /*adb30*/  PRMT R4, R29, 0x7632, R4 ;  /* 0x000076321d047816 */ /* 0x000fc60000000004 */
[----:B------:R-:W3:Y:S06]  /*adb40*/  LDL.LU R29, [R1+0x708] ;  /* 0x00070800011d7983 */ /* 0x000eec0000300800 */
[----:B------:R0:W-:Y:S01]  /*adb50*/  @P2 STG.E.U16 desc[UR60][R2.64], R4 ;  /* 0x0000000402002986 */ /* 0x0001e2000c10153c */
[----:B------:R-:W-:Y:S02]  /*adb60*/  ISETP.LT.AND P2, PT, R5, UR4, !P3 ;  /* 0x0000000405007c0c */ /* 0x000fe4000df41270 */
[----:B------:R-:W-:Y:S02]  /*adb70*/  R2UR UR4, R28 ;  /* 0x000000001c0472ca */ /* 0x000fe400000e0000 */
[----:B------:R-:W3:Y:S01]  /*adb80*/  LDL.LU R28, [R1+0x10dc] ;  /* 0x0010dc00011c7983 */ /* 0x000ee20000300800 */
[----:B0-----:R-:W-:-:S04]  /*adb90*/  IMAD.WIDE R2, R32, 0x2, R46 ;  /* 0x0000000220027825 */ /* 0x001fc800078e022e */
[----:B------:R-:W-:-:S04]  /*adba0*/  VIADD R4, R0, 0x1b0 ;  /* 0x000001b000047836 */ /* 0x000fc80000000000 */
[----:B------:R0:W-:Y:S02]  /*adbb0*/  @P2 STG.E.U16 desc[UR60][R2.64], R30 ;  /* 0x0000001e02002986 */ /* 0x0001e4000c10153c */
[----:B------:R-:W-:Y:S01]  /*adbc0*/  ISETP.GE.AND P2, PT, R4, UR4, PT ;  /* 0x0000000404007c0c */ /* 0x000fe2000bf46270 */
[----:B------:R-:W-:Y:S02]  /*adbd0*/  ULDC UR4, c[0x0][0x228] ;  /* 0x00008a0000047ab9 */ /* 0x000fe40000000800 */
[----:B------:R-:W-:Y:S02]  /*adbe0*/  ISETP.LT.AND P3, PT, R6, UR4, !P3 ;  /* 0x0000000406007c0c */ /* 0x000fe4000df61270 */
[----:B------:R-:W-:Y:S01]  /*adbf0*/  PRMT R4, R30, 0x7632, R4 ;  /* 0x000076321e047816 */ /* 0x000fe20000000004 */
[----:B0-----:R-:W-:Y:S02]  /*adc00*/  IMAD.WIDE R2, R32, 0x2, R44 ;  /* 0x0000000220027825 */ /* 0x001fe400078e022c */
[----:B------:R-:W3:Y:S08]  /*adc10*/  LDL.LU R32, [R1+0x71c] ;  /* 0x00071c0001207983 */ /* 0x000ef00000300800 */
[----:B------:R0:W-:Y:S01]  /*adc20*/  @P3 STG.E.U16 desc[UR60][R2.64], R4 ;  /* 0x0000000402003986 */ /* 0x0001e2000c10153c */
[----:B------:R-:W-:Y:S01]  /*adc30*/  ISETP.LT.AND P3, PT, R5, UR4, !P4 ;  /* 0x0000000405007c0c */ /* 0x000fe2000e761270 */
[----:B0-----:R-:W-:Y:S01]  /*adc40*/  VIADD R4, R0, 0x1b1 ;  /* 0x000001b100047836 */ /* 0x001fe20000000000 */
[----:B--2---:R-:W-:-:S02]  /*adc50*/  R2UR UR4, R39 ;  /* 0x00000000270472ca */ /* 0x004fc400000e0000 */
[----:B------:R-:W2:Y:S01]  /*adc60*/  LDL.LU R39, [R1+0x10e0] ;  /* 0x0010e00001277983 */ /* 0x000ea20000300800 */
[----:B----4-:R-:W-:-:S08]  /*adc70*/  IMAD.WIDE R2, R14, 0x2, R46 ;  /* 0x000000020e027825 */ /* 0x010fd000078e022e */
[----:B---3--:R0:W-:Y:S02]  /*adc80*/  @P3 STG.E.U16 desc[UR60][R2.64], R59 ;  /* 0x0000003b02003986 */ /* 0x0081e4000c10153c */
[----:B------:R-:W-:Y:S01]  /*adc90*/  ISETP.GE.AND P3, PT, R4, UR4, PT ;  /* 0x0000000404007c0c */ /* 0x000fe2000bf66270 */
[----:B------:R-:W-:Y:S02]  /*adca0*/  ULDC UR4, c[0x0][0x228] ;  /* 0x00008a0000047ab9 */ /* 0x000fe40000000800 */
[----:B------:R-:W-:Y:S02]  /*adcb0*/  ISETP.LT.AND P4, PT, R6, UR4, !P4 ;  /* 0x0000000406007c0c */ /* 0x000fe4000e781270 */
[----:B------:R-:W-:Y:S01]  /*adcc0*/  PRMT R4, R59, 0x7632, R4 ;  /* 0x000076323b047816 */ /* 0x000fe20000000004 */
[----:B0-----:R-:W-:Y:S01]  /*adcd0*/  IMAD.WIDE R2, R14, 0x2, R44 ;  /* 0x000000020e027825 */ /* 0x001fe200078e022c */
[----:B------:R-:W3:Y:S04]  /*adce0*/  LDL.LU R59, [R1+0x70c] ;  /* 0x00070c00013b7983 */ /* 0x000ee80000300800 */
[----:B------:R-:W4:Y:S05]  /*adcf0*/  LDL.LU R14, [R1+0x10e4] ;  /* 0x0010e400010e7983 */ /* 0x000f2a0000300800 */
[----:B------:R0:W-:Y:S01]  /*add00*/  @P4 STG.E.U16 desc[UR60][R2.64], R4 ;  /* 0x0000000402004986 */ /* 0x0001e2000c10153c */
[----:B------:R-:W-:-:S02]  /*add10*/  ISETP.LT.AND P4, PT, R5, UR4, !P5 ;  /* 0x0000000405007c0c */ /* 0x000fc4000ef81270 */
[----:B------:R-:W-:Y:S01]  /*add20*/  ISETP.LT.AND P5, PT, R6, UR4, !P5 ;  /* 0x0000000406007c0c */ /* 0x000fe2000efa1270 */
[----:B0-----:R-:W-:-:S04]  /*add30*/  IMAD.WIDE R2, R33, 0x2, R46 ;  /* 0x0000000221027825 */ /* 0x001fc800078e022e */
[----:B------:R-:W-:-:S06]  /*add40*/  VIADD R4, R0, 0x1f0 ;  /* 0x000001f000047836 */ /* 0x000fcc0000000000 */
[----:B------:R0:W-:Y:S01]  /*add50*/  @P4 STG.E.U16 desc[UR60][R2.64], R34 ;  /* 0x0000002202004986 */ /* 0x0001e2000c10153c */
[----:B------:R-:W-:Y:S02]  /*add60*/  ISETP.GE.AND P4, PT, R4, UR59, PT ;  /* 0x0000003b04007c0c */ /* 0x000fe4000bf86270 */
[----:B------:R-:W-:Y:S01]  /*add70*/  PRMT R4, R34, 0x7632, R4 ;  /* 0x0000763222047816 */ /* 0x000fe20000000004 */
[----:B0-----:R-:W-:Y:S02]  /*add80*/  IMAD.WIDE R2, R33, 0x2, R44 ;  /* 0x0000000221027825 */ /* 0x001fe400078e022c */
[----:B------:R-:W3:Y:S04]  /*add90*/  LDL.LU R33, [R1+0x10e8] ;  /* 0x0010e80001217983 */ /* 0x000ee80000300800 */
[----:B------:R0:W-:Y:S01]  /*adda0*/  @P5 STG.E.U16 desc[UR60][R2.64], R4 ;  /* 0x0000000402005986 */ /* 0x0001e2000c10153c */
[----:B------:R-:W-:-:S03]  /*addb0*/  ISETP.LT.AND P5, PT, R5, UR4, !P6 ;  /* 0x0000000405007c0c */ /* 0x000fc6000f7a1270 */
[----:B------:R-:W3:Y:S01]  /*addc0*/  LDL.LU R34, [R1+0x720] ;  /* 0x0007200001227983 */ /* 0x000ee20000300800 */
[----:B0-----:R-:W-:-:S04]  /*addd0*/  IMAD.WIDE R2, R28, 0x2, R46 ;  /* 0x000000021c027825 */ /* 0x001fc800078e022e */
[----:B------:R-:W-:-:S05]  /*adde0*/  VIADD R4, R0, 0x1f1 ;  /* 0x000001f100047836 */ /* 0x000fca0000000000 */
[----:B------:R0:W-:Y:S01]  /*addf0*/  @P5 STG.E.U16 desc[UR60][R2.64], R29 ;  /* 0x0000001d02005986 */ /* 0x0001e2000c10153c */
[----:B------:R-:W-:Y:S02]  /*ade00*/  ISETP.GE.AND P5, PT, R4, UR57, PT ;  /* 0x0000003904007c0c */ /* 0x000fe4000bfa6270 */
[----:B------:R-:W-:Y:S01]  /*ade10*/  PRMT R4, R29, 0x7632, R4 ;  /* 0x000076321d047816 */ /* 0x000fe20000000004 */
[----:B0-----:R-:W-:Y:S01]  /*ade20*/  IMAD.WIDE R2, R28, 0x2, R44 ;  /* 0x000000021c027825 */ /* 0x001fe200078e022c */
[----:B------:R-:W3:Y:S04]  /*ade30*/  LDL.LU R29, [R1+0x6a0] ;  /* 0x0006a000011d7983 */ /* 0x000ee80000300800 */
[----:B------:R-:W3:Y:S01]  /*ade40*/  LDL.LU R28, [R1+0x10ec] ;  /* 0x0010ec00011c7983 */ /* 0x000ee20000300800 */
[----:B------:R-:W-:-:S13]  /*ade50*/  ISETP.LT.AND P6, PT, R6, UR4, !P6 ;  /* 0x0000000406007c0c */ /* 0x000fda000f7c1270 */
[----:B------:R0:W-:Y:S01]  /*ade60*/  @P6 STG.E.U16 desc[UR60][R2.64], R4 ;  /* 0x0000000402006986 */ /* 0x0001e2000c10153c */
[----:B------:R-:W-:Y:S01]  /*ade70*/  ISETP.LT.AND P6, PT, R5, UR4, !P0 ;  /* 0x0000000405007c0c */ /* 0x000fe2000c7c1270 */
[----:B0-----:R-:W-:Y:S01]  /*ade80*/  VIADD R4, R0, 0x1b8 ;  /* 0x000001b800047836 */ /* 0x001fe20000000000 */
[----:B------:R-:W-:Y:S01]  /*ade90*/  ISETP.LT.AND P0, PT, R6, UR4, !P0 ;  /* 0x0000000406007c0c */ /* 0x000fe2000c701270 */
[----:B--2---:R-:W-:-:S10]  /*adea0*/  IMAD.WIDE R2, R39, 0x2, R46 ;  /* 0x0000000227027825 */ /* 0x004fd400078e022e */
[----:B------:R0:W-:Y:S01]  /*adeb0*/  @P6 STG.E.U16 desc[UR60][R2.64], R32 ;  /* 0x0000002002006986 */ /* 0x0001e2000c10153c */
[----:B------:R-:W-:Y:S02]  /*adec0*/  ISETP.GE.AND P6, PT, R4, UR23, PT ;  /* 0x0000001704007c0c */ /* 0x000fe4000bfc6270 */
[----:B------:R-:W-:Y:S01]  /*aded0*/  PRMT R4, R32, 0x7632, R4 ;  /* 0x0000763220047816 */ /* 0x000fe20000000004 */
[----:B0-----:R-:W-:Y:S01]  /*adee0*/  IMAD.WIDE R2, R39, 0x2, R44 ;  /* 0x0000000227027825 */ /* 0x001fe200078e022c */
[----:B------:R-:W2:Y:S04]  /*adef0*/  LDL.LU R32, [R1+0x724] ;  /* 0x0007240001207983 */ /* 0x000ea80000300800 */
[----:B------:R-:W2:Y:S04]  /*adf00*/  LDL.LU R39, [R1+0x10f0] ;  /* 0x0010f00001277983 */ /* 0x000ea80000300800 */
[----:B------:R0:W-:Y:S01]  /*adf10*/  @P0 STG.E.U16 desc[UR60][R2.64], R4 ;  /* 0x0000000402000986 */ /* 0x0001e2000c10153c */
[----:B------:R-:W-:-:S02]  /*adf20*/  ISETP.LT.AND P0, PT, R5, UR4, !P1 ;  /* 0x0000000405007c0c */ /* 0x000fc4000cf01270 */
[----:B------:R-:W-:Y:S01]  /*adf30*/  ISETP.LT.AND P1, PT, R6, UR4, !P1 ;  /* 0x0000000406007c0c */ /* 0x000fe2000cf21270 */
[----:B0-----:R-:W-:Y:S02]  /*adf40*/  VIADD R4, R0, 0x1b6 ;  /* 0x000001b600047836 */ /* 0x001fe40000000000 */
[----:B----4-:R-:W-:-:S08]  /*adf50*/  IMAD.WIDE R2, R14, 0x2, R46 ;  /* 0x000000020e027825 */ /* 0x010fd000078e022e */
[----:B---3--:R0:W-:Y:S01]  /*adf60*/  @P0 STG.E.U16 desc[UR60][R2.64], R59 ;  /* 0x0000003b02000986 */ /* 0x0081e2000c10153c */
[----:B------:R-:W-:Y:S02]  /*adf70*/  ISETP.GE.AND P0, PT, R4, UR21, PT ;  /* 0x0000001504007c0c */ /* 0x000fe4000bf06270 */
[----:B------:R-:W-:Y:S01]  /*adf80*/  PRMT R4, R59, 0x7632, R4 ;  /* 0x000076323b047816 */ /* 0x000fe20000000004 */
[----:B0-----:R-:W-:Y:S01]  /*adf90*/  IMAD.WIDE R2, R14, 0x2, R44 ;  /* 0x000000020e027825 */ /* 0x001fe200078e022c */
[----:B------:R-:W3:Y:S04]  /*adfa0*/  LDL.LU R59, [R1+0x6a4] ;  /* 0x0006a400013b7983 */ /* 0x000ee80000300800 */
[----:B------:R0:W-:Y:S01]  /*adfb0*/  @P1 STG.E.U16 desc[UR60][R2.64], R4 ;  /* 0x0000000402001986 */ /* 0x0001e2000c10153c */
[----:B------:R-:W-:-:S03]  /*adfc0*/  ISETP.LT.AND P1, PT, R5, UR4, !P2 ;  /* 0x0000000405007c0c */ /* 0x000fc6000d721270 */
[----:B------:R-:W4:Y:S01]  /*adfd0*/  LDL.LU R14, [R1+0x10f4] ;  /* 0x0010f400010e7983 */ /* 0x000f220000300800 */
[----:B------:R-:W-:Y:S01]  /*adfe0*/  ISETP.LT.AND P2, PT, R6, UR4, !P2 ;  /* 0x0000000406007c0c */ /* 0x000fe2000d741270 */
[----:B0-----:R-:W-:Y:S02]  /*adff0*/  VIADD R4, R0, 0x1b7 ;  /* 0x000001b700047836 */ /* 0x001fe40000000000 */
[----:B------:R-:W-:-:S06]  /*ae000*/  IMAD.WIDE R2, R33, 0x2, R46 ;  /* 0x0000000221027825 */ /* 0x000fcc00078e022e */
[----:B------:R0:W-:Y:S01]  /*ae010*/  @P1 STG.E.U16 desc[UR60][R2.64], R34 ;  /* 0x0000002202001986 */ /* 0x0001e2000c10153c */
[----:B------:R-:W-:Y:S02]  /*ae020*/  ISETP.GE.AND P1, PT, R4, UR19, PT ;  /* 0x0000001304007c0c */ /* 0x000fe4000bf26270 */
[----:B------:R-:W-:Y:S01]  /*ae030*/  PRMT R4, R34, 0x7632, R4 ;  /* 0x0000763222047816 */ /* 0x000fe20000000004 */
[----:B0-----:R-:W-:-:S05]  /*ae040*/  IMAD.WIDE R2, R33, 0x2, R44 ;  /* 0x0000000221027825 */ /* 0x001fca00078e022c */
[----:B------:R0:W-:Y:S01]  /*ae050*/  @P2 STG.E.U16 desc[UR60][R2.64], R4 ;  /* 0x0000000402002986 */ /* 0x0001e2000c10153c */
[----:B------:R-:W-:Y:S01]  /*ae060*/  ISETP.LT.AND P2, PT, R5, UR4, !P3 ;  /* 0x0000000405007c0c */ /* 0x000fe2000df41270 */
[----:B0-----:R-:W-:Y:S02]  /*ae070*/  VIADD R4, R0, 0x1b2 ;  /* 0x000001b200047836 */ /* 0x001fe40000000000 */
[----:B------:R-:W-:-:S10]  /*ae080*/  IMAD.WIDE R2, R28, 0x2, R46 ;  /* 0x000000021c027825 */ /* 0x000fd400078e022e */
[----:B------:R0:W-:Y:S01]  /*ae090*/  @P2 STG.E.U16 desc[UR60][R2.64], R29 ;  /* 0x0000001d02002986 */ /* 0x0001e2000c10153c */
[----:B------:R-:W-:Y:S02]  /*ae0a0*/  ISETP.GE.AND P2, PT, R4, UR17, PT ;  /* 0x0000001104007c0c */ /* 0x000fe4000bf46270 */
[----:B------:R-:W-:Y:S02]  /*ae0b0*/  R2UR UR17, R19 ;  /* 0x00000000131172ca */ /* 0x000fe400000e0000 */
[----:B------:R-:W3:Y:S04]  /*ae0c0*/  LDL.LU R19, [R1+0x274c] ;  /* 0x00274c0001137983 */ /* 0x000ee80000300800 */
[----:B------:R-:W3:Y:S04]  /*ae0d0*/  LDL.LU R34, [R1+0x728] ;  /* 0x0007280001227983 */ /* 0x000ee80000300800 */
[----:B------:R-:W3:Y:S01]  /*ae0e0*/  LDL.LU R33, [R1+0x10f8] ;  /* 0x0010f80001217983 */ /* 0x000ee20000300800 */
[----:B------:R-:W-:Y:S01]  /*ae0f0*/  ISETP.LT.AND P3, PT, R6, UR4, !P3 ;  /* 0x0000000406007c0c */ /* 0x000fe2000df61270 */
[----:B0-----:R-:W-:Y:S01]  /*ae100*/  IMAD.WIDE R2, R28, 0x2, R44 ;  /* 0x000000021c027825 */ /* 0x001fe200078e022c */
[----:B------:R-:W-:-:S11]  /*ae110*/  PRMT R4, R29, 0x7632, R4 ;  /* 0x000076321d047816 */ /* 0x000fd60000000004 */
[----:B------:R0:W-:Y:S01]  /*ae120*/  @P3 STG.E.U16 desc[UR60][R2.64], R4 ;  /* 0x0000000402003986 */ /* 0x0001e2000c10153c */
[----:B------:R-:W-:Y:S01]  /*ae130*/  ISETP.LT.AND P3, PT, R5, UR4, !P2 ;  /* 0x0000000405007c0c */ /* 0x000fe2000d761270 */
[----:B0-----:R-:W-:Y:S01]  /*ae140*/  VIADD R4, R0, 0x1b3 ;  /* 0x000001b300047836 */ /* 0x001fe20000000000 */
[----:B------:R-:W-:Y:S01]  /*ae150*/  ISETP.LT.AND P2, PT, R6, UR4, !P2 ;  /* 0x0000000406007c0c */ /* 0x000fe2000d741270 */
[----:B--2---:R-:W-:-:S10]  /*ae160*/  IMAD.WIDE R2, R39, 0x2, R46 ;  /* 0x0000000227027825 */ /* 0x004fd400078e022e */
[----:B------:R0:W-:Y:S01]  /*ae170*/  @P3 STG.E.U16 desc[UR60][R2.64], R32 ;  /* 0x0000002002003986 */ /* 0x0001e2000c10153c */
[----:B------:R-:W-:Y:S02]  /*ae180*/  ISETP.GE.AND P3, PT, R4, UR15, PT ;  /* 0x0000000f04007c0c */ /* 0x000fe4000bf66270 */
[----:B------:R-:W-:Y:S02]  /*ae190*/  R2UR UR15, R58 ;  /* 0x000000003a0f72ca */ /* 0x000fe400000e0000 */
[----:B------:R-:W2:Y:S04]  /*ae1a0*/  LDL.LU R58, [R1+0x2748] ;  /* 0x00274800013a7983 */ /* 0x000ea80000300800 */
[----:B------:R-:W2:Y:S04]  /*ae1b0*/  LDL.LU R29, [R1+0x6a8] ;  /* 0x0006a800011d7983 */ /* 0x000ea80000300800 */
[----:B------:R-:W2:Y:S01]  /*ae1c0*/  LDL.LU R28, [R1+0x10fc] ;  /* 0x0010fc00011c7983 */ /* 0x000ea20000300800 */
[----:B------:R-:W-:Y:S01]  /*ae1d0*/  PRMT R4, R32, 0x7632, R4 ;  /* 0x0000763220047816 */ /* 0x000fe20000000004 */
[----:B0-----:R-:W-:-:S02]  /*ae1e0*/  IMAD.WIDE R2, R39, 0x2, R44 ;  /* 0x0000000227027825 */ /* 0x001fc400078e022c */
[----:B------:R-:W2:Y:S04]  /*ae1f0*/  LDL.LU R32, [R1+0x1100] ;  /* 0x0011000001207983 */ /* 0x000ea80000300800 */
[----:B------:R0:W-:Y:S01]  /*ae200*/  @P2 STG.E.U16 desc[UR60][R2.64], R4 ;  /* 0x0000000402002986 */ /* 0x0001e2000c10153c */
[----:B------:R-:W-:Y:S01]  /*ae210*/  ISETP.LT.AND P2, PT, R5, UR4, !P3 ;  /* 0x0000000405007c0c */ /* 0x000fe2000df41270 */
[----:B0-----:R-:W-:Y:S01]  /*ae220*/  VIADD R4, R0, 0x1b4 ;  /* 0x000001b400047836 */ /* 0x001fe20000000000 */
[----:B------:R-:W-:Y:S01]  /*ae230*/  ISETP.LT.AND P3, PT, R6, UR4, !P3 ;  /* 0x0000000406007c0c */ /* 0x000fe2000df61270 */
[----:B----4-:R-:W-:-:S10]  /*ae240*/  IMAD.WIDE R2, R14, 0x2, R46 ;  /* 0x000000020e027825 */ /* 0x010fd400078e022e */
[----:B---3--:R0:W-:Y:S01]  /*ae250*/  @P2 STG.E.U16 desc[UR60][R2.64], R59 ;  /* 0x0000003b02002986 */ /* 0x0081e2000c10153c */
[----:B------:R-:W-:Y:S02]  /*ae260*/  ISETP.GE.AND P2, PT, R4, UR13, PT ;  /* 0x0000000d04007c0c */ /* 0x000fe4000bf46270 */
[----:B------:R-:W-:Y:S02]  /*ae270*/  R2UR UR13, R16 ;  /* 0x00000000100d72ca */ /* 0x000fe400000e0000 */
[----:B------:R-:W3:Y:S04]  /*ae280*/  LDL.LU R16, [R1+0x2744] ;  /* 0x0027440001107983 */ /* 0x000ee80000300800 */
[----:B------:R-:W4:Y:S01]  /*ae290*/  LDL.LU R39, [R1+0x72c] ;  /* 0x00072c0001277983 */ /* 0x000f220000300800 */
[----:B------:R-:W-:Y:S01]  /*ae2a0*/  PRMT R4, R59, 0x7632, R4 ;  /* 0x000076323b047816 */ /* 0x000fe20000000004 */
[----:B0-----:R-:W-:-:S02]  /*ae2b0*/  IMAD.WIDE R2, R14, 0x2, R44 ;  /* 0x000000020e027825 */ /* 0x001fc400078e022c */
[----:B------:R-:W3:Y:S04]  /*ae2c0*/  LDL.LU R59, [R1+0x1104] ;  /* 0x00110400013b7983 */ /* 0x000ee80000300800 */
        /* <DEDUP_REMOVED lines=8> */
[----:B------:R-:W3:Y:S01]  /*ae350*/  LDL.LU R14, [R1+0x6ac] ;  /* 0x0006ac00010e7983 */ /* 0x000ee20000300800 */
[----:B------:R-:W-:-:S02]  /*ae360*/  ISETP.LT.AND P2, PT, R6, UR4, !P2 ;  /* 0x0000000406007c0c */ /* 0x000fc4000d741270 */
[----:B------:R-:W-:Y:S01]  /*ae370*/  PRMT R4, R34, 0x7632, R4 ;  /* 0x0000763222047816 */ /* 0x000fe20000000004 */
[----:B0-----:R-:W-:Y:S02]  /*ae380*/  IMAD.WIDE R2, R33, 0x2, R44 ;  /* 0x0000000221027825 */ /* 0x001fe400078e022c */
[----:B------:R-:W3:Y:S08]  /*ae390*/  LDL.LU R33, [R1+0x1108] ;  /* 0x0011080001217983 */ /* 0x000ef00000300800 */
[----:B------:R2:W-:Y:S01]  /*ae3a0*/  @P2 STG.E.U16 desc[UR60][R2.64], R4 ;  /* 0x0000000402002986 */ /* 0x0005e2000c10153c */
[----:B------:R-:W-:-:S02]  /*ae3b0*/  ISETP.LT.AND P2, PT, R5, UR4, !P3 ;  /* 0x0000000405007c0c */ /* 0x000fc4000df41270 */
[----:B------:R-:W-:Y:S01]  /*ae3c0*/  ISETP.LT.AND P3, PT, R6, UR4, !P3 ;  /* 0x0000000406007c0c */ /* 0x000fe2000df61270 */
[----:B------:R-:W-:Y:S02]  /*ae3d0*/  VIADD R7, R0, 0x1b9 ;  /* 0x000001b900077836 */ /* 0x000fe40000000000 */
[----:B--2---:R-:W-:Y:S01]  /*ae3e0*/  IMAD.WIDE R2, R28, 0x2, R46 ;  /* 0x000000021c027825 */ /* 0x004fe200078e022e */
[----:B------:R-:W-:-:S07]  /*ae3f0*/  PRMT R4, R29, 0x7632, R4 ;  /* 0x000076321d047816 */ /* 0x000fce0000000004 */
[----:B------:R0:W-:Y:S04]  /*ae400*/  @P2 STG.E.U16 desc[UR60][R2.64], R29 ;  /* 0x0000001d02002986 */ /* 0x0001e8000c10153c */
[----:B0-----:R-:W2:Y:S01]  /*ae410*/  LDL.LU R29, [R1+0x740] ;  /* 0x00074000011d7983 */ /* 0x001ea20000300800 */
[----:B------:R-:W-:Y:S01]  /*ae420*/  ISETP.LT.AND P2, PT, R5, UR4, !P0 ;  /* 0x0000000405007c0c */ /* 0x000fe2000c741270 */
[--C-:B------:R-:W-:Y:S01]  /*ae430*/  IMAD.WIDE R2, R28, 0x2, R44.reuse ;  /* 0x000000021c027825 */ /* 0x100fe200078e022c */
[----:B------:R-:W-:Y:S01]  /*ae440*/  ISETP.LT.AND P0, PT, R6, UR4, !P0 ;  /* 0x0000000406007c0c */ /* 0x000fe2000c701270 */
[----:B------:R-:W2:Y:S02]  /*ae450*/  LDL.LU R28, [R1+0x110c] ;  /* 0x00110c00011c7983 */ /* 0x000ea40000300800 */
[----:B------:R-:W-:-:S02]  /*ae460*/  IMAD.WIDE R8, R32, 0x2, R44 ;  /* 0x0000000220087825 */ /* 0x000fc400078e022c */
[----:B------:R0:W-:Y:S02]  /*ae470*/  @P3 STG.E.U16 desc[UR60][R2.64], R4 ;  /* 0x0000000402003986 */ /* 0x0001e4000c10153c */
[----:B0-----:R-:W-:Y:S02]  /*ae480*/  IMAD.WIDE R2, R32, 0x2, R46 ;  /* 0x0000000220027825 */ /* 0x001fe400078e022e */
[----:B------:R-:W2:Y:S01]  /*ae490*/  LDL.LU R32, [R1+0x730] ;  /* 0x0007300001207983 */ /* 0x000ea20000300800 */
[----:B------:R-:W-:Y:S02]  /*ae4a0*/  ISETP.LT.AND P3, PT, R5, UR4, !P1 ;  /* 0x0000000405007c0c */ /* 0x000fe4000cf61270 */
[----:B----4-:R-:W-:Y:S01]  /*ae4b0*/  PRMT R4, R39, 0x7632, R4 ;  /* 0x0000763227047816 */ /* 0x010fe20000000004 */
[----:B------:R0:W-:Y:S04]  /*ae4c0*/  @P2 STG.E.U16 desc[UR60][R2.64], R39 ;  /* 0x0000002702002986 */ /* 0x0001e8000c10153c */
[----:B------:R1:W-:Y:S01]  /*ae4d0*/  @P0 STG.E.U16 desc[UR60][R8.64], R4 ;  /* 0x0000000408000986 */ /* 0x0003e2000c10153c */
[----:B------:R-:W-:-:S02]  /*ae4e0*/  ISETP.GE.AND P0, PT, R7, UR9, PT ;  /* 0x0000000907007c0c */ /* 0x000fc4000bf06270 */
[----:B------:R-:W-:Y:S02]  /*ae4f0*/  R2UR UR9, R18 ;  /* 0x00000000120972ca */ /* 0x000fe400000e0000 */
[----:B------:R-:W4:Y:S04]  /*ae500*/  LDL.LU R18, [R1+0x273c] ;  /* 0x00273c0001127983 */ /* 0x000f280000300800 */
[----:B0-----:R-:W4:Y:S01]  /*ae510*/  LDL.LU R39, [R1+0x1110] ;  /* 0x0011100001277983 */ /* 0x001f220000300800 */
[----:B---3--:R-:W-:-:S04]  /*ae520*/  IMAD.WIDE R2, R59, 0x2, R46 ;  /* 0x000000023b027825 */ /* 0x008fc800078e022e */
[----:B-1----:R-:W-:Y:S02]  /*ae530*/  IMAD.WIDE R8, R59, 0x2, R44 ;  /* 0x000000023b087825 */ /* 0x002fe400078e022c */
[----:B------:R-:W3:Y:S02]  /*ae540*/  LDL.LU R59, [R1+0x744] ;  /* 0x00074400013b7983 */ /* 0x000ee40000300800 */
[----:B------:R-:W-:Y:S02]  /*ae550*/  VIADD R4, R0, 0x1ba ;  /* 0x000001ba00047836 */ /* 0x000fe40000000000 */
[----:B------:R0:W-:Y:S03]  /*ae560*/  @P3 STG.E.U16 desc[UR60][R2.64], R14 ;  /* 0x0000000e02003986 */ /* 0x0001e6000c10153c */
[----:B------:R-:W-:Y:S02]  /*ae570*/  ISETP.GE.AND P3, PT, R4, UR7, PT ;  /* 0x0000000704007c0c */ /* 0x000fe4000bf66270 */
[----:B------:R-:W-:-:S02]  /*ae580*/  R2UR UR7, R19 ;  /* 0x00000000130772ca */ /* 0x000fc400000e0000 */
[----:B------:R-:W-:Y:S01]  /*ae590*/  PRMT R7, R14, 0x7632, R7 ;  /* 0x000076320e077816 */ /* 0x000fe20000000007 */
[----:B------:R-:W3:Y:S04]  /*ae5a0*/  LDL.LU R19, [R1+0x2738] ;  /* 0x0027380001137983 */ /* 0x000ee80000300800 */
[----:B0-----:R-:W3:Y:S01]  /*ae5b0*/  LDL.LU R14, [R1+0x1114] ;  /* 0x00111400010e7983 */ /* 0x001ee20000300800 */
[C---:B------:R-:W-:Y:S02]  /*ae5c0*/  ISETP.LT.AND P1, PT, R6.reuse, UR4, !P1 ;  /* 0x0000000406007c0c */ /* 0x040fe4000cf21270 */
[----:B------:R-:W-:Y:S01]  /*ae5d0*/  ISETP.LT.AND P2, PT, R5, UR4, !P6 ;  /* 0x0000000405007c0c */ /* 0x000fe2000f741270 */
[----:B------:R-:W-:Y:S01]  /*ae5e0*/  IMAD.WIDE R2, R33, 0x2, R46 ;  /* 0x0000000221027825 */ /* 0x000fe200078e022e */
[----:B------:R-:W3:Y:S09]  /*ae5f0*/  LDL.LU R30, [R1+0x734] ;  /* 0x00073400011e7983 */ /* 0x000ef20000300800 */
[----:B------:R-:W-:Y:S01]  /*ae600*/  @P1 STG.E.U16 desc[UR60][R8.64], R7 ;  /* 0x0000000708001986 */ /* 0x000fe2000c10153c */
[----:B------:R-:W-:-:S02]  /*ae610*/  ISETP.LT.AND P6, PT, R6, UR4, !P6 ;  /* 0x0000000406007c0c */ /* 0x000fc4000f7c1270 */
[----:B------:R-:W-:Y:S02]  /*ae620*/  ISETP.LT.AND P1, PT, R5, UR4, !P0 ;  /* 0x0000000405007c0c */ /* 0x000fe4000c721270 */
[----:B------:R-:W-:Y:S01]  /*ae630*/  ISETP.LT.AND P0, PT, R6, UR4, !P0 ;  /* 0x0000000406007c0c */ /* 0x000fe2000c701270 */
[----:B--2---:R0:W-:Y:S01]  /*ae640*/  @P2 STG.E.U16 desc[UR60][R2.64], R29 ;  /* 0x0000001d02002986 */ /* 0x0041e2000c10153c */
[----:B------:R-:W-:Y:S01]  /*ae650*/  PRMT R4, R29, 0x7632, R4 ;  /* 0x000076321d047816 */ /* 0x000fe20000000004 */
[----:B0-----:R-:W-:Y:S02]  /*ae660*/  IMAD.WIDE R2, R33, 0x2, R44 ;  /* 0x0000000221027825 */ /* 0x001fe400078e022c */
[----:B------:R-:W2:Y:S04]  /*ae670*/  LDL.LU R29, [R1+0x748] ;  /* 0x00074800011d7983 */ /* 0x000ea80000300800 */
[----:B------:R-:W2:Y:S01]  /*ae680*/  LDL.LU R33, [R1+0x1118] ;  /* 0x0011180001217983 */ /* 0x000ea20000300800 */
[----:B------:R-:W-:-:S04]  /*ae690*/  IMAD.WIDE R8, R28, 0x2, R46 ;  /* 0x000000021c087825 */ /* 0x000fc800078e022e */
[----:B------:R-:W-:Y:S02]  /*ae6a0*/  IMAD.WIDE R10, R28, 0x2, R44 ;  /* 0x000000021c0a7825 */ /* 0x000fe400078e022c */
[----:B------:R-:W2:Y:S01]  /*ae6b0*/  LDL.LU R28, [R1+0x111c] ;  /* 0x00111c00011c7983 */ /* 0x000ea20000300800 */
[----:B------:R-:W-:Y:S02]  /*ae6c0*/  ISETP.LT.AND P2, PT, R5, UR4, !P3 ;  /* 0x0000000405007c0c */ /* 0x000fe4000df41270 */
[----:B------:R-:W-:Y:S01]  /*ae6d0*/  PRMT R12, R32, 0x7632, R12 ;  /* 0x00007632200c7816 */ /* 0x000fe2000000000c */
[----:B------:R-:W-:Y:S04]  /*ae6e0*/  @P6 STG.E.U16 desc[UR60][R2.64], R4 ;  /* 0x0000000402006986 */ /* 0x000fe8000c10153c */
[----:B------:R0:W-:Y:S04]  /*ae6f0*/  @P1 STG.E.U16 desc[UR60][R8.64], R32 ;  /* 0x0000002008001986 */ /* 0x0001e8000c10153c */
[----:B------:R-:W2:Y:S04]  /*ae700*/  LDL.LU R34, [R1+0x738] ;  /* 0x0007380001227983 */ /* 0x000ea80000300800 */
[----:B0-----:R-:W2:Y:S04]  /*ae710*/  LDL.LU R32, [R1+0x1120] ;  /* 0x0011200001207983 */ /* 0x001ea80000300800 */
[----:B------:R-:W-:Y:S01]  /*ae720*/  @P0 STG.E.U16 desc[UR60][R10.64], R12 ;  /* 0x0000000c0a000986 */ /* 0x000fe2000c10153c */
[----:B------:R-:W-:Y:S01]  /*ae730*/  ISETP.LT.AND P3, PT, R6, UR4, !P3 ;  /* 0x0000000406007c0c */ /* 0x000fe2000df61270 */
[----:B----4-:R-:W-:-:S04]  /*ae740*/  IMAD.WIDE R2, R39, 0x2, R46 ;  /* 0x0000000227027825 */ /* 0x010fc800078e022e */
[----:B------:R-:W-:Y:S02]  /*ae750*/  IMAD.WIDE R8, R39, 0x2, R44 ;  /* 0x0000000227087825 */ /* 0x000fe400078e022c */
[----:B------:R-:W4:Y:S01]  /*ae760*/  LDL.LU R39, [R1+0x74c] ;  /* 0x00074c0001277983 */ /* 0x000f220000300800 */
[----:B---3--:R-:W-:-:S03]  /*ae770*/  PRMT R4, R59, 0x7632, R4 ;  /* 0x000076323b047816 */ /* 0x008fc60000000004 */
[----:B------:R0:W-:Y:S04]  /*ae780*/  @P2 STG.E.U16 desc[UR60][R2.64], R59 ;  /* 0x0000003b02002986 */ /* 0x0001e8000c10153c */
[----:B0-----:R-:W3:Y:S04]  /*ae790*/  LDL.LU R59, [R1+0x1124] ;  /* 0x00112400013b7983 */ /* 0x001ee80000300800 */
[----:B------:R0:W-:Y:S01]  /*ae7a0*/  @P3 STG.E.U16 desc[UR60][R8.64], R4 ;  /* 0x0000000408003986 */ /* 0x0001e2000c10153c */
[----:B------:R-:W-:-:S04]  /*ae7b0*/  IMAD.WIDE R2, R14, 0x2, R46 ;  /* 0x000000020e027825 */ /* 0x000fc800078e022e */
[----:B0-----:R-:W-:Y:S02]  /*ae7c0*/  IMAD.WIDE R8, R14, 0x2, R44 ;  /* 0x000000020e087825 */ /* 0x001fe400078e022c */
[----:B------:R-:W3:Y:S02]  /*ae7d0*/  LDL.LU R14, [R1+0x73c] ;  /* 0x00073c00010e7983 */ /* 0x000ee40000300800 */
[----:B------:R-:W-:-:S05]  /*ae7e0*/  VIADD R7, R0, 0x1bb ;  /* 0x000001bb00077836 */ /* 0x000fca0000000000 */
[----:B------:R-:W-:Y:S01]  /*ae7f0*/  ISETP.GE.AND P6, PT, R7, UR58, PT ;  /* 0x0000003a07007c0c */ /* 0x000fe2000bfc6270 */
[----:B------:R-:W-:-:S03]  /*ae800*/  VIADD R7, R0, 0x1bc ;  /* 0x000001bc00077836 */ /* 0x000fc60000000000 */
[----:B------:R-:W-:Y:S02]  /*ae810*/  ISETP.LT.AND P1, PT, R5, UR4, !P6 ;  /* 0x0000000405007c0c */ /* 0x000fe4000f721270 */
[----:B------:R-:W-:Y:S02]  /*ae820*/  ISETP.GE.AND P0, PT, R7, UR56, PT ;  /* 0x0000003807007c0c */ /* 0x000fe4000bf06270 */
[----:B------:R-:W-:Y:S01]  /*ae830*/  ISETP.LT.AND P6, PT, R6, UR4, !P6 ;  /* 0x0000000406007c0c */ /* 0x000fe2000f7c1270 */
[----:B------:R-:W-:Y:S01]  /*ae840*/  VIADD R7, R0, 0x1bd ;  /* 0x000001bd00077836 */ /* 0x000fe20000000000 */
[----:B------:R-:W-:-:S04]  /*ae850*/  ISETP.LT.AND P3, PT, R5, UR4, !P0 ;  /* 0x0000000405007c0c */ /* 0x000fc8000c761270 */
[----:B------:R-:W-:Y:S02]  /*ae860*/  ISETP.GE.AND P2, PT, R7, UR54, PT ;  /* 0x0000003607007c0c */ /* 0x000fe4000bf46270 */
[----:B------:R-:W-:Y:S01]  /*ae870*/  PRMT R7, R30, 0x7632, R7 ;  /* 0x000076321e077816 */ /* 0x000fe20000000007 */
[----:B------:R-:W-:Y:S01]  /*ae880*/  @P1 STG.E.U16 desc[UR60][R2.64], R30 ;  /* 0x0000001e02001986 */ /* 0x000fe2000c10153c */
[----:B------:R-:W-:-:S03]  /*ae890*/  VIADD R4, R0, 0x1be ;  /* 0x000001be00047836 */ /* 0x000fc60000000000 */
[----:B------:R0:W-:Y:S02]  /*ae8a0*/  @P6 STG.E.U16 desc[UR60][R8.64], R7 ;  /* 0x0000000708006986 */ /* 0x0001e4000c10153c */
[----:B------:R-:W-:Y:S02]  /*ae8b0*/  ISETP.GE.AND P1, PT, R4, UR52, PT ;  /* 0x0000003404007c0c */ /* 0x000fe4000bf26270 */
[C---:B------:R-:W-:Y:S02]  /*ae8c0*/  ISETP.LT.AND P0, PT, R6.reuse, UR4, !P0 ;  /* 0x0000000406007c0c */ /* 0x040fe4000c701270 */
[----:B------:R-:W-:Y:S02]  /*ae8d0*/  ISETP.LT.AND P6, PT, R5, UR4, !P2 ;  /* 0x0000000405007c0c */ /* 0x000fe4000d7c1270 */
[----:B------:R-:W-:Y:S01]  /*ae8e0*/  ISETP.LT.AND P2, PT, R6, UR4, !P2 ;  /* 0x0000000406007c0c */ /* 0x000fe2000d741270 */
[----:B0-----:R-:W-:Y:S02]  /*ae8f0*/  VIADD R7, R0, 0x1bf ;  /* 0x000001bf00077836 */ /* 0x001fe40000000000 */
[----:B--2---:R-:W-:-:S05]  /*ae900*/  IMAD.WIDE R2, R33, 0x2, R46 ;  /* 0x0000000221027825 */ /* 0x004fca00078e022e */
[----:B------:R0:W-:Y:S01]  /*ae910*/  @P3 STG.E.U16 desc[UR60][R2.64], R29 ;  /* 0x0000001d02003986 */ /* 0x0001e2000c10153c */
[----:B------:R-:W-:Y:S01]  /*ae920*/  PRMT R4, R29, 0x7632, R4 ;  /* 0x000076321d047816 */ /* 0x000fe20000000004 */
[----:B0-----:R-:W-:Y:S02]  /*ae930*/  IMAD.WIDE R2, R33, 0x2, R44 ;  /* 0x0000000221027825 */ /* 0x001fe400078e022c */
[----:B------:R-:W2:Y:S04]  /*ae940*/  LDL.LU R33, [R1+0x1128] ;  /* 0x0011280001217983 */ /* 0x000ea80000300800 */
[----:B------:R-:W2:Y:S01]  /*ae950*/  LDL.LU R29, [R1+0x760] ;  /* 0x00076000011d7983 */ /* 0x000ea20000300800 */
[----:B------:R-:W-:Y:S01]  /*ae960*/  ISETP.LT.AND P3, PT, R5, UR4, !P1 ;  /* 0x0000000405007c0c */ /* 0x000fe2000cf61270 */
[----:B------:R-:W-:Y:S01]  /*ae970*/  IMAD.WIDE R8, R28, 0x2, R46 ;  /* 0x000000021c087825 */ /* 0x000fe200078e022e */
[----:B------:R-:W-:-:S03]  /*ae980*/  ISETP.LT.AND P1, PT, R6, UR4, !P1 ;  /* 0x0000000406007c0c */ /* 0x000fc6000cf21270 */
[----:B------:R-:W-:Y:S02]  /*ae990*/  IMAD.WIDE R10, R28, 0x2, R44 ;  /* 0x000000021c0a7825 */ /* 0x000fe400078e022c */
[----:B------:R-:W2:Y:S01]  /*ae9a0*/  LDL.LU R28, [R1+0x112c] ;  /* 0x00112c00011c7983 */ /* 0x000ea20000300800 */
[----:B------:R-:W-:-:S03]  /*ae9b0*/  PRMT R12, R34, 0x7632, R12 ;  /* 0x00007632220c7816 */ /* 0x000fc6000000000c */
[----:B------:R0:W-:Y:S04]  /*ae9c0*/  @P0 STG.E.U16 desc[UR60][R2.64], R4 ;  /* 0x0000000402000986 */ /* 0x0001e8000c10153c */
[----:B------:R1:W-:Y:S04]  /*ae9d0*/  @P6 STG.E.U16 desc[UR60][R8.64], R34 ;  /* 0x0000002208006986 */ /* 0x0003e8000c10153c */
[----:B------:R-:W-:Y:S01]  /*ae9e0*/  @P2 STG.E.U16 desc[UR60][R10.64], R12 ;  /* 0x0000000c0a002986 */ /* 0x000fe2000c10153c */
[----:B0-----:R-:W-:-:S04]  /*ae9f0*/  IMAD.WIDE R2, R32, 0x2, R46 ;  /* 0x0000000220027825 */ /* 0x001fc800078e022e */
[----:B-1----:R-:W-:Y:S02]  /*aea00*/  IMAD.WIDE R8, R32, 0x2, R44 ;  /* 0x0000000220087825 */ /* 0x002fe400078e022c */
[----:B------:R-:W2:Y:S01]  /*aea10*/  LDL.LU R32, [R1+0x750] ;  /* 0x0007500001207983 */ /* 0x000ea20000300800 */
[----:B----4-:R-:W-:-:S03]  /*aea20*/  PRMT R4, R39, 0x7632, R4 ;  /* 0x0000763227047816 */ /* 0x010fc60000000004 */
[----:B------:R0:W-:Y:S04]  /*aea30*/  @P3 STG.E.U16 desc[UR60][R2.64], R39 ;  /* 0x0000002702003986 */ /* 0x0001e8000c10153c */
[----:B------:R1:W-:Y:S04]  /*aea40*/  @P1 STG.E.U16 desc[UR60][R8.64], R4 ;  /* 0x0000000408001986 */ /* 0x0003e8000c10153c */
[----:B0-----:R-:W4:Y:S01]  /*aea50*/  LDL.LU R39, [R1+0x1190] ;  /* 0x0011900001277983 */ /* 0x001f220000300800 */
[----:B---3--:R-:W-:-:S04]  /*aea60*/  IMAD.WIDE R2, R59, 0x2, R46 ;  /* 0x000000023b027825 */ /* 0x008fc800078e022e */
[----:B-1----:R-:W-:Y:S02]  /*aea70*/  IMAD.WIDE R8, R59, 0x2, R44 ;  /* 0x000000023b087825 */ /* 0x002fe400078e022c */
[----:B------:R-:W3:Y:S01]  /*aea80*/  LDL.LU R59, [R1+0x764] ;  /* 0x00076400013b7983 */ /* 0x000ee20000300800 */
[----:B------:R-:W-:Y:S01]  /*aea90*/  ISETP.GE.AND P0, PT, R7, UR50, PT ;  /* 0x0000003207007c0c */ /* 0x000fe2000bf06270 */
[----:B------:R-:W-:-:S03]  /*aeaa0*/  VIADD R7, R0, 0x1c0 ;  /* 0x000001c000077836 */ /* 0x000fc60000000000 */
[----:B------:R-:W-:Y:S02]  /*aeab0*/  ISETP.LT.AND P6, PT, R5, UR4, !P0 ;  /* 0x0000000405007c0c */ /* 0x000fe4000c7c1270 */
[----:B------:R-:W-:Y:S01]  /*aeac0*/  ISETP.GE.AND P2, PT, R7, UR48, PT ;  /* 0x0000003007007c0c */ /* 0x000fe2000bf46270 */
[----:B------:R-:W-:-:S05]  /*aead0*/  VIADD R7, R0, 0x1c1 ;  /* 0x000001c100077836 */ /* 0x000fca0000000000 */
[----:B------:R-:W-:Y:S02]  /*aeae0*/  ISETP.GE.AND P1, PT, R7, UR46, PT ;  /* 0x0000002e07007c0c */ /* 0x000fe4000bf26270 */
[----:B------:R-:W-:-:S03]  /*aeaf0*/  PRMT R7, R14, 0x7632, R7 ;  /* 0x000076320e077816 */ /* 0x000fc60000000007 */
[----:B------:R0:W-:Y:S04]  /*aeb00*/  @P6 STG.E.U16 desc[UR60][R2.64], R14 ;  /* 0x0000000e02006986 */ /* 0x0001e8000c10153c */
[----:B0-----:R-:W3:Y:S01]  /*aeb10*/  LDL.LU R14, [R1+0x1198] ;  /* 0x00119800010e7983 */ /* 0x001ee20000300800 */
[----:B------:R-:W-:Y:S02]  /*aeb20*/  ISETP.LT.AND P0, PT, R6, UR4, !P0 ;  /* 0x0000000406007c0c */ /* 0x000fe4000c701270 */
[----:B------:R-:W-:Y:S01]  /*aeb30*/  ISETP.LT.AND P3, PT, R5, UR4, !P2 ;  /* 0x0000000405007c0c */ /* 0x000fe2000d761270 */
[----:B------:R-:W-:Y:S01]  /*aeb40*/  VIADD R4, R0, 0x1c2 ;  /* 0x000001c200047836 */ /* 0x000fe20000000000 */
[----:B------:R-:W3:Y:S04]  /*aeb50*/  LDL.LU R30, [R1+0x754] ;  /* 0x00075400011e7983 */ /* 0x000ee80000300800 */
[----:B------:R-:W-:-:S05]  /*aeb60*/  ISETP.GE.AND P6, PT, R4, UR44, PT ;  /* 0x0000002c04007c0c */ /* 0x000fca000bfc6270 */
[----:B------:R-:W-:Y:S01]  /*aeb70*/  @P0 STG.E.U16 desc[UR60][R8.64], R7 ;  /* 0x0000000708000986 */ /* 0x000fe2000c10153c */
[C---:B------:R-:W-:Y:S02]  /*aeb80*/  ISETP.LT.AND P2, PT, R6.reuse, UR4, !P2 ;  /* 0x0000000406007c0c */ /* 0x040fe4000d741270 */
[----:B------:R-:W-:Y:S02]  /*aeb90*/  ISETP.LT.AND P0, PT, R5, UR4, !P1 ;  /* 0x0000000405007c0c */ /* 0x000fe4000cf01270 */
[----:B------:R-:W-:Y:S01]  /*aeba0*/  ISETP.LT.AND P1, PT, R6, UR4, !P1 ;  /* 0x0000000406007c0c */ /* 0x000fe2000cf21270 */
[----:B--2---:R-:W-:Y:S01]  /*aebb0*/  IMAD.WIDE R2, R33, 0x2, R46 ;  /* 0x0000000221027825 */ /* 0x004fe200078e022e */
[----:B------:R-:W-:-:S04]  /*aebc0*/  PRMT R4, R29, 0x7632, R4 ;  /* 0x000076321d047816 */ /* 0x000fc80000000004 */
[----:B------:R0:W-:Y:S02]  /*aebd0*/  @P3 STG.E.U16 desc[UR60][R2.64], R29 ;  /* 0x0000001d02003986 */ /* 0x0001e4000c10153c */
[----:B0-----:R-:W-:Y:S02]  /*aebe0*/  IMAD.WIDE R2, R33, 0x2, R44 ;  /* 0x0000000221027825 */ /* 0x001fe400078e022c */
[----:B------:R-:W2:Y:S04]  /*aebf0*/  LDL.LU R29, [R1+0x768] ;  /* 0x00076800011d7983 */ /* 0x000ea80000300800 */
[----:B------:R-:W2:Y:S01]  /*aec00*/  LDL.LU R33, [R1+0x119c] ;  /* 0x00119c0001217983 */ /* 0x000ea20000300800 */
[----:B------:R-:W-:Y:S01]  /*aec10*/  IMAD.WIDE R8, R28, 0x2, R46 ;  /* 0x000000021c087825 */ /* 0x000fe200078e022e */
[----:B------:R-:W-:-:S03]  /*aec20*/  ISETP.LT.AND P3, PT, R5, UR4, !P6 ;  /* 0x0000000405007c0c */ /* 0x000fc6000f761270 */
[----:B------:R-:W-:Y:S02]  /*aec30*/  IMAD.WIDE R10, R28, 0x2, R44 ;  /* 0x000000021c0a7825 */ /* 0x000fe400078e022c */
[----:B------:R-:W2:Y:S04]  /*aec40*/  LDL.LU R28, [R1+0x11a0] ;  /* 0x0011a000011c7983 */ /* 0x000ea80000300800 */
[----:B------:R-:W-:Y:S01]  /*aec50*/  @P2 STG.E.U16 desc[UR60][R2.64], R4 ;  /* 0x0000000402002986 */ /* 0x000fe2000c10153c */
[----:B------:R-:W-:-:S03]  /*aec60*/  PRMT R12, R32, 0x7632, R12 ;  /* 0x00007632200c7816 */ /* 0x000fc6000000000c */
[----:B------:R0:W-:Y:S04]  /*aec70*/  @P0 STG.E.U16 desc[UR60][R8.64], R32 ;  /* 0x0000002008000986 */ /* 0x0001e8000c10153c */
[----:B------:R-:W2:Y:S04]  /*aec80*/  LDL.LU R34, [R1+0x758] ;  /* 0x0007580001227983 */ /* 0x000ea80000300800 */
[----:B0-----:R-:W2:Y:S04]  /*aec90*/  LDL.LU R32, [R1+0x11a4] ;  /* 0x0011a40001207983 */ /* 0x001ea80000300800 */
[----:B------:R-:W-:Y:S01]  /*aeca0*/  @P1 STG.E.U16 desc[UR60][R10.64], R12 ;  /* 0x0000000c0a001986 */ /* 0x000fe2000c10153c */
[----:B----4-:R-:W-:-:S04]  /*aecb0*/  IMAD.WIDE R2, R39, 0x2, R46 ;  /* 0x0000000227027825 */ /* 0x010fc800078e022e */
[----:B------:R-:W-:Y:S02]  /*aecc0*/  IMAD.WIDE R8, R39, 0x2, R44 ;  /* 0x0000000227087825 */ /* 0x000fe400078e022c */
[----:B------:R-:W4:Y:S01]  /*aecd0*/  LDL.LU R39, [R1+0x76c] ;  /* 0x00076c0001277983 */ /* 0x000f220000300800 */
[----:B---3--:R-:W-:-:S03]  /*aece0*/  PRMT R4, R59, 0x7632, R4 ;  /* 0x000076323b047816 */ /* 0x008fc60000000004 */
[----:B------:R0:W-:Y:S01]  /*aecf0*/  @P3 STG.E.U16 desc[UR60][R2.64], R59 ;  /* 0x0000003b02003986 */ /* 0x0001e2000c10153c */
[----:B------:R-:W-:-:S03]  /*aed00*/  ISETP.LT.AND P6, PT, R6, UR4, !P6 ;  /* 0x0000000406007c0c */ /* 0x000fc6000f7c1270 */
[----:B0-----:R-:W3:Y:S10]  /*aed10*/  LDL.LU R59, [R1+0x11ac] ;  /* 0x0011ac00013b7983 */ /* 0x001ef40000300800 */
        /* <DEDUP_REMOVED lines=72> */
[----:B------:R-:W-:-:S02]  /*af1a0*/  ISETP.LT.AND P6, PT, R5, UR4, !P3 ;  /* 0x0000000405007c0c */ /* 0x000fc4000dfc1270 */
[----:B------:R-:W-:Y:S01]  /*af1b0*/  @P2 STG.E.U16 desc[UR60][R2.64], R4 ;  /* 0x0000000402002986 */ /* 0x000fe2000c10153c */
[----:B------:R-:W-:-:S03]  /*af1c0*/  IMAD.WIDE R10, R28, 0x2, R44 ;  /* 0x000000021c0a7825 */ /* 0x000fc600078e022c */
[----:B------:R-:W2:Y:S01]  /*af1d0*/  LDL.LU R28, [R1+0x11d0] ;  /* 0x0011d000011c7983 */ /* 0x000ea20000300800 */
[----:B------:R-:W-:-:S03]  /*af1e0*/  PRMT R12, R32, 0x7632, R12 ;  /* 0x00007632200c7816 */ /* 0x000fc6000000000c */
[----:B------:R0:W-:Y:S04]  /*af1f0*/  @P0 STG.E.U16 desc[UR60][R8.64], R32 ;  /* 0x0000002008000986 */ /* 0x0001e8000c10153c */
[----:B------:R-:W2:Y:S04]  /*af200*/  LDL.LU R34, [R1+0x778] ;  /* 0x0007780001227983 */ /* 0x000ea80000300800 */
[----:B0-----:R-:W2:Y:S01]  /*af210*/  LDL.LU R32, [R1+0x11d4] ;  /* 0x0011d40001207983 */ /* 0x001ea20000300800 */
[----:B----4-:R-:W-:-:S04]  /*af220*/  IMAD.WIDE R2, R39, 0x2, R46 ;  /* 0x0000000227027825 */ /* 0x010fc800078e022e */
[----:B------:R-:W-:Y:S02]  /*af230*/  IMAD.WIDE R8, R39, 0x2, R44 ;  /* 0x0000000227087825 */ /* 0x000fe400078e022c */
[----:B------:R-:W4:Y:S01]  /*af240*/  LDL.LU R39, [R1+0x78c] ;  /* 0x00078c0001277983 */ /* 0x000f220000300800 */
[----:B---3--:R-:W-:-:S03]  /*af250*/  PRMT R4, R59, 0x7632, R4 ;  /* 0x000076323b047816 */ /* 0x008fc60000000004 */
[----:B------:R-:W-:Y:S04]  /*af260*/  @P1 STG.E.U16 desc[UR60][R10.64], R12 ;  /* 0x0000000c0a001986 */ /* 0x000fe8000c10153c */
        /* <DEDUP_REMOVED lines=19> */
[----:B------:R0:W-:Y:S01]  /*af3a0*/  @P2 STG.E.U16 desc[UR60][R8.64], R7 ;  /* 0x0000000708002986 */ /* 0x0001e2000c10153c */
[----:B------:R-:W-:Y:S02]  /*af3b0*/  ISETP.LT.AND P0, PT, R6, UR4, !P0 ;  /* 0x0000000406007c0c */ /* 0x000fe4000c701270 */
[----:B------:R-:W-:Y:S02]  /*af3c0*/  ISETP.GE.AND P1, PT, R4, UR20, PT ;  /* 0x0000001404007c0c */ /* 0x000fe4000bf26270 */
[----:B------:R-:W-:Y:S02]  /*af3d0*/  ISETP.LT.AND P2, PT, R5, UR4, !P3 ;  /* 0x0000000405007c0c */ /* 0x000fe4000df41270 */
[----:B------:R-:W-:Y:S01]  /*af3e0*/  ISETP.LT.AND P3, PT, R6, UR4, !P3 ;  /* 0x0000000406007c0c */ /* 0x000fe2000df61270 */
[----:B0-----:R-:W-:Y:S02]  /*af3f0*/  VIADD R7, R0, 0x1cf ;  /* 0x000001cf00077836 */ /* 0x001fe40000000000 */
[----:B--2---:R-:W-:-:S05]  /*af400*/  IMAD.WIDE R2, R33, 0x2, R46 ;  /* 0x0000000221027825 */ /* 0x004fca00078e022e */
[----:B------:R0:W-:Y:S01]  /*af410*/  @P6 STG.E.U16 desc[UR60][R2.64], R29 ;  /* 0x0000001d02006986 */ /* 0x0001e2000c10153c */
[----:B------:R-:W-:Y:S02]  /*af420*/  PRMT R4, R29, 0x7632, R4 ;  /* 0x000076321d047816 */ /* 0x000fe40000000004 */
[----:B------:R-:W-:Y:S01]  /*af430*/  ISETP.LT.AND P6, PT, R5, UR4, !P1 ;  /* 0x0000000405007c0c */ /* 0x000fe2000cfc1270 */
[----:B0-----:R-:W-:Y:S02]  /*af440*/  IMAD.WIDE R2, R33, 0x2, R44 ;  /* 0x0000000221027825 */ /* 0x001fe400078e022c */
[----:B------:R-:W2:Y:S04]  /*af450*/  LDL.LU R33, [R1+0x11dc] ;  /* 0x0011dc0001217983 */ /* 0x000ea80000300800 */
[----:B------:R-:W2:Y:S01]  /*af460*/  LDL.LU R29, [R1+0x790] ;  /* 0x00079000011d7983 */ /* 0x000ea20000300800 */
[----:B------:R-:W-:Y:S01]  /*af470*/  ISETP.LT.AND P1, PT, R6, UR4, !P1 ;  /* 0x0000000406007c0c */ /* 0x000fe2000cf21270 */
[----:B------:R-:W-:Y:S01]  /*af480*/  IMAD.WIDE R8, R28, 0x2, R46 ;  /* 0x000000021c087825 */ /* 0x000fe200078e022e */
[----:B------:R-:W-:Y:S01]  /*af490*/  PRMT R12, R34, 0x7632, R12 ;  /* 0x00007632220c7816 */ /* 0x000fe2000000000c */
[----:B------:R0:W-:Y:S02]  /*af4a0*/  @P0 STG.E.U16 desc[UR60][R2.64], R4 ;  /* 0x0000000402000986 */ /* 0x0001e4000c10153c */
[----:B------:R-:W-:-:S02]  /*af4b0*/  IMAD.WIDE R10, R28, 0x2, R44 ;  /* 0x000000021c0a7825 */ /* 0x000fc400078e022c */
[----:B------:R-:W2:Y:S01]  /*af4c0*/  LDL.LU R28, [R1+0x11e4] ;  /* 0x0011e400011c7983 */ /* 0x000ea20000300800 */
[----:B------:R-:W-:Y:S02]  /*af4d0*/  ISETP.GE.AND P0, PT, R7, UR18, PT ;  /* 0x0000001207007c0c */ /* 0x000fe4000bf06270 */
[----:B----4-:R-:W-:Y:S01]  /*af4e0*/  PRMT R7, R39, 0x7632, R7 ;  /* 0x0000763227077816 */ /* 0x010fe20000000007 */
[----:B------:R1:W-:Y:S01]  /*af4f0*/  @P2 STG.E.U16 desc[UR60][R8.64], R34 ;  /* 0x0000002208002986 */ /* 0x0003e2000c10153c */
[----:B0-----:R-:W-:-:S03]  /*af500*/  IMAD.WIDE R2, R32, 0x2, R46 ;  /* 0x0000000220027825 */ /* 0x001fc600078e022e */
[----:B------:R-:W-:Y:S04]  /*af510*/  @P3 STG.E.U16 desc[UR60][R10.64], R12 ;  /* 0x0000000c0a003986 */ /* 0x000fe8000c10153c */
[----:B------:R0:W-:Y:S01]  /*af520*/  @P6 STG.E.U16 desc[UR60][R2.64], R39 ;  /* 0x0000002702006986 */ /* 0x0001e2000c10153c */
[----:B-1----:R-:W-:-:S03]  /*af530*/  IMAD.WIDE R8, R32, 0x2, R44 ;  /* 0x0000000220087825 */ /* 0x002fc600078e022c */
[----:B------:R-:W4:Y:S04]  /*af540*/  LDL.LU R32, [R1+0x600] ;  /* 0x0006000001207983 */ /* 0x000f280000300800 */
[----:B------:R1:W-:Y:S04]  /*af550*/  @P1 STG.E.U16 desc[UR60][R8.64], R7 ;  /* 0x0000000708001986 */ /* 0x0003e8000c10153c */
[----:B0-----:R-:W4:Y:S01]  /*af560*/  LDL.LU R39, [R1+0x11e8] ;  /* 0x0011e80001277983 */ /* 0x001f220000300800 */
[----:B---3--:R-:W-:-:S04]  /*af570*/  IMAD.WIDE R2, R59, 0x2, R46 ;  /* 0x000000023b027825 */ /* 0x008fc800078e022e */
[----:B-1----:R-:W-:Y:S02]  /*af580*/  IMAD.WIDE R8, R59, 0x2, R44 ;  /* 0x000000023b087825 */ /* 0x002fe400078e022c */
[----:B------:R-:W3:Y:S01]  /*af590*/  LDL.LU R59, [R1+0x794] ;  /* 0x00079400013b7983 */ /* 0x000ee20000300800 */
[----:B------:R-:W-:Y:S02]  /*af5a0*/  ISETP.LT.AND P3, PT, R5, UR4, !P0 ;  /* 0x0000000405007c0c */ /* 0x000fe4000c761270 */
[----:B------:R-:W-:-:S11]  /*af5b0*/  PRMT R7, R14, 0x7632, R7 ;  /* 0x000076320e077816 */ /* 0x000fd60000000007 */
[----:B------:R0:W-:Y:S04]  /*af5c0*/  @P3 STG.E.U16 desc[UR60][R2.64], R14 ;  /* 0x0000000e02003986 */ /* 0x0001e8000c10153c */
[----:B0-----:R-:W3:Y:S01]  /*af5d0*/  LDL.LU R14, [R1+0x11f0] ;  /* 0x0011f000010e7983 */ /* 0x001ee20000300800 */
[----:B------:R-:W-:Y:S01]  /*af5e0*/  VIADD R4, R0, 0x1d0 ;  /* 0x000001d000047836 */ /* 0x000fe20000000000 */
[----:B------:R-:W-:Y:S02]  /*af5f0*/  ISETP.LT.AND P0, PT, R6, UR4, !P0 ;  /* 0x0000000406007c0c */ /* 0x000fe4000c701270 */
[----:B------:R-:W3:Y:S02]  /*af600*/  LDL.LU R30, [R1+0x604] ;  /* 0x00060400011e7983 */ /* 0x000ee40000300800 */
[----:B------:R-:W-:Y:S01]  /*af610*/  ISETP.GE.AND P2, PT, R4, UR16, PT ;  /* 0x0000001004007c0c */ /* 0x000fe2000bf46270 */
[----:B------:R-:W-:-:S03]  /*af620*/  VIADD R4, R0, 0x1d1 ;  /* 0x000001d100047836 */ /* 0x000fc60000000000 */
[----:B------:R-:W-:Y:S02]  /*af630*/  ISETP.LT.AND P6, PT, R5, UR4, !P2 ;  /* 0x0000000405007c0c */ /* 0x000fe4000d7c1270 */
[----:B------:R-:W-:Y:S01]  /*af640*/  ISETP.GE.AND P1, PT, R4, UR14, PT ;  /* 0x0000000e04007c0c */ /* 0x000fe2000bf26270 */
[----:B------:R-:W-:Y:S02]  /*af650*/  VIADD R4, R0, 0x1d2 ;  /* 0x000001d200047836 */ /* 0x000fe40000000000 */
[----:B------:R0:W-:Y:S03]  /*af660*/  @P0 STG.E.U16 desc[UR60][R8.64], R7 ;  /* 0x0000000708000986 */ /* 0x0001e6000c10153c */
[----:B------:R-:W-:Y:S02]  /*af670*/  ISETP.GE.AND P3, PT, R4, UR12, PT ;  /* 0x0000000c04007c0c */ /* 0x000fe4000bf66270 */
[----:B------:R-:W-:-:S02]  /*af680*/  ISETP.LT.AND P2, PT, R6, UR4, !P2 ;  /* 0x0000000406007c0c */ /* 0x000fc4000d741270 */
[----:B------:R-:W-:Y:S02]  /*af690*/  ISETP.LT.AND P0, PT, R5, UR4, !P1 ;  /* 0x0000000405007c0c */ /* 0x000fe4000cf01270 */
[----:B------:R-:W-:Y:S01]  /*af6a0*/  ISETP.LT.AND P1, PT, R6, UR4, !P1 ;  /* 0x0000000406007c0c */ /* 0x000fe2000cf21270 */
[----:B0-----:R-:W-:Y:S02]  /*af6b0*/  VIADD R7, R0, 0x1d3 ;  /* 0x000001d300077836 */ /* 0x001fe40000000000 */
[----:B--2---:R-:W-:Y:S01]  /*af6c0*/  IMAD.WIDE R2, R33, 0x2, R46 ;  /* 0x0000000221027825 */ /* 0x004fe200078e022e */
[----:B------:R-:W-:-:S04]  /*af6d0*/  PRMT R4, R29, 0x7632, R4 ;  /* 0x000076321d047816 */ /* 0x000fc80000000004 */
[----:B------:R0:W-:Y:S01]  /*af6e0*/  @P6 STG.E.U16 desc[UR60][R2.64], R29 ;  /* 0x0000001d02006986 */ /* 0x0001e2000c10153c */
[----:B------:R-:W-:Y:S01]  /*af6f0*/  ISETP.LT.AND P6, PT, R5, UR4, !P3 ;  /* 0x0000000405007c0c */ /* 0x000fe2000dfc1270 */
[----:B0-----:R-:W-:Y:S02]  /*af700*/  IMAD.WIDE R2, R33, 0x2, R44 ;  /* 0x0000000221027825 */ /* 0x001fe400078e022c */
[----:B------:R-:W2:Y:S04]  /*af710*/  LDL.LU R29, [R1+0x798] ;  /* 0x00079800011d7983 */ /* 0x000ea80000300800 */
[----:B------:R-:W2:Y:S01]  /*af720*/  LDL.LU R33, [R1+0x11f4] ;  /* 0x0011f40001217983 */ /* 0x000ea20000300800 */
[----:B------:R-:W-:-:S03]  /*af730*/  IMAD.WIDE R8, R28, 0x2, R46 ;  /* 0x000000021c087825 */ /* 0x000fc600078e022e */
[----:B------:R0:W-:Y:S01]  /*af740*/  @P2 STG.E.U16 desc[UR60][R2.64], R4 ;  /* 0x0000000402002986 */ /* 0x0001e2000c10153c */
[----:B------:R-:W-:Y:S01]  /*af750*/  IMAD.WIDE R10, R28, 0x2, R44 ;  /* 0x000000021c0a7825 */ /* 0x000fe200078e022c */
[----:B----4-:R-:W-:Y:S02]  /*af760*/  PRMT R12, R32, 0x7632, R12 ;  /* 0x00007632200c7816 */ /* 0x010fe4000000000c */
[----:B------:R-:W4:Y:S04]  /*af770*/  LDL.LU R28, [R1+0x11fc] ;  /* 0x0011fc00011c7983 */ /* 0x000f280000300800 */
[----:B------:R1:W-:Y:S01]  /*af780*/  @P0 STG.E.U16 desc[UR60][R8.64], R32 ;  /* 0x0000002008000986 */ /* 0x0003e2000c10153c */
[----:B0-----:R-:W-:-:S03]  /*af790*/  IMAD.WIDE R2, R39, 0x2, R46 ;  /* 0x0000000227027825 */ /* 0x001fc600078e022e */
[----:B------:R-:W4:Y:S01]  /*af7a0*/  LDL.LU R34, [R1+0x608] ;  /* 0x0006080001227983 */ /* 0x000f220000300800 */
[----:B------:R-:W-:-:S03]  /*af7b0*/  ISETP.GE.AND P2, PT, R7, UR10, PT ;  /* 0x0000000a07007c0c */ /* 0x000fc6000bf46270 */
[----:B------:R-:W-:Y:S04]  /*af7c0*/  @P1 STG.E.U16 desc[UR60][R10.64], R12 ;  /* 0x0000000c0a001986 */ /* 0x000fe8000c10153c */
[----:B-1----:R-:W4:Y:S01]  /*af7d0*/  LDL.LU R32, [R1+0x1200] ;  /* 0x0012000001207983 */ /* 0x002f220000300800 */
[----:B---3--:R-:W-:-:S03]  /*af7e0*/  PRMT R7, R59, 0x7632, R7 ;  /* 0x000076323b077816 */ /* 0x008fc60000000007 */
[----:B------:R0:W-:Y:S01]  /*af7f0*/  @P6 STG.E.U16 desc[UR60][R2.64], R59 ;  /* 0x0000003b02006986 */ /* 0x0001e2000c10153c */
[----:B------:R-:W-:-:S03]  /*af800*/  ISETP.LT.AND P3, PT, R6, UR4, !P3 ;  /* 0x0000000406007c0c */ /* 0x000fc6000df61270 */
[----:B0-----:R-:W3:Y:S01]  /*af810*/  LDL.LU R59, [R1+0x79c] ;  /* 0x00079c00013b7983 */ /* 0x001ee20000300800 */
[----:B------:R-:W-:-:S03]  /*af820*/  IMAD.WIDE R8, R39, 0x2, R44 ;  /* 0x0000000227087825 */ /* 0x000fc600078e022c */
[----:B------:R-:W3:Y:S06]  /*af830*/  LDL.LU R39, [R1+0x1204] ;  /* 0x0012040001277983 */ /* 0x000eec0000300800 */
[----:B------:R0:W-:Y:S01]  /*af840*/  @P3 STG.E.U16 desc[UR60][R8.64], R7 ;  /* 0x0000000708003986 */ /* 0x0001e2000c10153c */
[----:B------:R-:W-:-:S04]  /*af850*/  IMAD.WIDE R2, R14, 0x2, R46 ;  /* 0x000000020e027825 */ /* 0x000fc800078e022e */
[----:B0-----:R-:W-:Y:S02]  /*af860*/  IMAD.WIDE R8, R14, 0x2, R44 ;  /* 0x000000020e087825 */ /* 0x001fe400078e022c */
[----:B------:R-:W3:Y:S02]  /*af870*/  LDL.LU R14, [R1+0x60c] ;  /* 0x00060c00010e7983 */ /* 0x000ee40000300800 */
[----:B------:R-:W-:Y:S01]  /*af880*/  VIADD R4, R0, 0x1d4 ;  /* 0x000001d400047836 */ /* 0x000fe20000000000 */
[----:B------:R-:W-:-:S04]  /*af890*/  ISETP.LT.AND P1, PT, R5, UR4, !P2 ;  /* 0x0000000405007c0c */ /* 0x000fc8000d721270 */
[----:B------:R-:W-:Y:S01]  /*af8a0*/  ISETP.GE.AND P0, PT, R4, UR8, PT ;  /* 0x0000000804007c0c */ /* 0x000fe2000bf06270 */
[----:B------:R-:W-:Y:S01]  /*af8b0*/  VIADD R4, R0, 0x1d5 ;  /* 0x000001d500047836 */ /* 0x000fe20000000000 */
[----:B------:R-:W-:Y:S02]  /*af8c0*/  ISETP.LT.AND P2, PT, R6, UR4, !P2 ;  /* 0x0000000406007c0c */ /* 0x000fe4000d741270 */
[----:B------:R-:W-:Y:S02]  /*af8d0*/  ISETP.LT.AND P6, PT, R5, UR4, !P0 ;  /* 0x0000000405007c0c */ /* 0x000fe4000c7c1270 */
[----:B------:R-:W-:Y:S01]  /*af8e0*/  ISETP.GE.AND P3, PT, R4, UR6, PT ;  /* 0x0000000604007c0c */ /* 0x000fe2000bf66270 */
[----:B------:R-:W-:Y:S01]  /*af8f0*/  VIADD R4, R0, 0x1d6 ;  /* 0x000001d600047836 */ /* 0x000fe20000000000 */
[----:B------:R-:W-:Y:S01]  /*af900*/  PRMT R7, R30, 0x7632, R7 ;  /* 0x000076321e077816 */ /* 0x000fe20000000007 */
[----:B------:R-:W-:Y:S01]  /*af910*/  @P1 STG.E.U16 desc[UR60][R2.64], R30 ;  /* 0x0000001e02001986 */ /* 0x000fe2000c10153c */
[----:B------:R-:W-:-:S02]  /*af920*/  ISETP.LT.AND P0, PT, R6, UR4, !P0 ;  /* 0x0000000406007c0c */ /* 0x000fc4000c701270 */
[----:B------:R-:W-:Y:S01]  /*af930*/  ISETP.GE.AND P1, PT, R4, UR5, PT ;  /* 0x0000000504007c0c */ /* 0x000fe2000bf26270 */
[----:B------:R-:W-:Y:S02]  /*af940*/  ULDC UR5, c[0x0][0x22c] ;  /* 0x00008b0000057ab9 */ /* 0x000fe40000000800 */
[----:B------:R0:W-:Y:S01]  /*af950*/  @P2 STG.E.U16 desc[UR60][R8.64], R7 ;  /* 0x0000000708002986 */ /* 0x0001e2000c10153c */
[----:B------:R-:W-:Y:S02]  /*af960*/  ISETP.LT.AND P2, PT, R5, UR4, !P3 ;  /* 0x0000000405007c0c */ /* 0x000fe4000df41270 */
[----:B------:R-:W-:Y:S01]  /*af970*/  ISETP.LT.AND P3, PT, R6, UR4, !P3 ;  /* 0x0000000406007c0c */ /* 0x000fe2000df61270 */
[----:B0-----:R-:W-:Y:S02]  /*af980*/  VIADD R7, R0, 0x1d7 ;  /* 0x000001d700077836 */ /* 0x001fe40000000000 */
[----:B--2---:R-:W-:Y:S01]  /*af990*/  IMAD.WIDE R2, R33, 0x2, R46 ;  /* 0x0000000221027825 */ /* 0x004fe200078e022e */
[----:B------:R-:W-:-:S04]  /*af9a0*/  PRMT R4, R29, 0x7632, R4 ;  /* 0x000076321d047816 */ /* 0x000fc80000000004 */
[----:B------:R0:W-:Y:S01]  /*af9b0*/  @P6 STG.E.U16 desc[UR60][R2.64], R29 ;  /* 0x0000001d02006986 */ /* 0x0001e2000c10153c */
[----:B------:R-:W-:Y:S01]  /*af9c0*/  ISETP.LT.AND P6, PT, R5, UR4, !P1 ;  /* 0x0000000405007c0c */ /* 0x000fe2000cfc1270 */
[----:B----4-:R-:W-:-:S04]  /*af9d0*/  IMAD.WIDE R8, R28, 0x2, R46 ;  /* 0x000000021c087825 */ /* 0x010fc800078e022e */
[----:B0-----:R-:W-:Y:S02]  /*af9e0*/  IMAD.WIDE R2, R33, 0x2, R44 ;  /* 0x0000000221027825 */ /* 0x001fe400078e022c */
[----:B------:R-:W2:Y:S01]  /*af9f0*/  LDL.LU R33, [R1+0x120c] ;  /* 0x00120c0001217983 */ /* 0x000ea20000300800 */
[----:B------:R-:W-:Y:S01]  /*afa00*/  PRMT R12, R34, 0x7632, R12 ;  /* 0x00007632220c7816 */ /* 0x000fe2000000000c */
[----:B------:R-:W-:Y:S02]  /*afa10*/  IMAD.WIDE R10, R28, 0x2, R44 ;  /* 0x000000021c0a7825 */ /* 0x000fe400078e022c */
[----:B------:R-:W4:Y:S04]  /*afa20*/  LDL.LU R29, [R1+0x590] ;  /* 0x00059000011d7983 */ /* 0x000f280000300800 */
[----:B------:R0:W-:Y:S04]  /*afa30*/  @P0 STG.E.U16 desc[UR60][R2.64], R4 ;  /* 0x0000000402000986 */ /* 0x0001e8000c10153c */
[----:B------:R-:W4:Y:S01]  /*afa40*/  LDL.LU R28, [R1+0x1210] ;  /* 0x00121000011c7983 */ /* 0x000f220000300800 */
[----:B------:R-:W-:-:S03]  /*afa50*/  ISETP.GE.AND P0, PT, R7, UR55, PT ;  /* 0x0000003707007c0c */ /* 0x000fc6000bf06270 */
[----:B------:R1:W-:Y:S01]  /*afa60*/  @P2 STG.E.U16 desc[UR60][R8.64], R34 ;  /* 0x0000002208002986 */ /* 0x0003e2000c10153c */
[----:B0-----:R-:W-:-:S03]  /*afa70*/  IMAD.WIDE R2, R32, 0x2, R46 ;  /* 0x0000000220027825 */ /* 0x001fc600078e022e */
[----:B------:R-:W-:Y:S01]  /*afa80*/  @P3 STG.E.U16 desc[UR60][R10.64], R12 ;  /* 0x0000000c0a003986 */ /* 0x000fe2000c10153c */
[----:B---3--:R-:W-:-:S03]  /*afa90*/  PRMT R7, R59, 0x7632, R7 ;  /* 0x000076323b077816 */ /* 0x008fc60000000007 */
[----:B------:R0:W-:Y:S01]  /*afaa0*/  @P6 STG.E.U16 desc[UR60][R2.64], R59 ;  /* 0x0000003b02006986 */ /* 0x0001e2000c10153c */
[----:B-1----:R-:W-:-:S03]  /*afab0*/  IMAD.WIDE R8, R32, 0x2, R44 ;  /* 0x0000000220087825 */ /* 0x002fc600078e022c */
[----:B------:R-:W3:Y:S01]  /*afac0*/  LDL.LU R32, [R1+0x480] ;  /* 0x0004800001207983 */ /* 0x000ee20000300800 */
[----:B------:R-:W-:-:S03]  /*afad0*/  ISETP.LT.AND P1, PT, R6, UR4, !P1 ;  /* 0x0000000406007c0c */ /* 0x000fc6000cf21270 */
[----:B0-----:R-:W3:Y:S01]  /*afae0*/  LDL.LU R59, [R1+0x1214] ;  /* 0x00121400013b7983 */ /* 0x001ee20000300800 */
[----:B------:R-:W-:Y:S01]  /*afaf0*/  ISETP.LT.AND P3, PT, R5, UR4, !P0 ;  /* 0x0000000405007c0c */ /* 0x000fe2000c761270 */
[----:B------:R-:W-:-:S08]  /*afb00*/  IMAD.WIDE R2, R39, 0x2, R46 ;  /* 0x0000000227027825 */ /* 0x000fd000078e022e */
[----:B------:R0:W-:Y:S02]  /*afb10*/  @P1 STG.E.U16 desc[UR60][R8.64], R7 ;  /* 0x0000000708001986 */ /* 0x0001e4000c10153c */
[----:B0-----:R-:W-:Y:S02]  /*afb20*/  IMAD.WIDE R8, R39, 0x2, R44 ;  /* 0x0000000227087825 */ /* 0x001fe400078e022c */
[----:B------:R-:W3:Y:S01]  /*afb30*/  LDL.LU R39, [R1+0x594] ;  /* 0x0005940001277983 */ /* 0x000ee20000300800 */
[----:B------:R-:W-:-:S03]  /*afb40*/  PRMT R7, R14, 0x7632, R7 ;  /* 0x000076320e077816 */ /* 0x000fc60000000007 */
[----:B------:R0:W-:Y:S04]  /*afb50*/  @P3 STG.E.U16 desc[UR60][R2.64], R14 ;  /* 0x0000000e02003986 */ /* 0x0001e8000c10153c */
[----:B0-----:R-:W3:Y:S01]  /*afb60*/  LDL.LU R14, [R1+0x121c] ;  /* 0x00121c00010e7983 */ /* 0x001ee20000300800 */
[----:B------:R-:W-:Y:S01]  /*afb70*/  VIADD R4, R0, 0x1d8 ;  /* 0x000001d800047836 */ /* 0x000fe20000000000 */
[----:B------:R-:W-:Y:S02]  /*afb80*/  ISETP.LT.AND P0, PT, R6, UR4, !P0 ;  /* 0x0000000406007c0c */ /* 0x000fe4000c701270 */
[----:B------:R-:W3:Y:S02]  /*afb90*/  LDL.LU R30, [R1+0x484] ;  /* 0x00048400011e7983 */ /* 0x000ee40000300800 */
[----:B------:R-:W-:Y:S01]  /*afba0*/  ISETP.GE.AND P2, PT, R4, UR53, PT ;  /* 0x0000003504007c0c */ /* 0x000fe2000bf46270 */
[----:B------:R-:W-:-:S03]  /*afbb0*/  VIADD R4, R0, 0x1d9 ;  /* 0x000001d900047836 */ /* 0x000fc60000000000 */
[C---:B------:R-:W-:Y:S02]  /*afbc0*/  ISETP.LT.AND P6, PT, R5.reuse, UR4, !P2 ;  /* 0x0000000405007c0c */ /* 0x040fe4000d7c1270 */
[----:B------:R-:W-:Y:S01]  /*afbd0*/  ISETP.GE.AND P1, PT, R4, UR51, PT ;  /* 0x0000003304007c0c */ /* 0x000fe2000bf26270 */
[----:B------:R-:W-:Y:S01]  /*afbe0*/  VIADD R4, R0, 0x1da ;  /* 0x000001da00047836 */ /* 0x000fe20000000000 */
[----:B------:R-:W-:Y:S01]  /*afbf0*/  ISETP.LT.AND P2, PT, R6, UR4, !P2 ;  /* 0x0000000406007c0c */ /* 0x000fe2000d741270 */
[----:B------:R0:W-:Y:S01]  /*afc00*/  @P0 STG.E.U16 desc[UR60][R8.64], R7 ;  /* 0x0000000708000986 */ /* 0x0001e2000c10153c */
[----:B------:R-:W-:Y:S02]  /*afc10*/  ISETP.LT.AND P0, PT, R5, UR4, !P1 ;  /* 0x0000000405007c0c */ /* 0x000fe4000cf01270 */
[----:B------:R-:W-:Y:S02]  /*afc20*/  ISETP.GE.AND P3, PT, R4, UR49, PT ;  /* 0x0000003104007c0c */ /* 0x000fe4000bf66270 */
[----:B------:R-:W-:Y:S01]  /*afc30*/  ISETP.LT.AND P1, PT, R6, UR4, !P1 ;  /* 0x0000000406007c0c */ /* 0x000fe2000cf21270 */
[----:B0-----:R-:W-:-:S02]  /*afc40*/  VIADD R7, R0, 0x1db ;  /* 0x000001db00077836 */ /* 0x001fc40000000000 */
[----:B--2---:R-:W-:Y:S01]  /*afc50*/  IMAD.WIDE R2, R33, 0x2, R46 ;  /* 0x0000000221027825 */ /* 0x004fe200078e022e */
[----:B----4-:R-:W-:-:S04]  /*afc60*/  PRMT R4, R29, 0x7632, R4 ;  /* 0x000076321d047816 */ /* 0x010fc80000000004 */
[----:B------:R0:W-:Y:S01]  /*afc70*/  @P6 STG.E.U16 desc[UR60][R2.64], R29 ;  /* 0x0000001d02006986 */ /* 0x0001e2000c10153c */
[----:B------:R-:W-:-:S04]  /*afc80*/  IMAD.WIDE R8, R28, 0x2, R46 ;  /* 0x000000021c087825 */ /* 0x000fc800078e022e */
[----:B0-----:R-:W-:Y:S01]  /*afc90*/  IMAD.WIDE R2, R33, 0x2, R44 ;  /* 0x0000000221027825 */ /* 0x001fe200078e022c */
[----:B------:R-:W2:Y:S04]  /*afca0*/  LDL.LU R29, [R1+0x598] ;  /* 0x00059800011d7983 */ /* 0x000ea80000300800 */
[----:B------:R-:W4:Y:S04]  /*afcb0*/  LDL.LU R33, [R1+0x1220] ;  /* 0x0012200001217983 */ /* 0x000f280000300800 */
[----:B------:R0:W-:Y:S04]  /*afcc0*/  @P2 STG.E.U16 desc[UR60][R2.64], R4 ;  /* 0x0000000402002986 */ /* 0x0001e8000c10153c */
[----:B---3--:R1:W-:Y:S01]  /*afcd0*/  @P0 STG.E.U16 desc[UR60][R8.64], R32 ;  /* 0x0000002008000986 */ /* 0x0083e2000c10153c */
[----:B0-----:R-:W-:-:S04]  /*afce0*/  IMAD.WIDE R2, R59, 0x2, R46 ;  /* 0x000000023b027825 */ /* 0x001fc800078e022e */
[----:B-1----:R-:W-:Y:S02]  /*afcf0*/  IMAD.WIDE R8, R59, 0x2, R44 ;  /* 0x000000023b087825 */ /* 0x002fe400078e022c */
[----:B------:R-:W3:Y:S01]  /*afd00*/  LDL.LU R59, [R1+0x1228] ;  /* 0x00122800013b7983 */ /* 0x000ee20000300800 */
[----:B------:R-:W-:Y:S02]  /*afd10*/  ISETP.LT.AND P6, PT, R5, UR4, !P3 ;  /* 0x0000000405007c0c */ /* 0x000fe4000dfc1270 */
[----:B------:R-:W-:Y:S01]  /*afd20*/  PRMT R12, R32, 0x7632, R12 ;  /* 0x00007632200c7816 */ /* 0x000fe2000000000c */
[----:B------:R-:W3:Y:S01]  /*afd30*/  LDL.LU R34, [R1+0x488] ;  /* 0x0004880001227983 */ /* 0x000ee20000300800 */
[----:B------:R-:W-:-:S03]  /*afd40*/  ISETP.LT.AND P3, PT, R6, UR4, !P3 ;  /* 0x0000000406007c0c */ /* 0x000fc6000df61270 */
[----:B------:R-:W3:Y:S01]  /*afd50*/  LDL.LU R32, [R1+0x122c] ;  /* 0x00122c0001207983 */ /* 0x000ee20000300800 */
[----:B------:R-:W-:Y:S01]  /*afd60*/  IMAD.WIDE R10, R28, 0x2, R44 ;  /* 0x000000021c0a7825 */ /* 0x000fe200078e022c */
[----:B------:R-:W-:Y:S02]  /*afd70*/  ISETP.GE.AND P2, PT, R7, UR47, PT ;  /* 0x0000002f07007c0c */ /* 0x000fe4000bf46270 */
[----:B------:R-:W-:Y:S02]  /*afd80*/  PRMT R7, R39, 0x7632, R7 ;  /* 0x0000763227077816 */ /* 0x000fe40000000007 */
[----:B------:R-:W-:Y:S04]  /*afd90*/  @P1 STG.E.U16 desc[UR60][R10.64], R12 ;  /* 0x0000000c0a001986 */ /* 0x000fe8000c10153c */
[----:B------:R0:W-:Y:S04]  /*afda0*/  @P6 STG.E.U16 desc[UR60][R2.64], R39 ;  /* 0x0000002702006986 */ /* 0x0001e8000c10153c */
[----:B------:R1:W-:Y:S01]  /*afdb0*/  @P3 STG.E.U16 desc[UR60][R8.64], R7 ;  /* 0x0000000708003986 */ /* 0x0003e2000c10153c */
[----:B0-----:R-:W-:-:S04]  /*afdc0*/  IMAD.WIDE R2, R14, 0x2, R46 ;  /* 0x000000020e027825 */ /* 0x001fc800078e022e */
[----:B-1----:R-:W-:Y:S02]  /*afdd0*/  IMAD.WIDE R8, R14, 0x2, R44 ;  /* 0x000000020e087825 */ /* 0x002fe400078e022c */
[----:B------:R-:W3:Y:S04]  /*afde0*/  LDL.LU R14, [R1+0x59c] ;  /* 0x00059c00010e7983 */ /* 0x000ee80000300800 */
[----:B------:R-:W3:Y:S04]  /*afdf0*/  LDL.LU R28, [R1+0x1230] ;  /* 0x00123000011c7983 */ /* 0x000ee80000300800 */
[----:B------:R-:W3:Y:S01]  /*afe00*/  LDL.LU R39, [R1+0x48c] ;  /* 0x00048c0001277983 */ /* 0x000ee20000300800 */
[----:B------:R-:W-:Y:S01]  /*afe10*/  VIADD R4, R0, 0x1dc ;  /* 0x000001dc00047836 */ /* 0x000fe20000000000 */
[----:B------:R-:W-:-:S04]  /*afe20*/  ISETP.LT.AND P1, PT, R5, UR4, !P2 ;  /* 0x0000000405007c0c */ /* 0x000fc8000d721270 */
[----:B------:R-:W-:Y:S02]  /*afe30*/  ISETP.GE.AND P0, PT, R4, UR45, PT ;  /* 0x0000002d04007c0c */ /* 0x000fe4000bf06270 */
[----:B------:R-:W-:Y:S02]  /*afe40*/  ISETP.LT.AND P2, PT, R6, UR4, !P2 ;  /* 0x0000000406007c0c */ /* 0x000fe4000d741270 */
[----:B------:R-:W-:Y:S01]  /*afe50*/  ISETP.LT.AND P6, PT, R5, UR4, !P0 ;  /* 0x0000000405007c0c */ /* 0x000fe2000c7c1270 */
[----:B------:R-:W-:Y:S01]  /*afe60*/  VIADD R4, R0, 0x1dd ;  /* 0x000001dd00047836 */ /* 0x000fe20000000000 */
[----:B------:R-:W-:-:S03]  /*afe70*/  PRMT R7, R30, 0x7632, R7 ;  /* 0x000076321e077816 */ /* 0x000fc60000000007 */
[----:B------:R-:W-:Y:S01]  /*afe80*/  @P1 STG.E.U16 desc[UR60][R2.64], R30 ;  /* 0x0000001e02001986 */ /* 0x000fe2000c10153c */
[----:B------:R-:W-:Y:S01]  /*afe90*/  ISETP.GE.AND P3, PT, R4, UR43, PT ;  /* 0x0000002b04007c0c */ /* 0x000fe2000bf66270 */
[----:B------:R-:W-:Y:S01]  /*afea0*/  VIADD R4, R0, 0x1de ;  /* 0x000001de00047836 */ /* 0x000fe20000000000 */
[----:B------:R-:W-:-:S03]  /*afeb0*/  ISETP.LT.AND P0, PT, R6, UR4, !P0 ;  /* 0x0000000406007c0c */ /* 0x000fc6000c701270 */
[----:B------:R0:W-:Y:S01]  /*afec0*/  @P2 STG.E.U16 desc[UR60][R8.64], R7 ;  /* 0x0000000708002986 */ /* 0x0001e2000c10153c */
[----:B------:R-:W-:Y:S02]  /*afed0*/  ISETP.LT.AND P2, PT, R5, UR4, !P3 ;  /* 0x0000000405007c0c */ /* 0x000fe4000df41270 */
[----:B------:R-:W-:Y:S02]  /*afee0*/  ISETP.GE.AND P1, PT, R4, UR41, PT ;  /* 0x0000002904007c0c */ /* 0x000fe4000bf26270 */
[----:B------:R-:W-:Y:S01]  /*afef0*/  ISETP.LT.AND P3, PT, R6, UR4, !P3 ;  /* 0x0000000406007c0c */ /* 0x000fe2000df61270 */
[----:B0-----:R-:W-:Y:S02]  /*aff00*/  VIADD R7, R0, 0x1df ;  /* 0x000001df00077836 */ /* 0x001fe40000000000 */
[----:B----4-:R-:W-:Y:S01]  /*aff10*/  IMAD.WIDE R2, R33, 0x2, R46 ;  /* 0x0000000221027825 */ /* 0x010fe200078e022e */
[----:B--2---:R-:W-:-:S04]  /*aff20*/  PRMT R4, R29, 0x7632, R4 ;  /* 0x000076321d047816 */ /* 0x004fc80000000004 */
[----:B------:R0:W-:Y:S02]  /*aff30*/  @P6 STG.E.U16 desc[UR60][R2.64], R29 ;  /* 0x0000001d02006986 */ /* 0x0001e4000c10153c */
[----:B0-----:R-:W-:Y:S02]  /*aff40*/  IMAD.WIDE R2, R33, 0x2, R44 ;  /* 0x0000000221027825 */ /* 0x001fe400078e022c */
[----:B------:R-:W2:Y:S02]  /*aff50*/  LDL.LU R33, [R1+0x1234] ;  /* 0x0012340001217983 */ /* 0x000ea40000300800 */
[C---:B---3--:R-:W-:Y:S02]  /*aff60*/  IMAD.WIDE R8, R59.reuse, 0x2, R46 ;  /* 0x000000023b087825 */ /* 0x048fe400078e022e */
[----:B------:R-:W3:Y:S02]  /*aff70*/  LDL.LU R29, [R1+0x450] ;  /* 0x00045000011d7983 */ /* 0x000ee40000300800 */
[----:B------:R-:W-:-:S02]  /*aff80*/  IMAD.WIDE R10, R59, 0x2, R44 ;  /* 0x000000023b0a7825 */ /* 0x000fc400078e022c */
[----:B------:R-:W4:Y:S01]  /*aff90*/  LDL.LU R59, [R1+0x123c] ;  /* 0x00123c00013b7983 */ /* 0x000f220000300800 */
[----:B------:R-:W-:-:S03]  /*affa0*/  ISETP.LT.AND P6, PT, R5, UR4, !P1 ;  /* 0x0000000405007c0c */ /* 0x000fc6000cfc1270 */
[----:B------:R0:W-:Y:S04]  /*affb0*/  @P0 STG.E.U16 desc[UR60][R2.64], R4 ;  /* 0x0000000402000986 */ /* 0x0001e8000c10153c */
[----:B------:R1:W-:Y:S01]  /*affc0*/  @P2 STG.E.U16 desc[UR60][R8.64], R34 ;  /* 0x0000002208002986 */ /* 0x0003e2000c10153c */
[----:B------:R-:W-:Y:S01]  /*affd0*/  ISETP.LT.AND P1, PT, R6, UR4, !P1 ;  /* 0x0000000406007c0c */ /* 0x000fe2000cf21270 */
[----:B0-----:R-:W-:-:S04]  /*affe0*/  IMAD.WIDE R2, R32, 0x2, R46 ;  /* 0x0000000220027825 */ /* 0x001fc800078e022e */
[----:B-1----:R-:W-:Y:S02]  /*afff0*/  IMAD.WIDE R8, R32, 0x2, R44 ;  /* 0x0000000220087825 */ /* 0x002fe400078e022c */
[----:B------:R-:W4:Y:S01]  /*b0000*/  LDL.LU R32, [R1+0x350] ;  /* 0x0003500001207983 */ /* 0x000f220000300800 */
[----:B------:R-:W-:Y:S02]  /*b0010*/  PRMT R12, R34, 0x7632, R12 ;  /* 0x00007632220c7816 */ /* 0x000fe4000000000c */
[----:B------:R-:W-:-:S03]  /*b0020*/  ISETP.GE.AND P0, PT, R7, UR39, PT ;  /* 0x0000002707007c0c */ /* 0x000fc6000bf06270 */
[----:B------:R-:W-:Y:S01]  /*b0030*/  @P3 STG.E.U16 desc[UR60][R10.64], R12 ;  /* 0x0000000c0a003986 */ /* 0x000fe2000c10153c */
[----:B------:R-:W-:Y:S02]  /*b0040*/  ISETP.LT.AND P3, PT, R5, UR4, !P0 ;  /* 0x0000000405007c0c */ /* 0x000fe4000c761270 */
[----:B------:R-:W-:Y:S01]  /*b0050*/  PRMT R7, R14, 0x7632, R7 ;  /* 0x000076320e077816 */ /* 0x000fe20000000007 */
[----:B------:R0:W-:Y:S04]  /*b0060*/  @P6 STG.E.U16 desc[UR60][R2.64], R14 ;  /* 0x0000000e02006986 */ /* 0x0001e8000c10153c */
[----:B------:R1:W-:Y:S04]  /*b0070*/  @P1 STG.E.U16 desc[UR60][R8.64], R7 ;  /* 0x0000000708001986 */ /* 0x0003e8000c10153c */
[----:B0-----:R-:W4:Y:S01]  /*b0080*/  LDL.LU R14, [R1+0x1240] ;  /* 0x00124000010e7983 */ /* 0x001f220000300800 */
[----:B------:R-:W-:-:S04]  /*b0090*/  IMAD.WIDE R2, R28, 0x2, R46 ;  /* 0x000000021c027825 */ /* 0x000fc800078e022e */
[----:B-1----:R-:W-:Y:S02]  /*b00a0*/  IMAD.WIDE R8, R28, 0x2, R44 ;  /* 0x000000021c087825 */ /* 0x002fe400078e022c */
[----:B------:R-:W4:Y:S01]  /*b00b0*/  LDL.LU R28, [R1+0x454] ;  /* 0x00045400011c7983 */ /* 0x000f220000300800 */
[----:B------:R-:W-:-:S03]  /*b00c0*/  PRMT R7, R39, 0x7632, R7 ;  /* 0x0000763227077816 */ /* 0x000fc60000000007 */
[----:B------:R0:W-:Y:S04]  /*b00d0*/  @P3 STG.E.U16 desc[UR60][R2.64], R39 ;  /* 0x0000002702003986 */ /* 0x0001e8000c10153c */
[----:B0-----:R-:W4:Y:S01]  /*b00e0*/  LDL.LU R39, [R1+0x1248] ;  /* 0x0012480001277983 */ /* 0x001f220000300800 */
[----:B------:R-:W-:Y:S01]  /*b00f0*/  VIADD R4, R0, 0x1e0 ;  /* 0x000001e000047836 */ /* 0x000fe20000000000 */
[----:B------:R-:W-:Y:S02]  /*b0100*/  ISETP.LT.AND P0, PT, R6, UR4, !P0 ;  /* 0x0000000406007c0c */ /* 0x000fe4000c701270 */
[----:B------:R-:W4:Y:S02]  /*b0110*/  LDL.LU R30, [R1+0x354] ;  /* 0x00035400011e7983 */ /* 0x000f240000300800 */
[----:B------:R-:W-:Y:S01]  /*b0120*/  ISETP.GE.AND P2, PT, R4, UR37, PT ;  /* 0x0000002504007c0c */ /* 0x000fe2000bf46270 */
[----:B------:R-:W-:Y:S01]  /*b0130*/  VIADD R4, R0, 0x1e1 ;  /* 0x000001e100047836 */ /* 0x000fe20000000000 */
[----:B------:R-:W4:Y:S02]  /*b0140*/  LDL.LU R34, [R1+0x458] ;  /* 0x0004580001227983 */ /* 0x000f240000300800 */
[----:B------:R-:W-:-:S02]  /*b0150*/  ISETP.LT.AND P6, PT, R5, UR4, !P2 ;  /* 0x0000000405007c0c */ /* 0x000fc4000d7c1270 */
[----:B------:R-:W-:Y:S02]  /*b0160*/  ISETP.GE.AND P1, PT, R4, UR35, PT ;  /* 0x0000002304007c0c */ /* 0x000fe4000bf26270 */
[----:B------:R-:W-:Y:S01]  /*b0170*/  ISETP.LT.AND P2, PT, R6, UR4, !P2 ;  /* 0x0000000406007c0c */ /* 0x000fe2000d741270 */
[----:B------:R0:W-:Y:S01]  /*b0180*/  @P0 STG.E.U16 desc[UR60][R8.64], R7 ;  /* 0x0000000708000986 */ /* 0x0001e2000c10153c */
[----:B------:R-:W-:Y:S01]  /*b0190*/  ISETP.LT.AND P0, PT, R5, UR4, !P1 ;  /* 0x0000000405007c0c */ /* 0x000fe2000cf01270 */
[----:B------:R-:W-:-:S05]  /*b01a0*/  VIADD R4, R0, 0x1e2 ;  /* 0x000001e200047836 */ /* 0x000fca0000000000 */
[----:B------:R-:W-:Y:S02]  /*b01b0*/  ISETP.GE.AND P3, PT, R4, UR33, PT ;  /* 0x0000002104007c0c */ /* 0x000fe4000bf66270 */
[----:B------:R-:W-:Y:S01]  /*b01c0*/  ISETP.LT.AND P1, PT, R6, UR4, !P1 ;  /* 0x0000000406007c0c */ /* 0x000fe2000cf21270 */
[----:B0-----:R-:W-:Y:S02]  /*b01d0*/  VIADD R7, R0, 0x1e3 ;  /* 0x000001e300077836 */ /* 0x001fe40000000000 */
[----:B--2---:R-:W-:Y:S01]  /*b01e0*/  IMAD.WIDE R2, R33, 0x2, R46 ;  /* 0x0000000221027825 */ /* 0x004fe200078e022e */
[----:B---3--:R-:W-:-:S04]  /*b01f0*/  PRMT R4, R29, 0x7632, R4 ;  /* 0x000076321d047816 */ /* 0x008fc80000000004 */
[----:B------:R0:W-:Y:S01]  /*b0200*/  @P6 STG.E.U16 desc[UR60][R2.64], R29 ;  /* 0x0000001d02006986 */ /* 0x0001e2000c10153c */
[----:B----4-:R-:W-:-:S04]  /*b0210*/  IMAD.WIDE R8, R59, 0x2, R46 ;  /* 0x000000023b087825 */ /* 0x010fc800078e022e */
[--C-:B------:R-:W-:Y:S02]  /*b0220*/  IMAD.WIDE R10, R59, 0x2, R44.reuse ;  /* 0x000000023b0a7825 */ /* 0x100fe400078e022c */
[----:B------:R-:W2:Y:S02]  /*b0230*/  LDL.LU R59, [R1+0x124c] ;  /* 0x00124c00013b7983 */ /* 0x000ea40000300800 */
[----:B0-----:R-:W-:-:S05]  /*b0240*/  IMAD.WIDE R2, R33, 0x2, R44 ;  /* 0x0000000221027825 */ /* 0x001fca00078e022c */
[----:B------:R-:W-:Y:S01]  /*b0250*/  @P2 STG.E.U16 desc[UR60][R2.64], R4 ;  /* 0x0000000402002986 */ /* 0x000fe2000c10153c */
[----:B------:R-:W-:Y:S02]  /*b0260*/  ISETP.LT.AND P6, PT, R5, UR4, !P3 ;  /* 0x0000000405007c0c */ /* 0x000fe4000dfc1270 */
[----:B------:R-:W-:Y:S01]  /*b0270*/  PRMT R12, R32, 0x7632, R12 ;  /* 0x00007632200c7816 */ /* 0x000fe2000000000c */
[----:B------:R0:W-:Y:S04]  /*b0280*/  @P0 STG.E.U16 desc[UR60][R8.64], R32 ;  /* 0x0000002008000986 */ /* 0x0001e8000c10153c */
[----:B0-----:R-:W3:Y:S04]  /*b0290*/  LDL.LU R32, [R1+0x1250] ;  /* 0x0012500001207983 */ /* 0x001ee80000300800 */
[----:B------:R-:W4:Y:S01]  /*b02a0*/  LDL.LU R29, [R1+0x358] ;  /* 0x00035800011d7983 */ /* 0x000f220000300800 */
[----:B------:R-:W-:Y:S01]  /*b02b0*/  ISETP.LT.AND P3, PT, R6, UR4, !P3 ;  /* 0x0000000406007c0c */ /* 0x000fe2000df61270 */
[----:B------:R-:W-:-:S04]  /*b02c0*/  IMAD.WIDE R2, R14, 0x2, R46 ;  /* 0x000000020e027825 */ /* 0x000fc800078e022e */
[----:B------:R-:W-:Y:S02]  /*b02d0*/  IMAD.WIDE R8, R14, 0x2, R44 ;  /* 0x000000020e087825 */ /* 0x000fe400078e022c */
[----:B------:R-:W4:Y:S04]  /*b02e0*/  LDL.LU R14, [R1+0x1254] ;  /* 0x00125400010e7983 */ /* 0x000f280000300800 */
[----:B------:R-:W4:Y:S01]  /*b02f0*/  LDL.LU R33, [R1+0x45c] ;  /* 0x00045c0001217983 */ /* 0x000f220000300800 */
[----:B------:R-:W-:Y:S02]  /*b0300*/  ISETP.GE.AND P2, PT, R7, UR31, PT ;  /* 0x0000001f07007c0c */ /* 0x000fe4000bf46270 */
[----:B------:R-:W-:Y:S01]  /*b0310*/  PRMT R7, R28, 0x7632, R7 ;  /* 0x000076321c077816 */ /* 0x000fe20000000007 */
[----:B------:R-:W-:Y:S04]  /*b0320*/  @P1 STG.E.U16 desc[UR60][R10.64], R12 ;  /* 0x0000000c0a001986 */ /* 0x000fe8000c10153c */
[----:B------:R0:W-:Y:S04]  /*b0330*/  @P6 STG.E.U16 desc[UR60][R2.64], R28 ;  /* 0x0000001c02006986 */ /* 0x0001e8000c10153c */
[----:B------:R1:W-:Y:S04]  /*b0340*/  @P3 STG.E.U16 desc[UR60][R8.64], R7 ;  /* 0x0000000708003986 */ /* 0x0003e8000c10153c */
[----:B0-----:R-:W4:Y:S01]  /*b0350*/  LDL.LU R28, [R1+0x1258] ;  /* 0x00125800011c7983 */ /* 0x001f220000300800 */
[----:B------:R-:W-:-:S04]  /*b0360*/  IMAD.WIDE R2, R39, 0x2, R46 ;  /* 0x0000000227027825 */ /* 0x000fc800078e022e */
[----:B-1----:R-:W-:Y:S02]  /*b0370*/  IMAD.WIDE R8, R39, 0x2, R44 ;  /* 0x0000000227087825 */ /* 0x002fe400078e022c */
[----:B------:R-:W4:Y:S02]  /*b0380*/  LDL.LU R39, [R1+0x35c] ;  /* 0x00035c0001277983 */ /* 0x000f240000300800 */
[----:B------:R-:W-:Y:S01]  /*b0390*/  VIADD R4, R0, 0x1e4 ;  /* 0x000001e400047836 */ /* 0x000fe20000000000 */
[----:B------:R-:W-:-:S04]  /*b03a0*/  ISETP.LT.AND P1, PT, R5, UR4, !P2 ;  /* 0x0000000405007c0c */ /* 0x000fc8000d721270 */
[----:B------:R-:W-:Y:S02]  /*b03b0*/  ISETP.GE.AND P0, PT, R4, UR29, PT ;  /* 0x0000001d04007c0c */ /* 0x000fe4000bf06270 */
[----:B------:R-:W-:Y:S02]  /*b03c0*/  ISETP.LT.AND P2, PT, R6, UR4, !P2 ;  /* 0x0000000406007c0c */ /* 0x000fe4000d741270 */
[----:B------:R-:W-:Y:S02]  /*b03d0*/  ISETP.LT.AND P6, PT, R5, UR4, !P0 ;  /* 0x0000000405007c0c */ /* 0x000fe4000c7c1270 */
[----:B------:R-:W-:Y:S01]  /*b03e0*/  PRMT R7, R30, 0x7632, R7 ;  /* 0x000076321e077816 */ /* 0x000fe20000000007 */
[----:B------:R-:W-:Y:S02]  /*b03f0*/  VIADD R4, R0, 0x1e5 ;  /* 0x000001e500047836 */ /* 0x000fe40000000000 */
[----:B------:R-:W-:Y:S01]  /*b0400*/  @P1 STG.E.U16 desc[UR60][R2.64], R30 ;  /* 0x0000001e02001986 */ /* 0x000fe2000c10153c */
[----:B------:R-:W-:-:S02]  /*b0410*/  ISETP.LT.AND P0, PT, R6, UR4, !P0 ;  /* 0x0000000406007c0c */ /* 0x000fc4000c701270 */
[----:B------:R-:W-:-:S03]  /*b0420*/  ISETP.GE.AND P3, PT, R4, UR27, PT ;  /* 0x0000001b04007c0c */ /* 0x000fc6000bf66270 */
[----:B------:R0:W-:Y:S01]  /*b0430*/  @P2 STG.E.U16 desc[UR60][R8.64], R7 ;  /* 0x0000000708002986 */ /* 0x0001e2000c10153c */
[----:B------:R-:W-:Y:S01]  /*b0440*/  R2UR UR23, R15 ;  /* 0x000000000f1772ca */ /* 0x000fe200000e0000 */
[----:B------:R-:W-:Y:S01]  /*b0450*/  VIADD R4, R0, 0x1e6 ;  /* 0x000001e600047836 */ /* 0x000fe20000000000 */
[----:B------:R-:W-:Y:S02]  /*b0460*/  ISETP.LT.AND P2, PT, R5, UR4, !P3 ;  /* 0x0000000405007c0c */ /* 0x000fe4000df41270 */
[----:B------:R-:W-:Y:S02]  /*b0470*/  ISETP.LT.AND P3, PT, R6, UR4, !P3 ;  /* 0x0000000406007c0c */ /* 0x000fe4000df61270 */
[----:B------:R-:W-:Y:S02]  /*b0480*/  ISETP.GE.AND P1, PT, R4, UR25, PT ;  /* 0x0000001904007c0c */ /* 0x000fe4000bf26270 */
[----:B------:R-:W-:Y:S01]  /*b0490*/  PRMT R4, R34, 0x7632, R4 ;  /* 0x0000763222047816 */ /* 0x000fe20000000004 */
[----:B0-----:R-:W-:Y:S01]  /*b04a0*/  VIADD R7, R0, 0x1e7 ;  /* 0x000001e700077836 */ /* 0x001fe20000000000 */
[----:B------:R-:W-:Y:S01]  /*b04b0*/  R2UR UR21, R60 ;  /* 0x000000003c1572ca */ /* 0x000fe200000e0000 */
[----:B--2---:R-:W-:-:S05]  /*b04c0*/  IMAD.WIDE R2, R59, 0x2, R46 ;  /* 0x000000023b027825 */ /* 0x004fca00078e022e */
[----:B------:R0:W-:Y:S01]  /*b04d0*/  @P6 STG.E.U16 desc[UR60][R2.64], R34 ;  /* 0x0000002202006986 */ /* 0x0001e2000c10153c */
[----:B------:R-:W-:Y:S01]  /*b04e0*/  ISETP.LT.AND P6, PT, R5, UR4, !P1 ;  /* 0x0000000405007c0c */ /* 0x000fe2000cfc1270 */
[----:B0-----:R-:W-:Y:S02]  /*b04f0*/  IMAD.WIDE R2, R59, 0x2, R44 ;  /* 0x000000023b027825 */ /* 0x001fe400078e022c */
[----:B------:R-:W2:Y:S01]  /*b0500*/  LDL.LU R59, [R1+0x125c] ;  /* 0x00125c00013b7983 */ /* 0x000ea20000300800 */
[----:B------:R-:W-:Y:S01]  /*b0510*/  ISETP.LT.AND P1, PT, R6, UR4, !P1 ;  /* 0x0000000406007c0c */ /* 0x000fe2000cf21270 */
[----:B---3--:R-:W-:-:S04]  /*b0520*/  IMAD.WIDE R8, R32, 0x2, R46 ;  /* 0x0000000220087825 */ /* 0x008fc800078e022e */
[----:B------:R-:W-:Y:S02]  /*b0530*/  IMAD.WIDE R10, R32, 0x2, R44 ;  /* 0x00000002200a7825 */ /* 0x000fe400078e022c */
[----:B------:R-:W3:Y:S01]  /*b0540*/  LDL.LU R32, [R1+0x2b0] ;  /* 0x0002b00001207983 */ /* 0x000ee20000300800 */
[----:B----4-:R-:W-:-:S03]  /*b0550*/  PRMT R12, R29, 0x7632, R12 ;  /* 0x000076321d0c7816 */ /* 0x010fc6000000000c */
[----:B------:R0:W-:Y:S01]  /*b0560*/  @P0 STG.E.U16 desc[UR60][R2.64], R4 ;  /* 0x0000000402000986 */ /* 0x0001e2000c10153c */
[----:B------:R-:W-:-:S03]  /*b0570*/  ISETP.GE.AND P0, PT, R7, UR23, PT ;  /* 0x0000001707007c0c */ /* 0x000fc6000bf06270 */
[----:B------:R1:W-:Y:S04]  /*b0580*/  @P2 STG.E.U16 desc[UR60][R8.64], R29 ;  /* 0x0000001d08002986 */ /* 0x0003e8000c10153c */
[----:B------:R4:W-:Y:S01]  /*b0590*/  @P3 STG.E.U16 desc[UR60][R10.64], R12 ;  /* 0x0000000c0a003986 */ /* 0x0009e2000c10153c */
[----:B------:R-:W-:Y:S01]  /*b05a0*/  ISETP.LT.AND P3, PT, R5, UR4, !P0 ;  /* 0x0000000405007c0c */ /* 0x000fe2000c761270 */
[----:B0-----:R-:W-:-:S04]  /*b05b0*/  IMAD.WIDE R2, R14, 0x2, R46 ;  /* 0x000000020e027825 */ /* 0x001fc800078e022e */
[----:B-1----:R-:W-:Y:S02]  /*b05c0*/  IMAD.WIDE R8, R14, 0x2, R44 ;  /* 0x000000020e087825 */ /* 0x002fe400078e022c */
[----:B------:R-:W3:Y:S01]  /*b05d0*/  LDL.LU R14, [R1+0x1264] ;  /* 0x00126400010e7983 */ /* 0x000ee20000300800 */
[----:B----4-:R-:W-:-:S03]  /*b05e0*/  PRMT R11, R33, 0x7632, R11 ;  /* 0x00007632210b7816 */ /* 0x010fc6000000000b */
[----:B------:R0:W-:Y:S01]  /*b05f0*/  @P6 STG.E.U16 desc[UR60][R2.64], R33 ;  /* 0x0000002102006986 */ /* 0x0001e2000c10153c */
[----:B------:R-:W-:-:S03]  /*b0600*/  VIADD R7, R0, 0x1e8 ;  /* 0x000001e800077836 */ /* 0x000fc60000000000 */
[----:B------:R-:W4:Y:S04]  /*b0610*/  LDL.LU R34, [R1+0x230] ;  /* 0x0002300001227983 */ /* 0x000f280000300800 */
[----:B------:R1:W-:Y:S04]  /*b0620*/  @P1 STG.E.U16 desc[UR60][R8.64], R11 ;  /* 0x0000000b08001986 */ /* 0x0003e8000c10153c */
[----:B0-----:R-:W4:Y:S01]  /*b0630*/  LDL.LU R33, [R1+0x1268] ;  /* 0x0012680001217983 */ /* 0x001f220000300800 */
[----:B------:R-:W-:Y:S01]  /*b0640*/  IMAD.WIDE R2, R28, 0x2, R46 ;  /* 0x000000021c027825 */ /* 0x000fe200078e022e */
[----:B------:R-:W-:-:S03]  /*b0650*/  ISETP.GE.AND P2, PT, R7, UR21, PT ;  /* 0x0000001507007c0c */ /* 0x000fc6000bf46270 */
[----:B-1----:R-:W-:Y:S02]  /*b0660*/  IMAD.WIDE R8, R28, 0x2, R44 ;  /* 0x000000021c087825 */ /* 0x002fe400078e022c */
[----:B------:R-:W4:Y:S01]  /*b0670*/  LDL.LU R28, [R1+0x2b4] ;  /* 0x0002b400011c7983 */ /* 0x000f220000300800 */
[----:B------:R-:W-:-:S03]  /*b0680*/  PRMT R7, R39, 0x7632, R7 ;  /* 0x0000763227077816 */ /* 0x000fc60000000007 */
[----:B------:R0:W-:Y:S04]  /*b0690*/  @P3 STG.E.U16 desc[UR60][R2.64], R39 ;  /* 0x0000002702003986 */ /* 0x0001e8000c10153c */
[----:B0-----:R-:W4:Y:S01]  /*b06a0*/  LDL.LU R39, [R1+0x126c] ;  /* 0x00126c0001277983 */ /* 0x001f220000300800 */
[----:B------:R-:W-:Y:S02]  /*b06b0*/  ISETP.LT.AND P0, PT, R6, UR4, !P0 ;  /* 0x0000000406007c0c */ /* 0x000fe4000c701270 */
[----:B------:R-:W-:Y:S02]  /*b06c0*/  ISETP.LT.AND P6, PT, R5, UR4, !P2 ;  /* 0x0000000405007c0c */ /* 0x000fe4000d7c1270 */
[----:B------:R-:W-:Y:S01]  /*b06d0*/  R2UR UR19, R61 ;  /* 0x000000003d1372ca */ /* 0x000fe200000e0000 */
[----:B------:R-:W-:Y:S01]  /*b06e0*/  VIADD R4, R0, 0x1e9 ;  /* 0x000001e900047836 */ /* 0x000fe20000000000 */
[----:B------:R-:W4:Y:S07]  /*b06f0*/  LDL.LU R29, [R1+0x234] ;  /* 0x00023400011d7983 */ /* 0x000f2e0000300800 */
[----:B------:R-:W-:Y:S04]  /*b0700*/  @P0 STG.E.U16 desc[UR60][R8.64], R7 ;  /* 0x0000000708000986 */ /* 0x000fe8000c10153c */
[----:B------:R-:W-:Y:S01]  /*b0710*/  ISETP.GE.AND P1, PT, R4, UR19, PT ;  /* 0x0000001304007c0c */ /* 0x000fe2000bf26270 */
[----:B------:R-:W-:Y:S01]  /*b0720*/  VIADD R4, R0, 0x1ea ;  /* 0x000001ea00047836 */ /* 0x000fe20000000000 */
[----:B------:R-:W-:-:S02]  /*b0730*/  ISETP.LT.AND P2, PT, R6, UR4, !P2 ;  /* 0x0000000406007c0c */ /* 0x000fc4000d741270 */
[----:B------:R-:W-:Y:S02]  /*b0740*/  ISETP.LT.AND P0, PT, R5, UR4, !P1 ;  /* 0x0000000405007c0c */ /* 0x000fe4000cf01270 */
[----:B------:R-:W-:Y:S02]  /*b0750*/  ISETP.GE.AND P3, PT, R4, UR17, PT ;  /* 0x0000001104007c0c */ /* 0x000fe4000bf66270 */
[----:B------:R-:W-:Y:S01]  /*b0760*/  ISETP.LT.AND P1, PT, R6, UR4, !P1 ;  /* 0x0000000406007c0c */ /* 0x000fe2000cf21270 */
[----:B--2---:R-:W-:-:S05]  /*b0770*/  IMAD.WIDE R2, R59, 0x2, R46 ;  /* 0x000000023b027825 */ /* 0x004fca00078e022e */
[----:B---3--:R0:W-:Y:S01]  /*b0780*/  @P6 STG.E.U16 desc[UR60][R2.64], R32 ;  /* 0x0000002002006986 */ /* 0x0081e2000c10153c */
[----:B------:R-:W-:Y:S01]  /*b0790*/  PRMT R12, R32, 0x7632, R12 ;  /* 0x00007632200c7816 */ /* 0x000fe2000000000c */
[----:B0-----:R-:W-:Y:S02]  /*b07a0*/  IMAD.WIDE R2, R59, 0x2, R44 ;  /* 0x000000023b027825 */ /* 0x001fe400078e022c */
[----:B------:R-:W2:Y:S04]  /*b07b0*/  LDL.LU R59, [R1+0x1270] ;  /* 0x00127000013b7983 */ /* 0x000ea80000300800 */
[----:B------:R-:W3:Y:S01]  /*b07c0*/  LDL.LU R32, [R1+0x2b8] ;  /* 0x0002b80001207983 */ /* 0x000ee20000300800 */
[----:B------:R-:W-:Y:S02]  /*b07d0*/  ISETP.LT.AND P6, PT, R5, UR4, !P3 ;  /* 0x0000000405007c0c */ /* 0x000fe4000dfc1270 */
[----:B------:R-:W-:Y:S01]  /*b07e0*/  ISETP.LT.AND P3, PT, R6, UR4, !P3 ;  /* 0x0000000406007c0c */ /* 0x000fe2000df61270 */
[----:B------:R-:W-:-:S04]  /*b07f0*/  IMAD.WIDE R8, R14, 0x2, R46 ;  /* 0x000000020e087825 */ /* 0x000fc800078e022e */
[----:B------:R-:W-:Y:S02]  /*b0800*/  IMAD.WIDE R10, R14, 0x2, R44 ;  /* 0x000000020e0a7825 */ /* 0x000fe400078e022c */
[----:B------:R-:W3:Y:S01]  /*b0810*/  LDL.LU R14, [R1+0x1278] ;  /* 0x00127800010e7983 */ /* 0x000ee20000300800 */
[----:B----4-:R-:W-:-:S03]  /*b0820*/  PRMT R13, R34, 0x7632, R13 ;  /* 0x00007632220d7816 */ /* 0x010fc6000000000d */
[----:B------:R0:W-:Y:S04]  /*b0830*/  @P2 STG.E.U16 desc[UR60][R2.64], R12 ;  /* 0x0000000c02002986 */ /* 0x0001e8000c10153c */
[----:B------:R1:W-:Y:S04]  /*b0840*/  @P0 STG.E.U16 desc[UR60][R8.64], R34 ;  /* 0x0000002208000986 */ /* 0x0003e8000c10153c */
[----:B------:R-:W-:Y:S01]  /*b0850*/  @P1 STG.E.U16 desc[UR60][R10.64], R13 ;  /* 0x0000000d0a001986 */ /* 0x000fe2000c10153c */
[----:B0-----:R-:W-:-:S04]  /*b0860*/  IMAD.WIDE R2, R33, 0x2, R46 ;  /* 0x0000000221027825 */ /* 0x001fc800078e022e */
[----:B-1----:R-:W-:Y:S01]  /*b0870*/  IMAD.WIDE R8, R33, 0x2, R44 ;  /* 0x0000000221087825 */ /* 0x002fe200078e022c */
[----:B------:R-:W4:Y:S01]  /*b0880*/  LDL.LU R34, [R1+0x238] ;  /* 0x0002380001227983 */ /* 0x000f220000300800 */
[----:B------:R-:W-:-:S03]  /*b0890*/  PRMT R7, R28, 0x7632, R7 ;  /* 0x000076321c077816 */ /* 0x000fc60000000007 */
[----:B------:R-:W4:Y:S04]  /*b08a0*/  LDL.LU R33, [R1+0x1280] ;  /* 0x0012800001217983 */ /* 0x000f280000300800 */
[----:B------:R0:W-:Y:S04]  /*b08b0*/  @P6 STG.E.U16 desc[UR60][R2.64], R28 ;  /* 0x0000001c02006986 */ /* 0x0001e8000c10153c */
[----:B------:R1:W-:Y:S01]  /*b08c0*/  @P3 STG.E.U16 desc[UR60][R8.64], R7 ;  /* 0x0000000708003986 */ /* 0x0003e2000c10153c */
[----:B0-----:R-:W-:-:S04]  /*b08d0*/  IMAD.WIDE R2, R39, 0x2, R46 ;  /* 0x0000000227027825 */ /* 0x001fc800078e022e */
[----:B-1----:R-:W-:Y:S02]  /*b08e0*/  IMAD.WIDE R8, R39, 0x2, R44 ;  /* 0x0000000227087825 */ /* 0x002fe400078e022c */
[----:B------:R-:W4:Y:S02]  /*b08f0*/  LDL.LU R39, [R1+0x2bc] ;  /* 0x0002bc0001277983 */ /* 0x000f240000300800 */
[----:B------:R-:W-:Y:S01]  /*b0900*/  VIADD R4, R0, 0x1eb ;  /* 0x000001eb00047836 */ /* 0x000fe20000000000 */
[----:B------:R-:W-:Y:S01]  /*b0910*/  PRMT R11, R29, 0x7632, R11 ;  /* 0x000076321d0b7816 */ /* 0x000fe2000000000b */
[----:B------:R-:W4:Y:S03]  /*b0920*/  LDL.LU R28, [R1+0x127c] ;  /* 0x00127c00011c7983 */ /* 0x000f260000300800 */
[----:B------:R-:W-:Y:S01]  /*b0930*/  ISETP.GE.AND P2, PT, R4, UR15, PT ;  /* 0x0000000f04007c0c */ /* 0x000fe2000bf46270 */
[----:B------:R-:W-:-:S03]  /*b0940*/  VIADD R4, R0, 0x1ec ;  /* 0x000001ec00047836 */ /* 0x000fc60000000000 */
[C---:B------:R-:W-:Y:S02]  /*b0950*/  ISETP.LT.AND P1, PT, R5.reuse, UR4, !P2 ;  /* 0x0000000405007c0c */ /* 0x040fe4000d721270 */
[----:B------:R-:W-:Y:S02]  /*b0960*/  ISETP.GE.AND P0, PT, R4, UR13, PT ;  /* 0x0000000d04007c0c */ /* 0x000fe4000bf06270 */
[----:B------:R-:W-:Y:S02]  /*b0970*/  ISETP.LT.AND P2, PT, R6, UR4, !P2 ;  /* 0x0000000406007c0c */ /* 0x000fe4000d741270 */
[----:B------:R-:W-:Y:S01]  /*b0980*/  ISETP.LT.AND P6, PT, R5, UR4, !P0 ;  /* 0x0000000405007c0c */ /* 0x000fe2000c7c1270 */
[----:B------:R-:W-:-:S06]  /*b0990*/  VIADD R4, R0, 0x1ed ;  /* 0x000001ed00047836 */ /* 0x000fcc0000000000 */
[----:B------:R2:W-:Y:S01]  /*b09a0*/  @P1 STG.E.U16 desc[UR60][R2.64], R29 ;  /* 0x0000001d02001986 */ /* 0x0005e2000c10153c */
[----:B------:R-:W-:Y:S01]  /*b09b0*/  ISETP.GE.AND P3, PT, R4, UR11, PT ;  /* 0x0000000b04007c0c */ /* 0x000fe2000bf66270 */
[----:B------:R-:W-:Y:S01]  /*b09c0*/  VIADD R4, R0, 0x1ee ;  /* 0x000001ee00047836 */ /* 0x000fe20000000000 */
[----:B------:R-:W-:Y:S01]  /*b09d0*/  ISETP.LT.AND P0, PT, R6, UR4, !P0 ;  /* 0x0000000406007c0c */ /* 0x000fe2000c701270 */
[----:B------:R-:W-:Y:S01]  /*b09e0*/  @P2 STG.E.U16 desc[UR60][R8.64], R11 ;  /* 0x0000000b08002986 */ /* 0x000fe2000c10153c */
[----:B------:R-:W-:Y:S02]  /*b09f0*/  ISETP.LT.AND P2, PT, R5, UR4, !P3 ;  /* 0x0000000405007c0c */ /* 0x000fe4000df41270 */
[----:B------:R-:W-:Y:S02]  /*b0a00*/  ISETP.GE.AND P1, PT, R4, UR9, PT ;  /* 0x0000000904007c0c */ /* 0x000fe4000bf26270 */
[----:B------:R-:W-:Y:S01]  /*b0a10*/  ISETP.LT.AND P3, PT, R6, UR4, !P3 ;  /* 0x0000000406007c0c */ /* 0x000fe2000df61270 */
[----:B--2---:R-:W-:Y:S01]  /*b0a20*/  IMAD.WIDE R2, R59, 0x2, R46 ;  /* 0x000000023b027825 */ /* 0x004fe200078e022e */
[----:B---3--:R-:W-:-:S04]  /*b0a30*/  PRMT R7, R32, 0x7632, R7 ;  /* 0x0000763220077816 */ /* 0x008fc80000000007 */
[----:B------:R0:W-:Y:S01]  /*b0a40*/  @P6 STG.E.U16 desc[UR60][R2.64], R32 ;  /* 0x0000002002006986 */ /* 0x0001e2000c10153c */
[----:B------:R-:W-:-:S03]  /*b0a50*/  ISETP.LT.AND P6, PT, R5, UR4, !P1 ;  /* 0x0000000405007c0c */ /* 0x000fc6000cfc1270 */
[----:B0-----:R-:W2:Y:S01]  /*b0a60*/  LDL.LU R32, [R1+0x23c] ;  /* 0x00023c0001207983 */ /* 0x001ea20000300800 */
[----:B------:R-:W-:-:S03]  /*b0a70*/  IMAD.WIDE R2, R59, 0x2, R44 ;  /* 0x000000023b027825 */ /* 0x000fc600078e022c */
[----:B------:R-:W3:Y:S01]  /*b0a80*/  LDL.LU R29, [R1+0x1d0] ;  /* 0x0001d000011d7983 */ /* 0x000ee20000300800 */
[----:B------:R-:W-:-:S03]  /*b0a90*/  IMAD.WIDE R8, R14, 0x2, R46 ;  /* 0x000000020e087825 */ /* 0x000fc600078e022e */
[----:B------:R-:W3:Y:S01]  /*b0aa0*/  LDL.LU R59, [R1+0x1274] ;  /* 0x00127400013b7983 */ /* 0x000ee20000300800 */
[----:B------:R-:W-:-:S03]  /*b0ab0*/  IMAD.WIDE R10, R14, 0x2, R44 ;  /* 0x000000020e0a7825 */ /* 0x000fc600078e022c */
[----:B------:R0:W-:Y:S04]  /*b0ac0*/  @P0 STG.E.U16 desc[UR60][R2.64], R7 ;  /* 0x0000000702000986 */ /* 0x0001e8000c10153c */
[----:B------:R-:W3:Y:S01]  /*b0ad0*/  LDL.LU R14, [R1+0x1260] ;  /* 0x00126000010e7983 */ /* 0x000ee20000300800 */
[----:B----4-:R-:W-:-:S03]  /*b0ae0*/  PRMT R12, R34, 0x7632, R12 ;  /* 0x00007632220c7816 */ /* 0x010fc6000000000c */
[----:B------:R1:W-:Y:S01]  /*b0af0*/  @P2 STG.E.U16 desc[UR60][R8.64], R34 ;  /* 0x0000002208002986 */ /* 0x0003e2000c10153c */
[----:B0-----:R-:W-:-:S03]  /*b0b00*/  IMAD.WIDE R2, R33, 0x2, R46 ;  /* 0x0000000221027825 */ /* 0x001fc600078e022e */
[----:B------:R0:W-:Y:S01]  /*b0b10*/  @P3 STG.E.U16 desc[UR60][R10.64], R12 ;  /* 0x0000000c0a003986 */ /* 0x0001e2000c10153c */
[----:B-1----:R-:W-:-:S03]  /*b0b20*/  IMAD.WIDE R8, R33, 0x2, R44 ;  /* 0x0000000221087825 */ /* 0x002fc600078e022c */
[----:B------:R-:W4:Y:S01]  /*b0b30*/  LDL.LU R33, [R1+0x1c0] ;  /* 0x0001c00001217983 */ /* 0x000f220000300800 */
[----:B0-----:R-:W-:-:S03]  /*b0b40*/  PRMT R11, R39, 0x7632, R11 ;  /* 0x00007632270b7816 */ /* 0x001fc6000000000b */
[----:B------:R0:W-:Y:S04]  /*b0b50*/  @P6 STG.E.U16 desc[UR60][R2.64], R39 ;  /* 0x0000002702006986 */ /* 0x0001e8000c10153c */
[----:B0-----:R-:W4:Y:S01]  /*b0b60*/  LDL.LU R39, [R1+0x1244] ;  /* 0x0012440001277983 */ /* 0x001f220000300800 */
[----:B------:R-:W-:Y:S01]  /*b0b70*/  VIADD R4, R0, 0x1ef ;  /* 0x000001ef00047836 */ /* 0x000fe20000000000 */
[----:B------:R-:W-:-:S04]  /*b0b80*/  ISETP.LT.AND P1, PT, R6, UR4, !P1 ;  /* 0x0000000406007c0c */ /* 0x000fc8000cf21270 */
[----:B------:R-:W-:-:S04]  /*b0b90*/  ISETP.GE.AND P0, PT, R4, UR7, PT ;  /* 0x0000000704007c0c */ /* 0x000fc8000bf06270 */
[C---:B------:R-:W-:Y:S02]  /*b0ba0*/  ISETP.LT.AND P3, PT, R5.reuse, UR4, !P0 ;  /* 0x0000000405007c0c */ /* 0x040fe4000c761270 */
[----:B------:R-:W-:Y:S01]  /*b0bb0*/  ISETP.LT.AND P0, PT, R6, UR4, !P0 ;  /* 0x0000000406007c0c */ /* 0x000fe2000c701270 */
[----:B------:R-:W-:Y:S02]  /*b0bc0*/  IMAD.WIDE R2, R28, 0x2, R46 ;  /* 0x000000021c027825 */ /* 0x000fe400078e022e */
[----:B------:R0:W-:Y:S01]  /*b0bd0*/  @P1 STG.E.U16 desc[UR60][R8.64], R11 ;  /* 0x0000000b08001986 */ /* 0x0001e2000c10153c */
[----:B------:R-:W-:Y:S02]  /*b0be0*/  ISETP.LT.AND P6, PT, R5, UR4, !P4 ;  /* 0x0000000405007c0c */ /* 0x000fe4000e7c1270 */
[----:B------:R-:W-:Y:S01]  /*b0bf0*/  ISETP.LT.AND P4, PT, R6, UR4, !P4 ;  /* 0x0000000406007c0c */ /* 0x000fe2000e781270 */
[----:B0-----:R-:W-:Y:S02]  /*b0c00*/  IMAD.WIDE R8, R28, 0x2, R44 ;  /* 0x000000021c087825 */ /* 0x001fe400078e022c */
[----:B------:R-:W4:Y:S01]  /*b0c10*/  LDL.LU R28, [R1+0x1d4] ;  /* 0x0001d400011c7983 */ /* 0x000f220000300800 */
[----:B--2---:R-:W-:-:S03]  /*b0c20*/  PRMT R7, R32, 0x7632, R7 ;  /* 0x0000763220077816 */ /* 0x004fc60000000007 */
[----:B------:R-:W-:Y:S04]  /*b0c30*/  @P3 STG.E.U16 desc[UR60][R2.64], R32 ;  /* 0x0000002002003986 */ /* 0x000fe8000c10153c */
[----:B------:R0:W-:Y:S01]  /*b0c40*/  @P0 STG.E.U16 desc[UR60][R8.64], R7 ;  /* 0x0000000708000986 */ /* 0x0001e2000c10153c */
[----:B------:R-:W-:Y:S02]  /*b0c50*/  ISETP.LT.AND P0, PT, R5, UR4, !P5 ;  /* 0x0000000405007c0c */ /* 0x000fe4000ef01270 */
[----:B------:R-:W-:Y:S01]  /*b0c60*/  ISETP.LT.AND P5, PT, R6, UR4, !P5 ;  /* 0x0000000406007c0c */ /* 0x000fe2000efa1270 */
[----:B---3--:R-:W-:-:S04]  /*b0c70*/  IMAD.WIDE R10, R59, 0x2, R46 ;  /* 0x000000023b0a7825 */ /* 0x008fc800078e022e */
[----:B------:R-:W-:Y:S01]  /*b0c80*/  IMAD.WIDE R12, R59, 0x2, R44 ;  /* 0x000000023b0c7825 */ /* 0x000fe200078e022c */
[----:B------:R4:W-:Y:S01]  /*b0c90*/  @P6 STG.E.U16 desc[UR60][R10.64], R29 ;  /* 0x0000001d0a006986 */ /* 0x0009e2000c10153c */
[----:B0-----:R-:W-:Y:S02]  /*b0ca0*/  PRMT R9, R29, 0x7632, R9 ;  /* 0x000076321d097816 */ /* 0x001fe40000000009 */
[C---:B------:R-:W-:Y:S01]  /*b0cb0*/  IMAD.WIDE R2, R14.reuse, 0x2, R46 ;  /* 0x000000020e027825 */ /* 0x040fe200078e022e */
[----:B------:R-:W2:Y:S03]  /*b0cc0*/  LDL.LU R32, [R1+0x1224] ;  /* 0x0012240001207983 */ /* 0x000ea60000300800 */
[----:B------:R-:W-:Y:S01]  /*b0cd0*/  IMAD.WIDE R14, R14, 0x2, R44 ;  /* 0x000000020e0e7825 */ /* 0x000fe200078e022c */
[----:B------:R-:W3:Y:S04]  /*b0ce0*/  LDL.LU R40, [R1+0x1c4] ;  /* 0x0001c40001287983 */ /* 0x000ee80000300800 */
[----:B------:R0:W-:Y:S04]  /*b0cf0*/  @P4 STG.E.U16 desc[UR60][R12.64], R9 ;  /* 0x000000090c004986 */ /* 0x0001e8000c10153c */
[----:B------:R-:W3:Y:S01]  /*b0d00*/  LDL.LU R59, [R1+0x1d8] ;  /* 0x0001d800013b7983 */ /* 0x000ee20000300800 */
[----:B----4-:R-:W-:-:S03]  /*b0d10*/  PRMT R11, R33, 0x7632, R11 ;  /* 0x00007632210b7816 */ /* 0x010fc6000000000b */
[----:B------:R-:W-:Y:S04]  /*b0d20*/  @P0 STG.E.U16 desc[UR60][R2.64], R33 ;  /* 0x0000002102000986 */ /* 0x000fe8000c10153c */
[----:B------:R1:W-:Y:S04]  /*b0d30*/  @P5 STG.E.U16 desc[UR60][R14.64], R11 ;  /* 0x0000000b0e005986 */ /* 0x0003e8000c10153c */
[----:B------:R-:W4:Y:S01]  /*b0d40*/  LDL.LU R34, [R1+0x1238] ;  /* 0x0012380001227983 */ /* 0x000f220000300800 */
[----:B0-----:R-:W-:-:S04]  /*b0d50*/  IMAD.WIDE R8, R39, 0x2, R46 ;  /* 0x0000000227087825 */ /* 0x001fc800078e022e */
[----:B-1----:R-:W-:Y:S02]  /*b0d60*/  IMAD.WIDE R10, R39, 0x2, R44 ;  /* 0x00000002270a7825 */ /* 0x002fe400078e022c */
[----:B------:R-:W4:Y:S02]  /*b0d70*/  LDL.LU R39, [R1+0x1218] ;  /* 0x0012180001277983 */ /* 0x000f240000300800 */
[----:B------:R-:W-:Y:S02]  /*b0d80*/  VIADD R4, R0, 0x1f2 ;  /* 0x000001f200047836 */ /* 0x000fe40000000000 */
[----:B------:R-:W4:Y:S03]  /*b0d90*/  LDL.LU R35, [R1+0x1c8] ;  /* 0x0001c80001237983 */ /* 0x000f260000300800 */
[----:B------:R-:W-:Y:S01]  /*b0da0*/  ISETP.GE.AND P2, PT, R4, UR5, PT ;  /* 0x0000000504007c0c */ /* 0x000fe2000bf46270 */
[----:B------:R-:W-:Y:S01]  /*b0db0*/  VIADD R4, R0, 0x1f3 ;  /* 0x000001f300047836 */ /* 0x000fe20000000000 */
[----:B------:R-:W4:Y:S02]  /*b0dc0*/  LDL.LU R30, [R1+0x1dc] ;  /* 0x0001dc00011e7983 */ /* 0x000f240000300800 */
[----:B------:R-:W-:-:S02]  /*b0dd0*/  ISETP.LT.AND P6, PT, R5, UR4, !P2 ;  /* 0x0000000405007c0c */ /* 0x000fc4000d7c1270 */
[----:B------:R-:W-:Y:S01]  /*b0de0*/  ISETP.LT.AND P4, PT, R6, UR4, !P2 ;  /* 0x0000000406007c0c */ /* 0x000fe2000d781270 */
[----:B------:R-:W4:Y:S01]  /*b0df0*/  LDL.LU R29, [R1+0x1208] ;  /* 0x00120800011d7983 */ /* 0x000f220000300800 */
[----:B------:R-:W-:-:S03]  /*b0e00*/  ISETP.GE.AND P1, PT, R4, UR5, PT ;  /* 0x0000000504007c0c */ /* 0x000fc6000bf26270 */
[----:B------:R-:W4:Y:S01]  /*b0e10*/  LDL.LU R33, [R1+0x11f8] ;  /* 0x0011f80001217983 */ /* 0x000f220000300800 */
[----:B------:R-:W-:Y:S02]  /*b0e20*/  ISETP.LT.AND P5, PT, R5, UR4, !P1 ;  /* 0x0000000405007c0c */ /* 0x000fe4000cfa1270 */
[----:B------:R-:W-:Y:S02]  /*b0e30*/  ISETP.LT.AND P1, PT, R6, UR4, !P1 ;  /* 0x0000000406007c0c */ /* 0x000fe4000cf21270 */
[----:B------:R-:W-:Y:S01]  /*b0e40*/  PRMT R3, R28, 0x7632, R3 ;  /* 0x000076321c037816 */ /* 0x000fe20000000003 */
[----:B------:R0:W-:Y:S04]  /*b0e50*/  @P6 STG.E.U16 desc[UR60][R8.64], R28 ;  /* 0x0000001c08006986 */ /* 0x0001e8000c10153c */
[----:B------:R2:W-:Y:S04]  /*b0e60*/  @P4 STG.E.U16 desc[UR60][R10.64], R3 ;  /* 0x000000030a004986 */ /* 0x0005e8000c10153c */
[----:B0-----:R-:W4:Y:S01]  /*b0e70*/  LDL.LU R28, [R1+0x1cc] ;  /* 0x0001cc00011c7983 */ /* 0x001f220000300800 */
[----:B--2---:R-:W-:-:S04]  /*b0e80*/  IMAD.WIDE R2, R32, 0x2, R46 ;  /* 0x0000000220027825 */ /* 0x004fc800078e022e */
[----:B------:R-:W-:Y:S01]  /*b0e90*/  IMAD.WIDE R12, R32, 0x2, R44 ;  /* 0x00000002200c7825 */ /* 0x000fe200078e022c */
[----:B---3--:R-:W-:Y:S01]  /*b0ea0*/  PRMT R9, R40, 0x7632, R9 ;  /* 0x0000763228097816 */ /* 0x008fe20000000009 */
[----:B------:R-:W-:Y:S04]  /*b0eb0*/  @P5 STG.E.U16 desc[UR60][R2.64], R40 ;  /* 0x0000002802005986 */ /* 0x000fe8000c10153c */
[----:B------:R-:W2:Y:S04]  /*b0ec0*/  LDL.LU R32, [R1+0x11ec] ;  /* 0x0011ec0001207983 */ /* 0x000ea80000300800 */
[----:B------:R4:W-:Y:S02]  /*b0ed0*/  @P1 STG.E.U16 desc[UR60][R12.64], R9 ;  /* 0x000000090c001986 */ /* 0x0009e4000c10153c */
[----:B----4-:R-:W-:-:S04]  /*b0ee0*/  IMAD.WIDE R8, R39, 0x2, R46 ;  /* 0x0000000227087825 */ /* 0x010fc800078e022e */
[----:B------:R-:W-:Y:S02]  /*b0ef0*/  IMAD.WIDE R10, R39, 0x2, R44 ;  /* 0x00000002270a7825 */ /* 0x000fe400078e022c */
[----:B------:R-:W3:Y:S02]  /*b0f00*/  LDL.LU R39, [R1+0x11e0] ;  /* 0x0011e00001277983 */ /* 0x000ee40000300800 */
[----:B------:R-:W-:-:S05]  /*b0f10*/  VIADD R4, R0, 0x1f4 ;  /* 0x000001f400047836 */ /* 0x000fca0000000000 */
[----:B------:R-:W-:Y:S01]  /*b0f20*/  ISETP.GE.AND P3, PT, R4, UR5, PT ;  /* 0x0000000504007c0c */ /* 0x000fe2000bf66270 */
[----:B------:R-:W-:-:S03]  /*b0f30*/  VIADD R4, R0, 0x1f5 ;  /* 0x000001f500047836 */ /* 0x000fc60000000000 */
[C---:B------:R-:W-:Y:S02]  /*b0f40*/  ISETP.LT.AND P6, PT, R5.reuse, UR4, !P3 ;  /* 0x0000000405007c0c */ /* 0x040fe4000dfc1270 */
[----:B------:R-:W-:Y:S02]  /*b0f50*/  ISETP.GE.AND P2, PT, R4, UR5, PT ;  /* 0x0000000504007c0c */ /* 0x000fe4000bf46270 */
[----:B------:R-:W-:Y:S01]  /*b0f60*/  ISETP.LT.AND P3, PT, R6, UR4, !P3 ;  /* 0x0000000406007c0c */ /* 0x000fe2000df61270 */
[C---:B------:R-:W-:Y:S01]  /*b0f70*/  VIADD R4, R0.reuse, 0x1f6 ;  /* 0x000001f600047836 */ /* 0x040fe20000000000 */
[----:B------:R-:W-:Y:S01]  /*b0f80*/  ISETP.LT.AND P1, PT, R5, UR4, !P2 ;  /* 0x0000000405007c0c */ /* 0x000fe2000d721270 */
[----:B------:R-:W-:Y:S01]  /*b0f90*/  VIADD R7, R0, 0x1f8 ;  /* 0x000001f800077836 */ /* 0x000fe20000000000 */
[----:B------:R-:W-:Y:S01]  /*b0fa0*/  ISETP.LT.AND P2, PT, R6, UR4, !P2 ;  /* 0x0000000406007c0c */ /* 0x000fe2000d741270 */
[----:B------:R-:W-:-:S04]  /*b0fb0*/  IMAD.WIDE R14, R34, 0x2, R46 ;  /* 0x00000002220e7825 */ /* 0x000fc800078e022e */
[----:B------:R-:W-:Y:S02]  /*b0fc0*/  IMAD.WIDE R2, R34, 0x2, R44 ;  /* 0x0000000222027825 */ /* 0x000fe400078e022c */
[----:B------:R-:W4:Y:S01]  /*b0fd0*/  LDL.LU R34, [R1+0x11c8] ;  /* 0x0011c80001227983 */ /* 0x000f220000300800 */
[----:B------:R-:W-:Y:S01]  /*b0fe0*/  ISETP.GE.AND P0, PT, R4, UR5, PT ;  /* 0x0000000504007c0c */ /* 0x000fe2000bf06270 */
[----:B------:R-:W-:Y:S01]  /*b0ff0*/  VIADD R4, R0, 0x1f7 ;  /* 0x000001f700047836 */ /* 0x000fe20000000000 */
[----:B------:R-:W-:Y:S01]  /*b1000*/  ISETP.GE.AND P5, PT, R7, UR5, PT ;  /* 0x0000000507007c0c */ /* 0x000fe2000bfa6270 */
[----:B------:R0:W-:Y:S01]  /*b1010*/  @P6 STG.E.U16 desc[UR60][R14.64], R59 ;  /* 0x0000003b0e006986 */ /* 0x0001e2000c10153c */
[----:B------:R-:W-:Y:S01]  /*b1020*/  PRMT R7, R59, 0x7632, R7 ;  /* 0x000076323b077816 */ /* 0x000fe20000000007 */
[----:B------:R-:W-:Y:S01]  /*b1030*/  IMAD.WIDE R12, R29, 0x2, R46 ;  /* 0x000000021d0c7825 */ /* 0x000fe200078e022e */
[----:B------:R-:W-:Y:S01]  /*b1040*/  ISETP.GE.AND P4, PT, R4, UR5, PT ;  /* 0x0000000504007c0c */ /* 0x000fe2000bf86270 */
[----:B------:R-:W1:Y:S01]  /*b1050*/  LDS.128 R56, [R58] ;  /* 0x000000003a387984 */ /* 0x000e620000000c00 */
[----:B------:R-:W-:-:S03]  /*b1060*/  ISETP.LT.AND P6, PT, R5, UR4, !P0 ;  /* 0x0000000405007c0c */ /* 0x000fc6000c7c1270 */
[----:B------:R0:W-:Y:S02]  /*b1070*/  @P3 STG.E.U16 desc[UR60][R2.64], R7 ;  /* 0x0000000702003986 */ /* 0x0001e4000c10153c */
[----:B0-----:R-:W-:Y:S02]  /*b1080*/  PRMT R15, R35, 0x7632, R15 ;  /* 0x00007632230f7816 */ /* 0x001fe4000000000f */
[----:B------:R0:W-:Y:S01]  /*b1090*/  @P1 STG.E.U16 desc[UR60][R8.64], R35 ;  /* 0x0000002308001986 */ /* 0x0001e2000c10153c */
[----:B------:R-:W-:-:S03]  /*b10a0*/  ISETP.LT.AND P0, PT, R6, UR4, !P0 ;  /* 0x0000000406007c0c */ /* 0x000fc6000c701270 */
[----:B------:R0:W-:Y:S01]  /*b10b0*/  @P2 STG.E.U16 desc[UR60][R10.64], R15 ;  /* 0x0000000f0a002986 */ /* 0x0001e2000c10153c */
[----:B------:R-:W-:-:S03]  /*b10c0*/  IMAD.WIDE R2, R29, 0x2, R44 ;  /* 0x000000021d027825 */ /* 0x000fc600078e022c */
[----:B------:R-:W4:Y:S01]  /*b10d0*/  LDL.LU R29, [R1+0x11c0] ;  /* 0x0011c000011d7983 */ /* 0x000f220000300800 */
[----:B------:R-:W-:Y:S01]  /*b10e0*/  ISETP.LT.AND P2, PT, R5, UR4, !P4 ;  /* 0x0000000405007c0c */ /* 0x000fe2000e741270 */
[----:B0-----:R-:W-:-:S04]  /*b10f0*/  IMAD.WIDE R8, R33, 0x2, R46 ;  /* 0x0000000221087825 */ /* 0x001fc800078e022e */
[----:B------:R-:W-:Y:S02]  /*b1100*/  IMAD.WIDE R10, R33, 0x2, R44 ;  /* 0x00000002210a7825 */ /* 0x000fe400078e022c */
[----:B------:R-:W4:Y:S01]  /*b1110*/  LDL.LU R33, [R1+0x11b0] ;  /* 0x0011b00001217983 */ /* 0x000f220000300800 */
[----:B------:R-:W-:Y:S02]  /*b1120*/  ISETP.LT.AND P4, PT, R6, UR4, !P4 ;  /* 0x0000000406007c0c */ /* 0x000fe4000e781270 */
[----:B------:R-:W-:Y:S01]  /*b1130*/  PRMT R7, R30, 0x7632, R7 ;  /* 0x000076321e077816 */ /* 0x000fe20000000007 */
[----:B------:R-:W-:Y:S01]  /*b1140*/  @P6 STG.E.U16 desc[UR60][R12.64], R30 ;  /* 0x0000001e0c006986 */ /* 0x000fe2000c10153c */
[----:B------:R-:W-:-:S03]  /*b1150*/  PRMT R14, R28, 0x7632, R14 ;  /* 0x000076321c0e7816 */ /* 0x000fc6000000000e */
[----:B------:R-:W-:Y:S04]  /*b1160*/  @P0 STG.E.U16 desc[UR60][R2.64], R7 ;  /* 0x0000000702000986 */ /* 0x000fe8000c10153c */
[----:B------:R0:W-:Y:S04]  /*b1170*/  @P2 STG.E.U16 desc[UR60][R8.64], R28 ;  /* 0x0000001c08002986 */ /* 0x0001e8000c10153c */
[----:B------:R1:W-:Y:S04]  /*b1180*/  @P4 STG.E.U16 desc[UR60][R10.64], R14 ;  /* 0x0000000e0a004986 */ /* 0x0003e8000c10153c */
[----:B0-----:R-:W4:Y:S01]  /*b1190*/  LDL.LU R28, [R1+0x11a8] ;  /* 0x0011a800011c7983 */ /* 0x001f220000300800 */
[----:B--2---:R-:W-:-:S04]  /*b11a0*/  IMAD.WIDE R12, R32, 0x2, R46 ;  /* 0x00000002200c7825 */ /* 0x004fc800078e022e */
[----:B------:R-:W-:Y:S02]  /*b11b0*/  IMAD.WIDE R2, R32, 0x2, R44 ;  /* 0x0000000220027825 */ /* 0x000fe400078e022c */
[----:B------:R-:W2:Y:S02]  /*b11c0*/  LDL.LU R32, [R1+0x1194] ;  /* 0x0011940001207983 */ /* 0x000ea40000300800 */
[----:B---3--:R-:W-:-:S04]  /*b11d0*/  IMAD.WIDE R8, R39, 0x2, R46 ;  /* 0x0000000227087825 */ /* 0x008fc800078e022e */
[----:B-1----:R-:W-:Y:S02]  /*b11e0*/  IMAD.WIDE R10, R39, 0x2, R44 ;  /* 0x00000002270a7825 */ /* 0x002fe400078e022c */
[----:B------:R-:W3:Y:S01]  /*b11f0*/  LDL.LU R39, [R1+0x1284] ;  /* 0x0012840001277983 */ /* 0x000ee20000300800 */
[----:B------:R-:W-:Y:S01]  /*b1200*/  ISETP.LT.AND P6, PT, R5, UR4, !P5 ;  /* 0x0000000405007c0c */ /* 0x000fe2000efc1270 */
[----:B------:R-:W-:-:S05]  /*b1210*/  VIADD R4, R0, 0x1f9 ;  /* 0x000001f900047836 */ /* 0x000fca0000000000 */
[----:B------:R-:W-:Y:S01]  /*b1220*/  ISETP.GE.AND P3, PT, R4, UR5, PT ;  /* 0x0000000504007c0c */ /* 0x000fe2000bf66270 */
[----:B------:R-:W-:Y:S01]  /*b1230*/  VIADD R4, R0, 0x1fa ;  /* 0x000001fa00047836 */ /* 0x000fe20000000000 */
[----:B------:R-:W-:Y:S02]  /*b1240*/  ISETP.LT.AND P5, PT, R6, UR4, !P5 ;  /* 0x0000000406007c0c */ /* 0x000fe4000efa1270 */
[C---:B------:R-:W-:Y:S02]  /*b1250*/  ISETP.LT.AND P4, PT, R5.reuse, UR4, !P3 ;  /* 0x0000000405007c0c */ /* 0x040fe4000df81270 */
[----:B------:R-:W-:Y:S01]  /*b1260*/  ISETP.GE.AND P1, PT, R4, UR5, PT ;  /* 0x0000000504007c0c */ /* 0x000fe2000bf26270 */
[----:B------:R-:W-:Y:S01]  /*b1270*/  VIADD R4, R0, 0x1fb ;  /* 0x000001fb00047836 */ /* 0x000fe20000000000 */
[----:B------:R4:W-:Y:S01]  /*b1280*/  @P6 STG.E.U16 desc[UR60][R12.64], R16 ;  /* 0x000000100c006986 */ /* 0x0009e2000c10153c */
[----:B------:R-:W-:Y:S02]  /*b1290*/  ISETP.LT.AND P3, PT, R6, UR4, !P3 ;  /* 0x0000000406007c0c */ /* 0x000fe4000df61270 */
[----:B------:R-:W-:-:S02]  /*b12a0*/  ISETP.LT.AND P6, PT, R5, UR4, !P1 ;  /* 0x0000000405007c0c */ /* 0x000fc4000cfc1270 */
[----:B------:R-:W-:Y:S01]  /*b12b0*/  ISETP.GE.AND P0, PT, R4, UR5, PT ;  /* 0x0000000504007c0c */ /* 0x000fe2000bf06270 */
[----:B------:R-:W-:Y:S01]  /*b12c0*/  VIADD R4, R0, 0x1fc ;  /* 0x000001fc00047836 */ /* 0x000fe20000000000 */
[----:B------:R-:W-:Y:S02]  /*b12d0*/  PRMT R7, R16, 0x7632, R7 ;  /* 0x0000763210077816 */ /* 0x000fe40000000007 */
[----:B------:R-:W-:Y:S01]  /*b12e0*/  PRMT R14, R56, 0x7632, R14 ;  /* 0x00007632380e7816 */ /* 0x000fe2000000000e */
[----:B----4-:R-:W-:Y:S01]  /*b12f0*/  IMAD.WIDE R12, R34, 0x2, R46 ;  /* 0x00000002220c7825 */ /* 0x010fe200078e022e */
[----:B------:R-:W-:Y:S01]  /*b1300*/  ISETP.GE.AND P2, PT, R4, UR5, PT ;  /* 0x0000000504007c0c */ /* 0x000fe2000bf46270 */
[----:B------:R0:W-:Y:S01]  /*b1310*/  @P5 STG.E.U16 desc[UR60][R2.64], R7 ;  /* 0x0000000702005986 */ /* 0x0001e2000c10153c */
[----:B------:R-:W-:-:S03]  /*b1320*/  ISETP.LT.AND P1, PT, R6, UR4, !P1 ;  /* 0x0000000406007c0c */ /* 0x000fc6000cf21270 */
[----:B------:R1:W-:Y:S01]  /*b1330*/  @P4 STG.E.U16 desc[UR60][R8.64], R56 ;  /* 0x0000003808004986 */ /* 0x0003e2000c10153c */
[----:B------:R-:W-:-:S03]  /*b1340*/  ISETP.LT.AND P4, PT, R5, UR4, !P0 ;  /* 0x0000000405007c0c */ /* 0x000fc6000c781270 */
[----:B------:R4:W-:Y:S01]  /*b1350*/  @P3 STG.E.U16 desc[UR60][R10.64], R14 ;  /* 0x0000000e0a003986 */ /* 0x0009e2000c10153c */
[----:B------:R-:W-:Y:S01]  /*b1360*/  ISETP.LT.AND P3, PT, R6, UR4, !P0 ;  /* 0x0000000406007c0c */ /* 0x000fe2000c761270 */
[----:B------:R-:W-:Y:S02]  /*b1370*/  VIADD R4, R0, 0x1fd ;  /* 0x000001fd00047836 */ /* 0x000fe40000000000 */
[----:B------:R4:W-:Y:S01]  /*b1380*/  @P6 STG.E.U16 desc[UR60][R12.64], R17 ;  /* 0x000000110c006986 */ /* 0x0009e2000c10153c */
[----:B------:R-:W-:Y:S01]  /*b1390*/  ISETP.LT.AND P6, PT, R5, UR4, !P2 ;  /* 0x0000000405007c0c */ /* 0x000fe2000d7c1270 */
[----:B0-----:R-:W-:Y:S01]  /*b13a0*/  IMAD.WIDE R2, R34, 0x2, R44 ;  /* 0x0000000222027825 */ /* 0x001fe200078e022c */
[----:B------:R-:W-:Y:S02]  /*b13b0*/  PRMT R7, R17, 0x7632, R7 ;  /* 0x0000763211077816 */ /* 0x000fe40000000007 */
[----:B------:R-:W-:Y:S01]  /*b13c0*/  ISETP.GE.AND P5, PT, R4, UR5, PT ;  /* 0x0000000504007c0c */ /* 0x000fe2000bfa6270 */
[----:B-1----:R-:W-:Y:S01]  /*b13d0*/  IMAD.WIDE R8, R29, 0x2, R46 ;  /* 0x000000021d087825 */ /* 0x002fe200078e022e */
[----:B----4-:R-:W-:-:S03]  /*b13e0*/  PRMT R14, R57, 0x7632, R14 ;  /* 0x00007632390e7816 */ /* 0x010fc6000000000e */
[C---:B------:R-:W-:Y:S02]  /*b13f0*/  VIADD R4, R0.reuse, 0x1fe ;  /* 0x000001fe00047836 */ /* 0x040fe40000000000 */
[----:B------:R-:W-:Y:S01]  /*b1400*/  IMAD.WIDE R10, R29, 0x2, R44 ;  /* 0x000000021d0a7825 */ /* 0x000fe200078e022c */
[----:B------:R0:W-:Y:S03]  /*b1410*/  @P1 STG.E.U16 desc[UR60][R2.64], R7 ;  /* 0x0000000702001986 */ /* 0x0001e6000c10153c */
[----:B------:R-:W-:Y:S01]  /*b1420*/  IMAD.WIDE R12, R33, 0x2, R46 ;  /* 0x00000002210c7825 */ /* 0x000fe200078e022e */
[----:B------:R1:W-:Y:S03]  /*b1430*/  @P4 STG.E.U16 desc[UR60][R8.64], R57 ;  /* 0x0000003908004986 */ /* 0x0003e6000c10153c */
[----:B------:R-:W-:Y:S01]  /*b1440*/  VIADD R0, R0, 0x1ff ;  /* 0x000001ff00007836 */ /* 0x000fe20000000000 */
[----:B------:R-:W-:Y:S01]  /*b1450*/  ISETP.GE.AND P0, PT, R4, UR5, PT ;  /* 0x0000000504007c0c */ /* 0x000fe2000bf06270 */
[----:B------:R2:W-:Y:S01]  /*b1460*/  @P3 STG.E.U16 desc[UR60][R10.64], R14 ;  /* 0x0000000e0a003986 */ /* 0x0005e2000c10153c */
[----:B------:R-:W-:-:S02]  /*b1470*/  ISETP.LT.AND P2, PT, R6, UR4, !P2 ;  /* 0x0000000406007c0c */ /* 0x000fc4000d741270 */
[----:B------:R-:W-:Y:S01]  /*b1480*/  ISETP.GE.AND P1, PT, R0, UR5, PT ;  /* 0x0000000500007c0c */ /* 0x000fe2000bf26270 */
[----:B------:R4:W-:Y:S01]  /*b1490*/  @P6 STG.E.U16 desc[UR60][R12.64], R18 ;  /* 0x000000120c006986 */ /* 0x0009e2000c10153c */
[C---:B------:R-:W-:Y:S02]  /*b14a0*/  ISETP.LT.AND P6, PT, R5.reuse, UR4, !P5 ;  /* 0x0000000405007c0c */ /* 0x040fe4000efc1270 */
[C---:B------:R-:W-:Y:S02]  /*b14b0*/  ISETP.LT.AND P5, PT, R6.reuse, UR4, !P5 ;  /* 0x0000000406007c0c */ /* 0x040fe4000efa1270 */
[C---:B------:R-:W-:Y:S02]  /*b14c0*/  ISETP.LT.AND P4, PT, R5.reuse, UR4, !P0 ;  /* 0x0000000405007c0c */ /* 0x040fe4000c781270 */
[----:B------:R-:W-:Y:S02]  /*b14d0*/  ISETP.LT.AND P0, PT, R6, UR4, !P0 ;  /* 0x0000000406007c0c */ /* 0x000fe4000c701270 */
[----:B------:R-:W-:-:S02]  /*b14e0*/  ISETP.LT.AND P3, PT, R5, UR4, !P1 ;  /* 0x0000000405007c0c */ /* 0x000fc4000cf61270 */
[----:B------:R-:W-:Y:S01]  /*b14f0*/  ISETP.LT.AND P1, PT, R6, UR4, !P1 ;  /* 0x0000000406007c0c */ /* 0x000fe2000cf21270 */
[----:B------:R-:W-:Y:S01]  /*b1500*/  IMAD.WIDE R4, R33, 0x2, R44 ;  /* 0x0000000221047825 */ /* 0x000fe200078e022c */
[----:B------:R-:W-:Y:S02]  /*b1510*/  PRMT R0, R18, 0x7632, R0 ;  /* 0x0000763212007816 */ /* 0x000fe40000000000 */
[----:B0-----:R-:W-:Y:S01]  /*b1520*/  PRMT R7, R58, 0x7632, R7 ;  /* 0x000076323a077816 */ /* 0x001fe20000000007 */
[----:B------:R-:W-:Y:S01]  /*b1530*/  IMAD.WIDE R2, R28, 0x2, R46 ;  /* 0x000000021c027825 */ /* 0x000fe200078e022e */
[----:B------:R-:W-:-:S03]  /*b1540*/  PRMT R6, R19, 0x7632, R6 ;  /* 0x0000763213067816 */ /* 0x000fc60000000006 */
[----:B-1----:R-:W-:Y:S01]  /*b1550*/  IMAD.WIDE R8, R28, 0x2, R44 ;  /* 0x000000021c087825 */ /* 0x002fe200078e022c */
[----:B------:R0:W-:Y:S04]  /*b1560*/  @P2 STG.E.U16 desc[UR60][R4.64], R0 ;  /* 0x0000000004002986 */ /* 0x0001e8000c10153c */
[----:B------:R0:W-:Y:S04]  /*b1570*/  @P6 STG.E.U16 desc[UR60][R2.64], R58 ;  /* 0x0000003a02006986 */ /* 0x0001e8000c10153c */
[----:B------:R0:W-:Y:S01]  /*b1580*/  @P5 STG.E.U16 desc[UR60][R8.64], R7 ;  /* 0x0000000708005986 */ /* 0x0001e2000c10153c */
[----:B--2---:R-:W-:-:S04]  /*b1590*/  IMAD.WIDE R10, R32, 0x2, R46 ;  /* 0x00000002200a7825 */ /* 0x004fc800078e022e */
[----:B----4-:R-:W-:Y:S01]  /*b15a0*/  IMAD.WIDE R12, R32, 0x2, R44 ;  /* 0x00000002200c7825 */ /* 0x010fe200078e022c */
[----:B------:R0:W-:Y:S04]  /*b15b0*/  @P4 STG.E.U16 desc[UR60][R10.64], R19 ;  /* 0x000000130a004986 */ /* 0x0001e8000c10153c */
[----:B------:R0:W-:Y:S01]  /*b15c0*/  @P0 STG.E.U16 desc[UR60][R12.64], R6 ;  /* 0x000000060c000986 */ /* 0x0001e2000c10153c */
[----:B---3--:R-:W-:-:S05]  /*b15d0*/  IMAD.WIDE R46, R39, 0x2, R46 ;  /* 0x00000002272e7825 */ /* 0x008fca00078e022e */
[----:B------:R0:W-:Y:S01]  /*b15e0*/  @P3 STG.E.U16 desc[UR60][R46.64], R59 ;  /* 0x0000003b2e003986 */ /* 0x0001e2000c10153c */
[----:B------:R-:W-:Y:S01]  /*b15f0*/  IMAD.WIDE R44, R39, 0x2, R44 ;  /* 0x00000002272c7825 */ /* 0x000fe200078e022c */
[----:B------:R-:W-:Y:S06]  /*b1600*/  @!P1 EXIT ;  /* 0x000000000000994d */ /* 0x000fec0003800000 */
[----:B------:R-:W-:-:S05]  /*b1610*/  PRMT R22, R59, 0x7632, R22 ;  /* 0x000076323b167816 */ /* 0x000fca0000000016 */
[----:B------:R-:W-:Y:S01]  /*b1620*/  STG.E.U16 desc[UR60][R44.64], R22 ;  /* 0x000000162c007986 */ /* 0x000fe2000c10153c */
[----:B------:R-:W-:Y:S05]  /*b1630*/  EXIT ;  /* 0x000000000000794d */ /* 0x000fea0003800000 */
.L_x_2:
[----:B------:R-:W-:-:S00]  /*b1640*/  BRA `(.L_x_2) ;  /* 0xfffffffc00fc7947 */ /* 0x000fc0000383ffff */
[----:B------:R-:W-:-:S00]  /*b1650*/  NOP ;  /* 0x0000000000007918 */ /* 0x000fc00000000000 */
        /* <DEDUP_REMOVED lines=10> */
.L_x_3:


//--------------------- .nv.shared.matmul_kernel  --------------------------
	.section	.nv.shared.matmul_kernel,"aw",@nobits
	.sectionflags	@""
	.align	16
	.zero		1024


//--------------------- .nv.shared.reserved.0     --------------------------
	.section	.nv.shared.reserved.0,"aw",@nobits
	.weak		__nv_reservedSMEM_offset_0_alias
	.size		__nv_reservedSMEM_offset_0_alias, 0, 0
	.other		__nv_reservedSMEM_offset_0_alias,@"STO_CUDA_RESERVED_SHARED STV_DEFAULT"
__nv_reservedSMEM_offset_0_alias:
	.zero		0


//--------------------- .nv.constant0.matmul_kernel --------------------------
	.section	.nv.constant0.matmul_kernel,"a",@progbits
	.sectionflags	@""
	.align	4
.nv.constant0.matmul_kernel:
	.zero		608


//--------------------- SYMBOLS --------------------------

	.type		.nv.reservedSmem.offset0,@object
	.size		.nv.reservedSmem.offset0,0x4
